//
// Generated by NVIDIA NVVM Compiler
//
// Compiler Build ID: CL-36424714
// Cuda compilation tools, release 13.0, V13.0.88
// Based on NVVM 20.0.0
//

.version 9.0
.target sm_100
.address_size 64

	// .globl	_Z8updateP1PfS_S_S_S_fiiii

.visible .entry _Z8updateP1PfS_S_S_S_fiiii(
	.param .u64 .ptr .align 1 _Z8updateP1PfS_S_S_S_fiiii_param_0,
	.param .u64 .ptr .align 1 _Z8updateP1PfS_S_S_S_fiiii_param_1,
	.param .u64 .ptr .align 1 _Z8updateP1PfS_S_S_S_fiiii_param_2,
	.param .u64 .ptr .align 1 _Z8updateP1PfS_S_S_S_fiiii_param_3,
	.param .u64 .ptr .align 1 _Z8updateP1PfS_S_S_S_fiiii_param_4,
	.param .f32 _Z8updateP1PfS_S_S_S_fiiii_param_5,
	.param .u32 _Z8updateP1PfS_S_S_S_fiiii_param_6,
	.param .u32 _Z8updateP1PfS_S_S_S_fiiii_param_7,
	.param .u32 _Z8updateP1PfS_S_S_S_fiiii_param_8,
	.param .u32 _Z8updateP1PfS_S_S_S_fiiii_param_9
)
{
	.reg .pred 	%p<11>;
	.reg .b32 	%r<68>;
	.reg .b32 	%f<50>;
	.reg .b64 	%rd<45>;

	ld.param.u64 	%rd7, [_Z8updateP1PfS_S_S_S_fiiii_param_0];
	ld.param.u64 	%rd8, [_Z8updateP1PfS_S_S_S_fiiii_param_1];
	ld.param.u64 	%rd9, [_Z8updateP1PfS_S_S_S_fiiii_param_2];
	ld.param.u64 	%rd10, [_Z8updateP1PfS_S_S_S_fiiii_param_3];
	ld.param.u64 	%rd11, [_Z8updateP1PfS_S_S_S_fiiii_param_4];
	ld.param.f32 	%f1, [_Z8updateP1PfS_S_S_S_fiiii_param_5];
	ld.param.u32 	%r36, [_Z8updateP1PfS_S_S_S_fiiii_param_6];
	ld.param.u32 	%r37, [_Z8updateP1PfS_S_S_S_fiiii_param_7];
	ld.param.u32 	%r38, [_Z8updateP1PfS_S_S_S_fiiii_param_8];
	ld.param.u32 	%r39, [_Z8updateP1PfS_S_S_S_fiiii_param_9];
	cvta.to.global.u64 	%rd1, %rd10;
	cvta.to.global.u64 	%rd2, %rd11;
	cvta.to.global.u64 	%rd3, %rd9;
	cvta.to.global.u64 	%rd4, %rd8;
	mov.u32 	%r40, %ctaid.x;
	mov.u32 	%r41, %ntid.x;
	mul.lo.s32 	%r1, %r40, %r41;
	mov.u32 	%r2, %tid.x;
	add.s32 	%r3, %r1, %r2;
	rem.s32 	%r42, %r3, %r36;
	add.s32 	%r43, %r36, -1;
	setp.eq.s32 	%p1, %r42, %r43;
	@%p1 bra 	$L__BB0_13;
	mul.lo.s32 	%r4, %r37, %r36;
	div.s32 	%r44, %r3, %r4;
	add.s32 	%r45, %r38, -1;
	setp.ge.s32 	%p2, %r44, %r45;
	@%p2 bra 	$L__BB0_13;
	div.s32 	%r46, %r3, %r36;
	rem.s32 	%r47, %r46, %r37;
	add.s32 	%r48, %r37, -1;
	setp.eq.s32 	%p3, %r47, %r48;
	@%p3 bra 	$L__BB0_13;
	setp.lt.s32 	%p4, %r39, 1;
	mov.b32 	%r60, 0;
	@%p4 bra 	$L__BB0_6;
	mul.lo.s32 	%r5, %r4, %r38;
	cvta.to.global.u64 	%rd12, %rd7;
	mul.wide.s32 	%rd13, %r3, 4;
	add.s64 	%rd5, %rd12, %rd13;
	min.u32 	%r60, %r39, 2;
	neg.s32 	%r59, %r60;
	mov.u32 	%r58, %r3;
$L__BB0_5:
	ld.global.f32 	%f2, [%rd5];
	mul.wide.s32 	%rd14, %r58, 4;
	add.s64 	%rd15, %rd3, %rd14;
	ld.global.f32 	%f3, [%rd15];
	add.s64 	%rd16, %rd4, %rd14;
	ld.global.f32 	%f4, [%rd16];
	sub.f32 	%f5, %f2, %f4;
	add.s64 	%rd17, %rd2, %rd14;
	ld.global.f32 	%f6, [%rd17];
	div.rn.f32 	%f7, %f6, %f1;
	add.f32 	%f8, %f5, %f7;
	sub.f32 	%f9, %f3, %f8;
	add.s64 	%rd18, %rd1, %rd14;
	st.global.f32 	[%rd18], %f9;
	add.s32 	%r59, %r59, 1;
	setp.ne.s32 	%p5, %r59, 0;
	add.s32 	%r58, %r58, %r5;
	@%p5 bra 	$L__BB0_5;
$L__BB0_6:
	setp.ge.s32 	%p6, %r60, %r39;
	@%p6 bra 	$L__BB0_13;
	mul.lo.s32 	%r13, %r4, %r38;
	mul.wide.s32 	%rd19, %r3, 4;
	add.s64 	%rd6, %rd4, %rd19;
	sub.s32 	%r50, %r39, %r60;
	and.b32  	%r14, %r50, 3;
	setp.eq.s32 	%p7, %r14, 0;
	mov.u32 	%r64, %r60;
	@%p7 bra 	$L__BB0_10;
	mul.lo.s32 	%r51, %r60, %r38;
	mul.lo.s32 	%r52, %r51, %r37;
	mul.lo.s32 	%r63, %r52, %r36;
	add.s32 	%r53, %r2, %r63;
	add.s32 	%r62, %r53, %r1;
	neg.s32 	%r61, %r14;
	add.s32 	%r64, %r60, %r14;
$L__BB0_9:
	.pragma "nounroll";
	ld.global.f32 	%f10, [%rd6];
	mul.wide.s32 	%rd20, %r62, 4;
	add.s64 	%rd21, %rd3, %rd20;
	ld.global.f32 	%f11, [%rd21];
	mul.wide.s32 	%rd22, %r63, 4;
	add.s64 	%rd23, %rd6, %rd22;
	ld.global.f32 	%f12, [%rd23];
	sub.f32 	%f13, %f10, %f12;
	add.s64 	%rd24, %rd2, %rd20;
	ld.global.f32 	%f14, [%rd24];
	div.rn.f32 	%f15, %f14, %f1;
	add.f32 	%f16, %f13, %f15;
	sub.f32 	%f17, %f11, %f16;
	add.s64 	%rd25, %rd1, %rd20;
	st.global.f32 	[%rd25], %f17;
	add.s32 	%r63, %r63, %r13;
	add.s32 	%r62, %r62, %r13;
	add.s32 	%r61, %r61, 1;
	setp.ne.s32 	%p8, %r61, 0;
	@%p8 bra 	$L__BB0_9;
$L__BB0_10:
	sub.s32 	%r54, %r60, %r39;
	setp.gt.u32 	%p9, %r54, -4;
	@%p9 bra 	$L__BB0_13;
	sub.s32 	%r67, %r64, %r39;
	mul.lo.s32 	%r55, %r38, %r37;
	mul.lo.s32 	%r56, %r55, %r36;
	mul.lo.s32 	%r66, %r56, %r64;
	shl.b32 	%r28, %r56, 2;
	add.s32 	%r57, %r2, %r66;
	add.s32 	%r65, %r57, %r1;
	mul.wide.s32 	%rd32, %r13, 4;
$L__BB0_12:
	ld.global.f32 	%f18, [%rd6];
	mul.wide.s32 	%rd26, %r65, 4;
	add.s64 	%rd27, %rd3, %rd26;
	ld.global.f32 	%f19, [%rd27];
	mul.wide.s32 	%rd28, %r66, 4;
	add.s64 	%rd29, %rd6, %rd28;
	ld.global.f32 	%f20, [%rd29];
	sub.f32 	%f21, %f18, %f20;
	add.s64 	%rd30, %rd2, %rd26;
	ld.global.f32 	%f22, [%rd30];
	div.rn.f32 	%f23, %f22, %f1;
	add.f32 	%f24, %f21, %f23;
	sub.f32 	%f25, %f19, %f24;
	add.s64 	%rd31, %rd1, %rd26;
	st.global.f32 	[%rd31], %f25;
	ld.global.f32 	%f26, [%rd6];
	add.s64 	%rd33, %rd27, %rd32;
	ld.global.f32 	%f27, [%rd33];
	add.s64 	%rd34, %rd29, %rd32;
	ld.global.f32 	%f28, [%rd34];
	sub.f32 	%f29, %f26, %f28;
	add.s64 	%rd35, %rd30, %rd32;
	ld.global.f32 	%f30, [%rd35];
	div.rn.f32 	%f31, %f30, %f1;
	add.f32 	%f32, %f29, %f31;
	sub.f32 	%f33, %f27, %f32;
	add.s64 	%rd36, %rd31, %rd32;
	st.global.f32 	[%rd36], %f33;
	ld.global.f32 	%f34, [%rd6];
	add.s64 	%rd37, %rd33, %rd32;
	ld.global.f32 	%f35, [%rd37];
	add.s64 	%rd38, %rd34, %rd32;
	ld.global.f32 	%f36, [%rd38];
	sub.f32 	%f37, %f34, %f36;
	add.s64 	%rd39, %rd35, %rd32;
	ld.global.f32 	%f38, [%rd39];
	div.rn.f32 	%f39, %f38, %f1;
	add.f32 	%f40, %f37, %f39;
	sub.f32 	%f41, %f35, %f40;
	add.s64 	%rd40, %rd36, %rd32;
	st.global.f32 	[%rd40], %f41;
	ld.global.f32 	%f42, [%rd6];
	add.s64 	%rd41, %rd37, %rd32;
	ld.global.f32 	%f43, [%rd41];
	add.s64 	%rd42, %rd38, %rd32;
	ld.global.f32 	%f44, [%rd42];
	sub.f32 	%f45, %f42, %f44;
	add.s64 	%rd43, %rd39, %rd32;
	ld.global.f32 	%f46, [%rd43];
	div.rn.f32 	%f47, %f46, %f1;
	add.f32 	%f48, %f45, %f47;
	sub.f32 	%f49, %f43, %f48;
	add.s64 	%rd44, %rd40, %rd32;
	st.global.f32 	[%rd44], %f49;
	add.s32 	%r67, %r67, 4;
	add.s32 	%r66, %r66, %r28;
	add.s32 	%r65, %r65, %r28;
	setp.ne.s32 	%p10, %r67, 0;
	@%p10 bra 	$L__BB0_12;
$L__BB0_13:
	bar.sync 	0;
	ret;

}
	// .globl	_Z7updatePPfS_S_fS_iiii
.visible .entry _Z7updatePPfS_S_fS_iiii(
	.param .u64 .ptr .align 1 _Z7updatePPfS_S_fS_iiii_param_0,
	.param .u64 .ptr .align 1 _Z7updatePPfS_S_fS_iiii_param_1,
	.param .u64 .ptr .align 1 _Z7updatePPfS_S_fS_iiii_param_2,
	.param .f32 _Z7updatePPfS_S_fS_iiii_param_3,
	.param .u64 .ptr .align 1 _Z7updatePPfS_S_fS_iiii_param_4,
	.param .u32 _Z7updatePPfS_S_fS_iiii_param_5,
	.param .u32 _Z7updatePPfS_S_fS_iiii_param_6,
	.param .u32 _Z7updatePPfS_S_fS_iiii_param_7,
	.param .u32 _Z7updatePPfS_S_fS_iiii_param_8
)
{
	.reg .pred 	%p<12>;
	.reg .b32 	%r<54>;
	.reg .b32 	%f<96>;
	.reg .b64 	%rd<81>;

	ld.param.u64 	%rd6, [_Z7updatePPfS_S_fS_iiii_param_2];
	ld.param.u32 	%r23, [_Z7updatePPfS_S_fS_iiii_param_5];
	ld.param.u32 	%r24, [_Z7updatePPfS_S_fS_iiii_param_6];
	ld.param.u32 	%r25, [_Z7updatePPfS_S_fS_iiii_param_7];
	ld.param.u32 	%r26, [_Z7updatePPfS_S_fS_iiii_param_8];
	cvta.to.global.u64 	%rd1, %rd6;
	mov.u32 	%r27, %ctaid.x;
	mov.u32 	%r28, %ntid.x;
	mul.lo.s32 	%r1, %r27, %r28;
	mov.u32 	%r2, %tid.x;
	add.s32 	%r3, %r1, %r2;
	rem.s32 	%r29, %r3, %r23;
	add.s32 	%r30, %r23, -1;
	setp.eq.s32 	%p1, %r29, %r30;
	@%p1 bra 	$L__BB1_11;
	mul.lo.s32 	%r4, %r24, %r23;
	div.s32 	%r31, %r3, %r4;
	add.s32 	%r32, %r25, -1;
	setp.ge.s32 	%p2, %r31, %r32;
	@%p2 bra 	$L__BB1_11;
	div.s32 	%r33, %r3, %r23;
	rem.s32 	%r34, %r33, %r24;
	add.s32 	%r35, %r24, -1;
	setp.eq.s32 	%p3, %r34, %r35;
	setp.lt.s32 	%p4, %r26, 1;
	or.pred  	%p5, %p3, %p4;
	@%p5 bra 	$L__BB1_11;
	mul.lo.s32 	%r5, %r4, %r25;
	setp.lt.u32 	%p6, %r26, 4;
	mov.b32 	%r53, 0;
	@%p6 bra 	$L__BB1_6;
	and.b32  	%r37, %r26, 2147483644;
	neg.s32 	%r51, %r37;
	mul.lo.s32 	%r38, %r25, %r24;
	mul.lo.s32 	%r39, %r38, %r23;
	shl.b32 	%r7, %r39, 2;
	add.s32 	%r40, %r2, %r23;
	add.s32 	%r49, %r40, %r1;
	add.s32 	%r48, %r3, %r4;
	mul.wide.s32 	%rd12, %r23, 4;
	mul.wide.s32 	%rd17, %r4, 4;
	mul.wide.s32 	%rd21, %r5, 4;
	mov.u32 	%r50, %r3;
$L__BB1_5:
	.pragma "nounroll";
	ld.param.u64 	%rd78, [_Z7updatePPfS_S_fS_iiii_param_4];
	ld.param.f32 	%f93, [_Z7updatePPfS_S_fS_iiii_param_3];
	ld.param.u64 	%rd76, [_Z7updatePPfS_S_fS_iiii_param_1];
	ld.param.u64 	%rd73, [_Z7updatePPfS_S_fS_iiii_param_0];
	and.b32  	%r53, %r26, 2147483644;
	cvta.to.global.u64 	%rd7, %rd78;
	mul.wide.s32 	%rd8, %r50, 4;
	add.s64 	%rd9, %rd7, %rd8;
	ld.global.f32 	%f2, [%rd9];
	ld.global.f32 	%f3, [%rd9+4];
	sub.f32 	%f4, %f3, %f2;
	cvta.to.global.u64 	%rd10, %rd73;
	add.s64 	%rd11, %rd10, %rd8;
	ld.global.f32 	%f5, [%rd11+4];
	fma.rn.f32 	%f6, %f93, %f4, %f5;
	st.global.f32 	[%rd11+4], %f6;
	add.s64 	%rd13, %rd9, %rd12;
	ld.global.f32 	%f7, [%rd13];
	sub.f32 	%f8, %f7, %f2;
	cvta.to.global.u64 	%rd14, %rd76;
	mul.wide.s32 	%rd15, %r49, 4;
	add.s64 	%rd16, %rd14, %rd15;
	ld.global.f32 	%f9, [%rd16];
	fma.rn.f32 	%f10, %f93, %f8, %f9;
	st.global.f32 	[%rd16], %f10;
	add.s64 	%rd18, %rd9, %rd17;
	ld.global.f32 	%f11, [%rd18];
	sub.f32 	%f12, %f11, %f2;
	mul.wide.s32 	%rd19, %r48, 4;
	add.s64 	%rd20, %rd1, %rd19;
	ld.global.f32 	%f13, [%rd20];
	fma.rn.f32 	%f14, %f93, %f12, %f13;
	st.global.f32 	[%rd20], %f14;
	add.s64 	%rd22, %rd9, %rd21;
	ld.global.f32 	%f15, [%rd22];
	ld.global.f32 	%f16, [%rd22+4];
	sub.f32 	%f17, %f16, %f15;
	add.s64 	%rd23, %rd11, %rd21;
	ld.global.f32 	%f18, [%rd23+4];
	fma.rn.f32 	%f19, %f93, %f17, %f18;
	st.global.f32 	[%rd23+4], %f19;
	add.s64 	%rd24, %rd22, %rd12;
	ld.global.f32 	%f20, [%rd24];
	sub.f32 	%f21, %f20, %f15;
	add.s64 	%rd25, %rd16, %rd21;
	ld.global.f32 	%f22, [%rd25];
	fma.rn.f32 	%f23, %f93, %f21, %f22;
	st.global.f32 	[%rd25], %f23;
	add.s64 	%rd26, %rd22, %rd17;
	ld.global.f32 	%f24, [%rd26];
	sub.f32 	%f25, %f24, %f15;
	add.s64 	%rd27, %rd20, %rd21;
	ld.global.f32 	%f26, [%rd27];
	fma.rn.f32 	%f27, %f93, %f25, %f26;
	st.global.f32 	[%rd27], %f27;
	add.s64 	%rd28, %rd22, %rd21;
	ld.global.f32 	%f28, [%rd28];
	ld.global.f32 	%f29, [%rd28+4];
	sub.f32 	%f30, %f29, %f28;
	add.s64 	%rd29, %rd23, %rd21;
	ld.global.f32 	%f31, [%rd29+4];
	fma.rn.f32 	%f32, %f93, %f30, %f31;
	st.global.f32 	[%rd29+4], %f32;
	add.s64 	%rd30, %rd28, %rd12;
	ld.global.f32 	%f33, [%rd30];
	sub.f32 	%f34, %f33, %f28;
	add.s64 	%rd31, %rd25, %rd21;
	ld.global.f32 	%f35, [%rd31];
	fma.rn.f32 	%f36, %f93, %f34, %f35;
	st.global.f32 	[%rd31], %f36;
	add.s64 	%rd32, %rd28, %rd17;
	ld.global.f32 	%f37, [%rd32];
	sub.f32 	%f38, %f37, %f28;
	add.s64 	%rd33, %rd27, %rd21;
	ld.global.f32 	%f39, [%rd33];
	fma.rn.f32 	%f40, %f93, %f38, %f39;
	st.global.f32 	[%rd33], %f40;
	add.s64 	%rd34, %rd28, %rd21;
	ld.global.f32 	%f41, [%rd34];
	ld.global.f32 	%f42, [%rd34+4];
	sub.f32 	%f43, %f42, %f41;
	add.s64 	%rd35, %rd29, %rd21;
	ld.global.f32 	%f44, [%rd35+4];
	fma.rn.f32 	%f45, %f93, %f43, %f44;
	st.global.f32 	[%rd35+4], %f45;
	add.s64 	%rd36, %rd34, %rd12;
	ld.global.f32 	%f46, [%rd36];
	sub.f32 	%f47, %f46, %f41;
	add.s64 	%rd37, %rd31, %rd21;
	ld.global.f32 	%f48, [%rd37];
	fma.rn.f32 	%f49, %f93, %f47, %f48;
	st.global.f32 	[%rd37], %f49;
	add.s64 	%rd38, %rd34, %rd17;
	ld.global.f32 	%f50, [%rd38];
	sub.f32 	%f51, %f50, %f41;
	add.s64 	%rd39, %rd33, %rd21;
	ld.global.f32 	%f52, [%rd39];
	fma.rn.f32 	%f53, %f93, %f51, %f52;
	st.global.f32 	[%rd39], %f53;
	add.s32 	%r51, %r51, 4;
	add.s32 	%r50, %r50, %r7;
	add.s32 	%r49, %r49, %r7;
	add.s32 	%r48, %r48, %r7;
	setp.ne.s32 	%p7, %r51, 0;
	@%p7 bra 	$L__BB1_5;
$L__BB1_6:
	and.b32  	%r20, %r26, 3;
	setp.eq.s32 	%p8, %r20, 0;
	@%p8 bra 	$L__BB1_11;
	ld.param.u64 	%rd77, [_Z7updatePPfS_S_fS_iiii_param_1];
	cvta.to.global.u64 	%rd2, %rd77;
	setp.eq.s32 	%p9, %r20, 1;
	@%p9 bra 	$L__BB1_9;
	ld.param.u64 	%rd79, [_Z7updatePPfS_S_fS_iiii_param_4];
	ld.param.f32 	%f94, [_Z7updatePPfS_S_fS_iiii_param_3];
	ld.param.u64 	%rd74, [_Z7updatePPfS_S_fS_iiii_param_0];
	mad.lo.s32 	%r41, %r5, %r53, %r3;
	cvta.to.global.u64 	%rd40, %rd79;
	mul.wide.s32 	%rd41, %r41, 4;
	add.s64 	%rd42, %rd40, %rd41;
	ld.global.f32 	%f54, [%rd42];
	ld.global.f32 	%f55, [%rd42+4];
	sub.f32 	%f56, %f55, %f54;
	cvta.to.global.u64 	%rd43, %rd74;
	add.s64 	%rd44, %rd43, %rd41;
	ld.global.f32 	%f57, [%rd44+4];
	fma.rn.f32 	%f58, %f94, %f56, %f57;
	st.global.f32 	[%rd44+4], %f58;
	add.s32 	%r42, %r41, %r23;
	mul.wide.s32 	%rd45, %r23, 4;
	add.s64 	%rd46, %rd42, %rd45;
	ld.global.f32 	%f59, [%rd46];
	sub.f32 	%f60, %f59, %f54;
	mul.wide.s32 	%rd47, %r42, 4;
	add.s64 	%rd48, %rd2, %rd47;
	ld.global.f32 	%f61, [%rd48];
	fma.rn.f32 	%f62, %f94, %f60, %f61;
	st.global.f32 	[%rd48], %f62;
	add.s32 	%r43, %r41, %r4;
	mul.wide.s32 	%rd49, %r4, 4;
	add.s64 	%rd50, %rd42, %rd49;
	ld.global.f32 	%f63, [%rd50];
	sub.f32 	%f64, %f63, %f54;
	mul.wide.s32 	%rd51, %r43, 4;
	add.s64 	%rd52, %rd1, %rd51;
	ld.global.f32 	%f65, [%rd52];
	fma.rn.f32 	%f66, %f94, %f64, %f65;
	st.global.f32 	[%rd52], %f66;
	mul.wide.s32 	%rd53, %r5, 4;
	add.s64 	%rd54, %rd42, %rd53;
	ld.global.f32 	%f67, [%rd54];
	ld.global.f32 	%f68, [%rd54+4];
	sub.f32 	%f69, %f68, %f67;
	add.s64 	%rd55, %rd44, %rd53;
	ld.global.f32 	%f70, [%rd55+4];
	fma.rn.f32 	%f71, %f94, %f69, %f70;
	st.global.f32 	[%rd55+4], %f71;
	add.s64 	%rd56, %rd54, %rd45;
	ld.global.f32 	%f72, [%rd56];
	sub.f32 	%f73, %f72, %f67;
	add.s64 	%rd57, %rd48, %rd53;
	ld.global.f32 	%f74, [%rd57];
	fma.rn.f32 	%f75, %f94, %f73, %f74;
	st.global.f32 	[%rd57], %f75;
	add.s64 	%rd58, %rd54, %rd49;
	ld.global.f32 	%f76, [%rd58];
	sub.f32 	%f77, %f76, %f67;
	add.s64 	%rd59, %rd52, %rd53;
	ld.global.f32 	%f78, [%rd59];
	fma.rn.f32 	%f79, %f94, %f77, %f78;
	st.global.f32 	[%rd59], %f79;
	add.s32 	%r53, %r53, 2;
$L__BB1_9:
	and.b32  	%r44, %r26, 1;
	setp.eq.b32 	%p10, %r44, 1;
	not.pred 	%p11, %p10;
	@%p11 bra 	$L__BB1_11;
	ld.param.u64 	%rd80, [_Z7updatePPfS_S_fS_iiii_param_4];
	ld.param.f32 	%f95, [_Z7updatePPfS_S_fS_iiii_param_3];
	ld.param.u64 	%rd75, [_Z7updatePPfS_S_fS_iiii_param_0];
	mad.lo.s32 	%r45, %r5, %r53, %r3;
	cvta.to.global.u64 	%rd60, %rd80;
	mul.wide.s32 	%rd61, %r45, 4;
	add.s64 	%rd62, %rd60, %rd61;
	ld.global.f32 	%f80, [%rd62];
	ld.global.f32 	%f81, [%rd62+4];
	sub.f32 	%f82, %f81, %f80;
	cvta.to.global.u64 	%rd63, %rd75;
	add.s64 	%rd64, %rd63, %rd61;
	ld.global.f32 	%f83, [%rd64+4];
	fma.rn.f32 	%f84, %f95, %f82, %f83;
	st.global.f32 	[%rd64+4], %f84;
	add.s32 	%r46, %r45, %r23;
	mul.wide.s32 	%rd65, %r23, 4;
	add.s64 	%rd66, %rd62, %rd65;
	ld.global.f32 	%f85, [%rd66];
	sub.f32 	%f86, %f85, %f80;
	mul.wide.s32 	%rd67, %r46, 4;
	add.s64 	%rd68, %rd2, %rd67;
	ld.global.f32 	%f87, [%rd68];
	fma.rn.f32 	%f88, %f95, %f86, %f87;
	st.global.f32 	[%rd68], %f88;
	add.s32 	%r47, %r45, %r4;
	mul.wide.s32 	%rd69, %r4, 4;
	add.s64 	%rd70, %rd62, %rd69;
	ld.global.f32 	%f89, [%rd70];
	sub.f32 	%f90, %f89, %f80;
	mul.wide.s32 	%rd71, %r47, 4;
	add.s64 	%rd72, %rd1, %rd71;
	ld.global.f32 	%f91, [%rd72];
	fma.rn.f32 	%f92, %f95, %f90, %f91;
	st.global.f32 	[%rd72], %f92;
$L__BB1_11:
	bar.sync 	0;
	ret;

}
	// .globl	_Z14projStep1alphaPfS_S_S_S_S_iiii
.visible .entry _Z14projStep1alphaPfS_S_S_S_S_iiii(
	.param .u64 .ptr .align 1 _Z14projStep1alphaPfS_S_S_S_S_iiii_param_0,
	.param .u64 .ptr .align 1 _Z14projStep1alphaPfS_S_S_S_S_iiii_param_1,
	.param .u64 .ptr .align 1 _Z14projStep1alphaPfS_S_S_S_S_iiii_param_2,
	.param .u64 .ptr .align 1 _Z14projStep1alphaPfS_S_S_S_S_iiii_param_3,
	.param .u64 .ptr .align 1 _Z14projStep1alphaPfS_S_S_S_S_iiii_param_4,
	.param .u64 .ptr .align 1 _Z14projStep1alphaPfS_S_S_S_S_iiii_param_5,
	.param .u32 _Z14projStep1alphaPfS_S_S_S_S_iiii_param_6,
	.param .u32 _Z14projStep1alphaPfS_S_S_S_S_iiii_param_7,
	.param .u32 _Z14projStep1alphaPfS_S_S_S_S_iiii_param_8,
	.param .u32 _Z14projStep1alphaPfS_S_S_S_S_iiii_param_9
)
{
	.reg .pred 	%p<17>;
	.reg .b32 	%r<60>;
	.reg .b32 	%f<103>;
	.reg .b64 	%rd<63>;

	ld.param.u64 	%rd9, [_Z14projStep1alphaPfS_S_S_S_S_iiii_param_0];
	ld.param.u64 	%rd10, [_Z14projStep1alphaPfS_S_S_S_S_iiii_param_1];
	ld.param.u64 	%rd11, [_Z14projStep1alphaPfS_S_S_S_S_iiii_param_2];
	ld.param.u64 	%rd12, [_Z14projStep1alphaPfS_S_S_S_S_iiii_param_3];
	ld.param.u64 	%rd7, [_Z14projStep1alphaPfS_S_S_S_S_iiii_param_4];
	ld.param.u64 	%rd8, [_Z14projStep1alphaPfS_S_S_S_S_iiii_param_5];
	ld.param.u32 	%r30, [_Z14projStep1alphaPfS_S_S_S_S_iiii_param_6];
	ld.param.u32 	%r31, [_Z14projStep1alphaPfS_S_S_S_S_iiii_param_7];
	ld.param.u32 	%r32, [_Z14projStep1alphaPfS_S_S_S_S_iiii_param_8];
	ld.param.u32 	%r33, [_Z14projStep1alphaPfS_S_S_S_S_iiii_param_9];
	cvta.to.global.u64 	%rd1, %rd12;
	cvta.to.global.u64 	%rd2, %rd11;
	cvta.to.global.u64 	%rd3, %rd10;
	cvta.to.global.u64 	%rd4, %rd9;
	mov.u32 	%r34, %ctaid.x;
	mov.u32 	%r35, %ntid.x;
	mul.lo.s32 	%r1, %r34, %r35;
	mov.u32 	%r2, %tid.x;
	add.s32 	%r3, %r1, %r2;
	rem.s32 	%r36, %r3, %r30;
	add.s32 	%r37, %r30, -1;
	setp.eq.s32 	%p1, %r36, %r37;
	@%p1 bra 	$L__BB2_13;
	mul.lo.s32 	%r4, %r31, %r30;
	div.s32 	%r38, %r3, %r4;
	add.s32 	%r39, %r32, -1;
	setp.ge.s32 	%p2, %r38, %r39;
	@%p2 bra 	$L__BB2_13;
	div.s32 	%r40, %r3, %r30;
	rem.s32 	%r41, %r40, %r31;
	add.s32 	%r42, %r31, -1;
	setp.eq.s32 	%p3, %r41, %r42;
	@%p3 bra 	$L__BB2_13;
	setp.lt.s32 	%p4, %r33, 1;
	mov.b32 	%r54, 0;
	@%p4 bra 	$L__BB2_6;
	mul.lo.s32 	%r5, %r4, %r32;
	cvta.to.global.u64 	%rd13, %rd7;
	mul.wide.s32 	%rd14, %r3, 4;
	add.s64 	%rd5, %rd13, %rd14;
	min.u32 	%r54, %r33, 2;
	neg.s32 	%r53, %r54;
	mul.wide.s32 	%rd18, %r30, 4;
	mul.wide.s32 	%rd21, %r4, 4;
	mov.u32 	%r52, %r3;
$L__BB2_5:
	mul.wide.s32 	%rd15, %r52, 4;
	add.s64 	%rd16, %rd4, %rd15;
	ld.global.f32 	%f1, [%rd16];
	ld.global.f32 	%f2, [%rd16+4];
	mul.f32 	%f3, %f2, %f2;
	fma.rn.f32 	%f4, %f1, %f1, %f3;
	add.s64 	%rd17, %rd3, %rd15;
	ld.global.f32 	%f5, [%rd17];
	fma.rn.f32 	%f6, %f5, %f5, %f4;
	add.s64 	%rd19, %rd17, %rd18;
	ld.global.f32 	%f7, [%rd19];
	fma.rn.f32 	%f8, %f7, %f7, %f6;
	add.s64 	%rd20, %rd2, %rd15;
	ld.global.f32 	%f9, [%rd20];
	fma.rn.f32 	%f10, %f9, %f9, %f8;
	add.s64 	%rd22, %rd20, %rd21;
	ld.global.f32 	%f11, [%rd22];
	fma.rn.f32 	%f12, %f11, %f11, %f10;
	mul.f32 	%f13, %f12, 0f3F000000;
	sqrt.rn.f32 	%f14, %f13;
	ld.global.f32 	%f15, [%rd5];
	setp.gt.f32 	%p5, %f14, %f15;
	div.rn.f32 	%f16, %f15, %f14;
	selp.f32 	%f17, %f16, 0f3F800000, %p5;
	add.s64 	%rd23, %rd1, %rd15;
	st.global.f32 	[%rd23], %f17;
	add.s32 	%r53, %r53, 1;
	setp.ne.s32 	%p6, %r53, 0;
	add.s32 	%r52, %r52, %r5;
	@%p6 bra 	$L__BB2_5;
$L__BB2_6:
	setp.ge.s32 	%p7, %r54, %r33;
	@%p7 bra 	$L__BB2_13;
	mul.lo.s32 	%r13, %r4, %r32;
	cvta.to.global.u64 	%rd24, %rd8;
	mul.wide.s32 	%rd25, %r3, 4;
	add.s64 	%rd6, %rd24, %rd25;
	sub.s32 	%r44, %r33, %r54;
	and.b32  	%r14, %r44, 3;
	setp.eq.s32 	%p8, %r14, 0;
	mov.u32 	%r57, %r54;
	@%p8 bra 	$L__BB2_10;
	mul.lo.s32 	%r45, %r54, %r32;
	mul.lo.s32 	%r46, %r45, %r31;
	mad.lo.s32 	%r47, %r46, %r30, %r2;
	add.s32 	%r56, %r47, %r1;
	neg.s32 	%r55, %r14;
	add.s32 	%r57, %r54, %r14;
	mul.wide.s32 	%rd29, %r30, 4;
	mul.wide.s32 	%rd32, %r4, 4;
$L__BB2_9:
	.pragma "nounroll";
	mul.wide.s32 	%rd26, %r56, 4;
	add.s64 	%rd27, %rd4, %rd26;
	ld.global.f32 	%f18, [%rd27];
	ld.global.f32 	%f19, [%rd27+4];
	mul.f32 	%f20, %f19, %f19;
	fma.rn.f32 	%f21, %f18, %f18, %f20;
	add.s64 	%rd28, %rd3, %rd26;
	ld.global.f32 	%f22, [%rd28];
	fma.rn.f32 	%f23, %f22, %f22, %f21;
	add.s64 	%rd30, %rd28, %rd29;
	ld.global.f32 	%f24, [%rd30];
	fma.rn.f32 	%f25, %f24, %f24, %f23;
	add.s64 	%rd31, %rd2, %rd26;
	ld.global.f32 	%f26, [%rd31];
	fma.rn.f32 	%f27, %f26, %f26, %f25;
	add.s64 	%rd33, %rd31, %rd32;
	ld.global.f32 	%f28, [%rd33];
	fma.rn.f32 	%f29, %f28, %f28, %f27;
	mul.f32 	%f30, %f29, 0f3F000000;
	sqrt.rn.f32 	%f31, %f30;
	ld.global.f32 	%f32, [%rd6];
	setp.gt.f32 	%p9, %f31, %f32;
	div.rn.f32 	%f33, %f32, %f31;
	selp.f32 	%f34, %f33, 0f3F800000, %p9;
	add.s64 	%rd34, %rd1, %rd26;
	st.global.f32 	[%rd34], %f34;
	add.s32 	%r56, %r56, %r13;
	add.s32 	%r55, %r55, 1;
	setp.ne.s32 	%p10, %r55, 0;
	@%p10 bra 	$L__BB2_9;
$L__BB2_10:
	sub.s32 	%r48, %r54, %r33;
	setp.gt.u32 	%p11, %r48, -4;
	@%p11 bra 	$L__BB2_13;
	sub.s32 	%r59, %r57, %r33;
	mul.lo.s32 	%r49, %r32, %r31;
	mul.lo.s32 	%r50, %r49, %r30;
	mad.lo.s32 	%r51, %r50, %r57, %r2;
	add.s32 	%r58, %r51, %r1;
	shl.b32 	%r25, %r50, 2;
	mul.wide.s32 	%rd38, %r30, 4;
	mul.wide.s32 	%rd41, %r4, 4;
	mul.wide.s32 	%rd44, %r13, 4;
$L__BB2_12:
	mul.wide.s32 	%rd35, %r58, 4;
	add.s64 	%rd36, %rd4, %rd35;
	ld.global.f32 	%f35, [%rd36];
	ld.global.f32 	%f36, [%rd36+4];
	mul.f32 	%f37, %f36, %f36;
	fma.rn.f32 	%f38, %f35, %f35, %f37;
	add.s64 	%rd37, %rd3, %rd35;
	ld.global.f32 	%f39, [%rd37];
	fma.rn.f32 	%f40, %f39, %f39, %f38;
	add.s64 	%rd39, %rd37, %rd38;
	ld.global.f32 	%f41, [%rd39];
	fma.rn.f32 	%f42, %f41, %f41, %f40;
	add.s64 	%rd40, %rd2, %rd35;
	ld.global.f32 	%f43, [%rd40];
	fma.rn.f32 	%f44, %f43, %f43, %f42;
	add.s64 	%rd42, %rd40, %rd41;
	ld.global.f32 	%f45, [%rd42];
	fma.rn.f32 	%f46, %f45, %f45, %f44;
	mul.f32 	%f47, %f46, 0f3F000000;
	sqrt.rn.f32 	%f48, %f47;
	ld.global.f32 	%f49, [%rd6];
	setp.gt.f32 	%p12, %f48, %f49;
	div.rn.f32 	%f50, %f49, %f48;
	selp.f32 	%f51, %f50, 0f3F800000, %p12;
	add.s64 	%rd43, %rd1, %rd35;
	st.global.f32 	[%rd43], %f51;
	add.s64 	%rd45, %rd36, %rd44;
	ld.global.f32 	%f52, [%rd45];
	ld.global.f32 	%f53, [%rd45+4];
	mul.f32 	%f54, %f53, %f53;
	fma.rn.f32 	%f55, %f52, %f52, %f54;
	add.s64 	%rd46, %rd37, %rd44;
	ld.global.f32 	%f56, [%rd46];
	fma.rn.f32 	%f57, %f56, %f56, %f55;
	add.s64 	%rd47, %rd46, %rd38;
	ld.global.f32 	%f58, [%rd47];
	fma.rn.f32 	%f59, %f58, %f58, %f57;
	add.s64 	%rd48, %rd40, %rd44;
	ld.global.f32 	%f60, [%rd48];
	fma.rn.f32 	%f61, %f60, %f60, %f59;
	add.s64 	%rd49, %rd48, %rd41;
	ld.global.f32 	%f62, [%rd49];
	fma.rn.f32 	%f63, %f62, %f62, %f61;
	mul.f32 	%f64, %f63, 0f3F000000;
	sqrt.rn.f32 	%f65, %f64;
	ld.global.f32 	%f66, [%rd6];
	setp.gt.f32 	%p13, %f65, %f66;
	div.rn.f32 	%f67, %f66, %f65;
	selp.f32 	%f68, %f67, 0f3F800000, %p13;
	add.s64 	%rd50, %rd43, %rd44;
	st.global.f32 	[%rd50], %f68;
	add.s64 	%rd51, %rd45, %rd44;
	ld.global.f32 	%f69, [%rd51];
	ld.global.f32 	%f70, [%rd51+4];
	mul.f32 	%f71, %f70, %f70;
	fma.rn.f32 	%f72, %f69, %f69, %f71;
	add.s64 	%rd52, %rd46, %rd44;
	ld.global.f32 	%f73, [%rd52];
	fma.rn.f32 	%f74, %f73, %f73, %f72;
	add.s64 	%rd53, %rd52, %rd38;
	ld.global.f32 	%f75, [%rd53];
	fma.rn.f32 	%f76, %f75, %f75, %f74;
	add.s64 	%rd54, %rd48, %rd44;
	ld.global.f32 	%f77, [%rd54];
	fma.rn.f32 	%f78, %f77, %f77, %f76;
	add.s64 	%rd55, %rd54, %rd41;
	ld.global.f32 	%f79, [%rd55];
	fma.rn.f32 	%f80, %f79, %f79, %f78;
	mul.f32 	%f81, %f80, 0f3F000000;
	sqrt.rn.f32 	%f82, %f81;
	ld.global.f32 	%f83, [%rd6];
	setp.gt.f32 	%p14, %f82, %f83;
	div.rn.f32 	%f84, %f83, %f82;
	selp.f32 	%f85, %f84, 0f3F800000, %p14;
	add.s64 	%rd56, %rd50, %rd44;
	st.global.f32 	[%rd56], %f85;
	add.s64 	%rd57, %rd51, %rd44;
	ld.global.f32 	%f86, [%rd57];
	ld.global.f32 	%f87, [%rd57+4];
	mul.f32 	%f88, %f87, %f87;
	fma.rn.f32 	%f89, %f86, %f86, %f88;
	add.s64 	%rd58, %rd52, %rd44;
	ld.global.f32 	%f90, [%rd58];
	fma.rn.f32 	%f91, %f90, %f90, %f89;
	add.s64 	%rd59, %rd58, %rd38;
	ld.global.f32 	%f92, [%rd59];
	fma.rn.f32 	%f93, %f92, %f92, %f91;
	add.s64 	%rd60, %rd54, %rd44;
	ld.global.f32 	%f94, [%rd60];
	fma.rn.f32 	%f95, %f94, %f94, %f93;
	add.s64 	%rd61, %rd60, %rd41;
	ld.global.f32 	%f96, [%rd61];
	fma.rn.f32 	%f97, %f96, %f96, %f95;
	mul.f32 	%f98, %f97, 0f3F000000;
	sqrt.rn.f32 	%f99, %f98;
	ld.global.f32 	%f100, [%rd6];
	setp.gt.f32 	%p15, %f99, %f100;
	div.rn.f32 	%f101, %f100, %f99;
	selp.f32 	%f102, %f101, 0f3F800000, %p15;
	add.s64 	%rd62, %rd56, %rd44;
	st.global.f32 	[%rd62], %f102;
	add.s32 	%r59, %r59, 4;
	add.s32 	%r58, %r58, %r25;
	setp.ne.s32 	%p16, %r59, 0;
	@%p16 bra 	$L__BB2_12;
$L__BB2_13:
	bar.sync 	0;
	ret;

}
	// .globl	_Z14projStep2TotalPfS_S_S_iiii
.visible .entry _Z14projStep2TotalPfS_S_S_iiii(
	.param .u64 .ptr .align 1 _Z14projStep2TotalPfS_S_S_iiii_param_0,
	.param .u64 .ptr .align 1 _Z14projStep2TotalPfS_S_S_iiii_param_1,
	.param .u64 .ptr .align 1 _Z14projStep2TotalPfS_S_S_iiii_param_2,
	.param .u64 .ptr .align 1 _Z14projStep2TotalPfS_S_S_iiii_param_3,
	.param .u32 _Z14projStep2TotalPfS_S_S_iiii_param_4,
	.param .u32 _Z14projStep2TotalPfS_S_S_iiii_param_5,
	.param .u32 _Z14projStep2TotalPfS_S_S_iiii_param_6,
	.param .u32 _Z14projStep2TotalPfS_S_S_iiii_param_7
)
{
	.reg .pred 	%p<12>;
	.reg .b32 	%r<54>;
	.reg .b32 	%f<113>;
	.reg .b64 	%rd<81>;

	ld.param.u64 	%rd6, [_Z14projStep2TotalPfS_S_S_iiii_param_2];
	ld.param.u32 	%r23, [_Z14projStep2TotalPfS_S_S_iiii_param_4];
	ld.param.u32 	%r24, [_Z14projStep2TotalPfS_S_S_iiii_param_5];
	ld.param.u32 	%r25, [_Z14projStep2TotalPfS_S_S_iiii_param_6];
	ld.param.u32 	%r26, [_Z14projStep2TotalPfS_S_S_iiii_param_7];
	cvta.to.global.u64 	%rd1, %rd6;
	mov.u32 	%r27, %ctaid.x;
	mov.u32 	%r28, %ntid.x;
	mul.lo.s32 	%r1, %r27, %r28;
	mov.u32 	%r2, %tid.x;
	add.s32 	%r3, %r1, %r2;
	rem.s32 	%r29, %r3, %r23;
	add.s32 	%r30, %r23, -1;
	setp.eq.s32 	%p1, %r29, %r30;
	@%p1 bra 	$L__BB3_11;
	mul.lo.s32 	%r4, %r24, %r23;
	div.s32 	%r31, %r3, %r4;
	add.s32 	%r32, %r25, -1;
	setp.ge.s32 	%p2, %r31, %r32;
	@%p2 bra 	$L__BB3_11;
	div.s32 	%r33, %r3, %r23;
	rem.s32 	%r34, %r33, %r24;
	add.s32 	%r35, %r24, -1;
	setp.eq.s32 	%p3, %r34, %r35;
	setp.lt.s32 	%p4, %r26, 1;
	or.pred  	%p5, %p3, %p4;
	@%p5 bra 	$L__BB3_11;
	mul.lo.s32 	%r5, %r4, %r25;
	setp.lt.u32 	%p6, %r26, 4;
	mov.b32 	%r53, 0;
	@%p6 bra 	$L__BB3_6;
	and.b32  	%r53, %r26, 2147483644;
	neg.s32 	%r51, %r53;
	mul.lo.s32 	%r38, %r25, %r24;
	mul.lo.s32 	%r39, %r38, %r23;
	shl.b32 	%r7, %r39, 2;
	add.s32 	%r40, %r2, %r23;
	add.s32 	%r49, %r40, %r1;
	add.s32 	%r48, %r3, %r4;
	mul.wide.s32 	%rd12, %r23, 4;
	mul.wide.s32 	%rd17, %r4, 4;
	mul.wide.s32 	%rd21, %r5, 4;
	mov.u32 	%r50, %r3;
$L__BB3_5:
	.pragma "nounroll";
	ld.param.u64 	%rd79, [_Z14projStep2TotalPfS_S_S_iiii_param_3];
	ld.param.u64 	%rd76, [_Z14projStep2TotalPfS_S_S_iiii_param_1];
	ld.param.u64 	%rd73, [_Z14projStep2TotalPfS_S_S_iiii_param_0];
	cvta.to.global.u64 	%rd7, %rd79;
	mul.wide.s32 	%rd8, %r50, 4;
	add.s64 	%rd9, %rd7, %rd8;
	ld.global.f32 	%f1, [%rd9];
	ld.global.f32 	%f2, [%rd9+4];
	add.f32 	%f3, %f1, %f2;
	mul.f32 	%f4, %f3, 0f3F000000;
	cvta.to.global.u64 	%rd10, %rd73;
	add.s64 	%rd11, %rd10, %rd8;
	ld.global.f32 	%f5, [%rd11+4];
	mul.f32 	%f6, %f5, %f4;
	st.global.f32 	[%rd11+4], %f6;
	add.s64 	%rd13, %rd9, %rd12;
	ld.global.f32 	%f7, [%rd13];
	add.f32 	%f8, %f1, %f7;
	mul.f32 	%f9, %f8, 0f3F000000;
	cvta.to.global.u64 	%rd14, %rd76;
	mul.wide.s32 	%rd15, %r49, 4;
	add.s64 	%rd16, %rd14, %rd15;
	ld.global.f32 	%f10, [%rd16];
	mul.f32 	%f11, %f10, %f9;
	st.global.f32 	[%rd16], %f11;
	add.s64 	%rd18, %rd9, %rd17;
	ld.global.f32 	%f12, [%rd18];
	add.f32 	%f13, %f1, %f12;
	mul.f32 	%f14, %f13, 0f3F000000;
	mul.wide.s32 	%rd19, %r48, 4;
	add.s64 	%rd20, %rd1, %rd19;
	ld.global.f32 	%f15, [%rd20];
	mul.f32 	%f16, %f15, %f14;
	st.global.f32 	[%rd20], %f16;
	add.s64 	%rd22, %rd9, %rd21;
	ld.global.f32 	%f17, [%rd22];
	ld.global.f32 	%f18, [%rd22+4];
	add.f32 	%f19, %f17, %f18;
	mul.f32 	%f20, %f19, 0f3F000000;
	add.s64 	%rd23, %rd11, %rd21;
	ld.global.f32 	%f21, [%rd23+4];
	mul.f32 	%f22, %f21, %f20;
	st.global.f32 	[%rd23+4], %f22;
	add.s64 	%rd24, %rd22, %rd12;
	ld.global.f32 	%f23, [%rd24];
	add.f32 	%f24, %f17, %f23;
	mul.f32 	%f25, %f24, 0f3F000000;
	add.s64 	%rd25, %rd16, %rd21;
	ld.global.f32 	%f26, [%rd25];
	mul.f32 	%f27, %f26, %f25;
	st.global.f32 	[%rd25], %f27;
	add.s64 	%rd26, %rd22, %rd17;
	ld.global.f32 	%f28, [%rd26];
	add.f32 	%f29, %f17, %f28;
	mul.f32 	%f30, %f29, 0f3F000000;
	add.s64 	%rd27, %rd20, %rd21;
	ld.global.f32 	%f31, [%rd27];
	mul.f32 	%f32, %f31, %f30;
	st.global.f32 	[%rd27], %f32;
	add.s64 	%rd28, %rd22, %rd21;
	ld.global.f32 	%f33, [%rd28];
	ld.global.f32 	%f34, [%rd28+4];
	add.f32 	%f35, %f33, %f34;
	mul.f32 	%f36, %f35, 0f3F000000;
	add.s64 	%rd29, %rd23, %rd21;
	ld.global.f32 	%f37, [%rd29+4];
	mul.f32 	%f38, %f37, %f36;
	st.global.f32 	[%rd29+4], %f38;
	add.s64 	%rd30, %rd28, %rd12;
	ld.global.f32 	%f39, [%rd30];
	add.f32 	%f40, %f33, %f39;
	mul.f32 	%f41, %f40, 0f3F000000;
	add.s64 	%rd31, %rd25, %rd21;
	ld.global.f32 	%f42, [%rd31];
	mul.f32 	%f43, %f42, %f41;
	st.global.f32 	[%rd31], %f43;
	add.s64 	%rd32, %rd28, %rd17;
	ld.global.f32 	%f44, [%rd32];
	add.f32 	%f45, %f33, %f44;
	mul.f32 	%f46, %f45, 0f3F000000;
	add.s64 	%rd33, %rd27, %rd21;
	ld.global.f32 	%f47, [%rd33];
	mul.f32 	%f48, %f47, %f46;
	st.global.f32 	[%rd33], %f48;
	add.s64 	%rd34, %rd28, %rd21;
	ld.global.f32 	%f49, [%rd34];
	ld.global.f32 	%f50, [%rd34+4];
	add.f32 	%f51, %f49, %f50;
	mul.f32 	%f52, %f51, 0f3F000000;
	add.s64 	%rd35, %rd29, %rd21;
	ld.global.f32 	%f53, [%rd35+4];
	mul.f32 	%f54, %f53, %f52;
	st.global.f32 	[%rd35+4], %f54;
	add.s64 	%rd36, %rd34, %rd12;
	ld.global.f32 	%f55, [%rd36];
	add.f32 	%f56, %f49, %f55;
	mul.f32 	%f57, %f56, 0f3F000000;
	add.s64 	%rd37, %rd31, %rd21;
	ld.global.f32 	%f58, [%rd37];
	mul.f32 	%f59, %f58, %f57;
	st.global.f32 	[%rd37], %f59;
	add.s64 	%rd38, %rd34, %rd17;
	ld.global.f32 	%f60, [%rd38];
	add.f32 	%f61, %f49, %f60;
	mul.f32 	%f62, %f61, 0f3F000000;
	add.s64 	%rd39, %rd33, %rd21;
	ld.global.f32 	%f63, [%rd39];
	mul.f32 	%f64, %f63, %f62;
	st.global.f32 	[%rd39], %f64;
	add.s32 	%r51, %r51, 4;
	add.s32 	%r50, %r50, %r7;
	add.s32 	%r49, %r49, %r7;
	add.s32 	%r48, %r48, %r7;
	setp.ne.s32 	%p7, %r51, 0;
	@%p7 bra 	$L__BB3_5;
$L__BB3_6:
	and.b32  	%r20, %r26, 3;
	setp.eq.s32 	%p8, %r20, 0;
	@%p8 bra 	$L__BB3_11;
	ld.param.u64 	%rd80, [_Z14projStep2TotalPfS_S_S_iiii_param_3];
	cvta.to.global.u64 	%rd2, %rd80;
	setp.eq.s32 	%p9, %r20, 1;
	@%p9 bra 	$L__BB3_9;
	ld.param.u64 	%rd77, [_Z14projStep2TotalPfS_S_S_iiii_param_1];
	ld.param.u64 	%rd74, [_Z14projStep2TotalPfS_S_S_iiii_param_0];
	mad.lo.s32 	%r41, %r5, %r53, %r3;
	mul.wide.s32 	%rd40, %r41, 4;
	add.s64 	%rd41, %rd2, %rd40;
	ld.global.f32 	%f65, [%rd41];
	ld.global.f32 	%f66, [%rd41+4];
	add.f32 	%f67, %f65, %f66;
	mul.f32 	%f68, %f67, 0f3F000000;
	cvta.to.global.u64 	%rd42, %rd74;
	add.s64 	%rd43, %rd42, %rd40;
	ld.global.f32 	%f69, [%rd43+4];
	mul.f32 	%f70, %f69, %f68;
	st.global.f32 	[%rd43+4], %f70;
	add.s32 	%r42, %r41, %r23;
	mul.wide.s32 	%rd44, %r23, 4;
	add.s64 	%rd45, %rd41, %rd44;
	ld.global.f32 	%f71, [%rd45];
	add.f32 	%f72, %f65, %f71;
	mul.f32 	%f73, %f72, 0f3F000000;
	cvta.to.global.u64 	%rd46, %rd77;
	mul.wide.s32 	%rd47, %r42, 4;
	add.s64 	%rd48, %rd46, %rd47;
	ld.global.f32 	%f74, [%rd48];
	mul.f32 	%f75, %f74, %f73;
	st.global.f32 	[%rd48], %f75;
	add.s32 	%r43, %r41, %r4;
	mul.wide.s32 	%rd49, %r4, 4;
	add.s64 	%rd50, %rd41, %rd49;
	ld.global.f32 	%f76, [%rd50];
	add.f32 	%f77, %f65, %f76;
	mul.f32 	%f78, %f77, 0f3F000000;
	mul.wide.s32 	%rd51, %r43, 4;
	add.s64 	%rd52, %rd1, %rd51;
	ld.global.f32 	%f79, [%rd52];
	mul.f32 	%f80, %f79, %f78;
	st.global.f32 	[%rd52], %f80;
	mul.wide.s32 	%rd53, %r5, 4;
	add.s64 	%rd54, %rd41, %rd53;
	ld.global.f32 	%f81, [%rd54];
	ld.global.f32 	%f82, [%rd54+4];
	add.f32 	%f83, %f81, %f82;
	mul.f32 	%f84, %f83, 0f3F000000;
	add.s64 	%rd55, %rd43, %rd53;
	ld.global.f32 	%f85, [%rd55+4];
	mul.f32 	%f86, %f85, %f84;
	st.global.f32 	[%rd55+4], %f86;
	add.s64 	%rd56, %rd54, %rd44;
	ld.global.f32 	%f87, [%rd56];
	add.f32 	%f88, %f81, %f87;
	mul.f32 	%f89, %f88, 0f3F000000;
	add.s64 	%rd57, %rd48, %rd53;
	ld.global.f32 	%f90, [%rd57];
	mul.f32 	%f91, %f90, %f89;
	st.global.f32 	[%rd57], %f91;
	add.s64 	%rd58, %rd54, %rd49;
	ld.global.f32 	%f92, [%rd58];
	add.f32 	%f93, %f81, %f92;
	mul.f32 	%f94, %f93, 0f3F000000;
	add.s64 	%rd59, %rd52, %rd53;
	ld.global.f32 	%f95, [%rd59];
	mul.f32 	%f96, %f95, %f94;
	st.global.f32 	[%rd59], %f96;
	add.s32 	%r53, %r53, 2;
$L__BB3_9:
	and.b32  	%r44, %r26, 1;
	setp.eq.b32 	%p10, %r44, 1;
	not.pred 	%p11, %p10;
	@%p11 bra 	$L__BB3_11;
	ld.param.u64 	%rd78, [_Z14projStep2TotalPfS_S_S_iiii_param_1];
	ld.param.u64 	%rd75, [_Z14projStep2TotalPfS_S_S_iiii_param_0];
	mad.lo.s32 	%r45, %r5, %r53, %r3;
	mul.wide.s32 	%rd60, %r45, 4;
	add.s64 	%rd61, %rd2, %rd60;
	ld.global.f32 	%f97, [%rd61];
	ld.global.f32 	%f98, [%rd61+4];
	add.f32 	%f99, %f97, %f98;
	mul.f32 	%f100, %f99, 0f3F000000;
	cvta.to.global.u64 	%rd62, %rd75;
	add.s64 	%rd63, %rd62, %rd60;
	ld.global.f32 	%f101, [%rd63+4];
	mul.f32 	%f102, %f101, %f100;
	st.global.f32 	[%rd63+4], %f102;
	add.s32 	%r46, %r45, %r23;
	mul.wide.s32 	%rd64, %r23, 4;
	add.s64 	%rd65, %rd61, %rd64;
	ld.global.f32 	%f103, [%rd65];
	add.f32 	%f104, %f97, %f103;
	mul.f32 	%f105, %f104, 0f3F000000;
	cvta.to.global.u64 	%rd66, %rd78;
	mul.wide.s32 	%rd67, %r46, 4;
	add.s64 	%rd68, %rd66, %rd67;
	ld.global.f32 	%f106, [%rd68];
	mul.f32 	%f107, %f106, %f105;
	st.global.f32 	[%rd68], %f107;
	add.s32 	%r47, %r45, %r4;
	mul.wide.s32 	%rd69, %r4, 4;
	add.s64 	%rd70, %rd61, %rd69;
	ld.global.f32 	%f108, [%rd70];
	add.f32 	%f109, %f97, %f108;
	mul.f32 	%f110, %f109, 0f3F000000;
	mul.wide.s32 	%rd71, %r47, 4;
	add.s64 	%rd72, %rd1, %rd71;
	ld.global.f32 	%f111, [%rd72];
	mul.f32 	%f112, %f111, %f110;
	st.global.f32 	[%rd72], %f112;
$L__BB3_11:
	bar.sync 	0;
	ret;

}
	// .globl	_Z14calcDivergencePfS_S_S_iiii
.visible .entry _Z14calcDivergencePfS_S_S_iiii(
	.param .u64 .ptr .align 1 _Z14calcDivergencePfS_S_S_iiii_param_0,
	.param .u64 .ptr .align 1 _Z14calcDivergencePfS_S_S_iiii_param_1,
	.param .u64 .ptr .align 1 _Z14calcDivergencePfS_S_S_iiii_param_2,
	.param .u64 .ptr .align 1 _Z14calcDivergencePfS_S_S_iiii_param_3,
	.param .u32 _Z14calcDivergencePfS_S_S_iiii_param_4,
	.param .u32 _Z14calcDivergencePfS_S_S_iiii_param_5,
	.param .u32 _Z14calcDivergencePfS_S_S_iiii_param_6,
	.param .u32 _Z14calcDivergencePfS_S_S_iiii_param_7
)
{
	.reg .pred 	%p<12>;
	.reg .b32 	%r<54>;
	.reg .b32 	%f<78>;
	.reg .b64 	%rd<72>;

	ld.param.u64 	%rd5, [_Z14calcDivergencePfS_S_S_iiii_param_0];
	ld.param.u64 	%rd6, [_Z14calcDivergencePfS_S_S_iiii_param_3];
	ld.param.u32 	%r23, [_Z14calcDivergencePfS_S_S_iiii_param_4];
	ld.param.u32 	%r24, [_Z14calcDivergencePfS_S_S_iiii_param_5];
	ld.param.u32 	%r25, [_Z14calcDivergencePfS_S_S_iiii_param_6];
	ld.param.u32 	%r26, [_Z14calcDivergencePfS_S_S_iiii_param_7];
	cvta.to.global.u64 	%rd1, %rd6;
	cvta.to.global.u64 	%rd2, %rd5;
	mov.u32 	%r27, %ctaid.x;
	mov.u32 	%r28, %ntid.x;
	mul.lo.s32 	%r1, %r27, %r28;
	mov.u32 	%r2, %tid.x;
	add.s32 	%r3, %r1, %r2;
	rem.s32 	%r29, %r3, %r23;
	add.s32 	%r30, %r23, -1;
	setp.eq.s32 	%p1, %r29, %r30;
	@%p1 bra 	$L__BB4_11;
	mul.lo.s32 	%r4, %r24, %r23;
	div.s32 	%r31, %r3, %r4;
	add.s32 	%r32, %r25, -1;
	setp.ge.s32 	%p2, %r31, %r32;
	@%p2 bra 	$L__BB4_11;
	div.s32 	%r33, %r3, %r23;
	rem.s32 	%r34, %r33, %r24;
	add.s32 	%r35, %r24, -1;
	setp.eq.s32 	%p3, %r34, %r35;
	setp.lt.s32 	%p4, %r26, 1;
	or.pred  	%p5, %p3, %p4;
	@%p5 bra 	$L__BB4_11;
	mul.lo.s32 	%r5, %r4, %r25;
	setp.lt.u32 	%p6, %r26, 4;
	mov.b32 	%r53, 0;
	@%p6 bra 	$L__BB4_6;
	and.b32  	%r37, %r26, 2147483644;
	neg.s32 	%r51, %r37;
	mul.lo.s32 	%r38, %r25, %r24;
	mul.lo.s32 	%r39, %r38, %r23;
	shl.b32 	%r7, %r39, 2;
	add.s32 	%r40, %r2, %r23;
	add.s32 	%r49, %r40, %r1;
	add.s32 	%r48, %r3, %r4;
	mul.wide.s32 	%rd18, %r5, 4;
	mov.u32 	%r50, %r3;
$L__BB4_5:
	.pragma "nounroll";
	ld.param.u64 	%rd69, [_Z14calcDivergencePfS_S_S_iiii_param_2];
	ld.param.u64 	%rd66, [_Z14calcDivergencePfS_S_S_iiii_param_1];
	and.b32  	%r53, %r26, 2147483644;
	mul.wide.s32 	%rd7, %r50, 4;
	add.s64 	%rd8, %rd2, %rd7;
	ld.global.f32 	%f1, [%rd8+4];
	ld.global.f32 	%f2, [%rd8];
	sub.f32 	%f3, %f1, %f2;
	cvta.to.global.u64 	%rd9, %rd66;
	mul.wide.s32 	%rd10, %r49, 4;
	add.s64 	%rd11, %rd9, %rd10;
	ld.global.f32 	%f4, [%rd11];
	add.f32 	%f5, %f3, %f4;
	add.s64 	%rd12, %rd9, %rd7;
	ld.global.f32 	%f6, [%rd12];
	sub.f32 	%f7, %f5, %f6;
	cvta.to.global.u64 	%rd13, %rd69;
	mul.wide.s32 	%rd14, %r48, 4;
	add.s64 	%rd15, %rd13, %rd14;
	ld.global.f32 	%f8, [%rd15];
	add.f32 	%f9, %f7, %f8;
	add.s64 	%rd16, %rd13, %rd7;
	ld.global.f32 	%f10, [%rd16];
	sub.f32 	%f11, %f9, %f10;
	add.s64 	%rd17, %rd1, %rd7;
	st.global.f32 	[%rd17], %f11;
	add.s64 	%rd19, %rd8, %rd18;
	ld.global.f32 	%f12, [%rd19+4];
	ld.global.f32 	%f13, [%rd19];
	sub.f32 	%f14, %f12, %f13;
	add.s64 	%rd20, %rd11, %rd18;
	ld.global.f32 	%f15, [%rd20];
	add.f32 	%f16, %f14, %f15;
	add.s64 	%rd21, %rd12, %rd18;
	ld.global.f32 	%f17, [%rd21];
	sub.f32 	%f18, %f16, %f17;
	add.s64 	%rd22, %rd15, %rd18;
	ld.global.f32 	%f19, [%rd22];
	add.f32 	%f20, %f18, %f19;
	add.s64 	%rd23, %rd16, %rd18;
	ld.global.f32 	%f21, [%rd23];
	sub.f32 	%f22, %f20, %f21;
	add.s64 	%rd24, %rd17, %rd18;
	st.global.f32 	[%rd24], %f22;
	add.s64 	%rd25, %rd19, %rd18;
	ld.global.f32 	%f23, [%rd25+4];
	ld.global.f32 	%f24, [%rd25];
	sub.f32 	%f25, %f23, %f24;
	add.s64 	%rd26, %rd20, %rd18;
	ld.global.f32 	%f26, [%rd26];
	add.f32 	%f27, %f25, %f26;
	add.s64 	%rd27, %rd21, %rd18;
	ld.global.f32 	%f28, [%rd27];
	sub.f32 	%f29, %f27, %f28;
	add.s64 	%rd28, %rd22, %rd18;
	ld.global.f32 	%f30, [%rd28];
	add.f32 	%f31, %f29, %f30;
	add.s64 	%rd29, %rd23, %rd18;
	ld.global.f32 	%f32, [%rd29];
	sub.f32 	%f33, %f31, %f32;
	add.s64 	%rd30, %rd24, %rd18;
	st.global.f32 	[%rd30], %f33;
	add.s64 	%rd31, %rd25, %rd18;
	ld.global.f32 	%f34, [%rd31+4];
	ld.global.f32 	%f35, [%rd31];
	sub.f32 	%f36, %f34, %f35;
	add.s64 	%rd32, %rd26, %rd18;
	ld.global.f32 	%f37, [%rd32];
	add.f32 	%f38, %f36, %f37;
	add.s64 	%rd33, %rd27, %rd18;
	ld.global.f32 	%f39, [%rd33];
	sub.f32 	%f40, %f38, %f39;
	add.s64 	%rd34, %rd28, %rd18;
	ld.global.f32 	%f41, [%rd34];
	add.f32 	%f42, %f40, %f41;
	add.s64 	%rd35, %rd29, %rd18;
	ld.global.f32 	%f43, [%rd35];
	sub.f32 	%f44, %f42, %f43;
	add.s64 	%rd36, %rd30, %rd18;
	st.global.f32 	[%rd36], %f44;
	add.s32 	%r51, %r51, 4;
	add.s32 	%r50, %r50, %r7;
	add.s32 	%r49, %r49, %r7;
	add.s32 	%r48, %r48, %r7;
	setp.ne.s32 	%p7, %r51, 0;
	@%p7 bra 	$L__BB4_5;
$L__BB4_6:
	and.b32  	%r20, %r26, 3;
	setp.eq.s32 	%p8, %r20, 0;
	@%p8 bra 	$L__BB4_11;
	setp.eq.s32 	%p9, %r20, 1;
	@%p9 bra 	$L__BB4_9;
	ld.param.u64 	%rd70, [_Z14calcDivergencePfS_S_S_iiii_param_2];
	ld.param.u64 	%rd67, [_Z14calcDivergencePfS_S_S_iiii_param_1];
	mad.lo.s32 	%r41, %r5, %r53, %r3;
	mul.wide.s32 	%rd37, %r41, 4;
	add.s64 	%rd38, %rd2, %rd37;
	ld.global.f32 	%f45, [%rd38+4];
	ld.global.f32 	%f46, [%rd38];
	sub.f32 	%f47, %f45, %f46;
	add.s32 	%r42, %r41, %r23;
	cvta.to.global.u64 	%rd39, %rd67;
	mul.wide.s32 	%rd40, %r42, 4;
	add.s64 	%rd41, %rd39, %rd40;
	ld.global.f32 	%f48, [%rd41];
	add.f32 	%f49, %f47, %f48;
	add.s64 	%rd42, %rd39, %rd37;
	ld.global.f32 	%f50, [%rd42];
	sub.f32 	%f51, %f49, %f50;
	add.s32 	%r43, %r41, %r4;
	cvta.to.global.u64 	%rd43, %rd70;
	mul.wide.s32 	%rd44, %r43, 4;
	add.s64 	%rd45, %rd43, %rd44;
	ld.global.f32 	%f52, [%rd45];
	add.f32 	%f53, %f51, %f52;
	add.s64 	%rd46, %rd43, %rd37;
	ld.global.f32 	%f54, [%rd46];
	sub.f32 	%f55, %f53, %f54;
	add.s64 	%rd47, %rd1, %rd37;
	st.global.f32 	[%rd47], %f55;
	mul.wide.s32 	%rd48, %r5, 4;
	add.s64 	%rd49, %rd38, %rd48;
	ld.global.f32 	%f56, [%rd49+4];
	ld.global.f32 	%f57, [%rd49];
	sub.f32 	%f58, %f56, %f57;
	add.s64 	%rd50, %rd41, %rd48;
	ld.global.f32 	%f59, [%rd50];
	add.f32 	%f60, %f58, %f59;
	add.s64 	%rd51, %rd42, %rd48;
	ld.global.f32 	%f61, [%rd51];
	sub.f32 	%f62, %f60, %f61;
	add.s64 	%rd52, %rd45, %rd48;
	ld.global.f32 	%f63, [%rd52];
	add.f32 	%f64, %f62, %f63;
	add.s64 	%rd53, %rd46, %rd48;
	ld.global.f32 	%f65, [%rd53];
	sub.f32 	%f66, %f64, %f65;
	add.s64 	%rd54, %rd47, %rd48;
	st.global.f32 	[%rd54], %f66;
	add.s32 	%r53, %r53, 2;
$L__BB4_9:
	and.b32  	%r44, %r26, 1;
	setp.eq.b32 	%p10, %r44, 1;
	not.pred 	%p11, %p10;
	@%p11 bra 	$L__BB4_11;
	ld.param.u64 	%rd71, [_Z14calcDivergencePfS_S_S_iiii_param_2];
	ld.param.u64 	%rd68, [_Z14calcDivergencePfS_S_S_iiii_param_1];
	mad.lo.s32 	%r45, %r5, %r53, %r3;
	mul.wide.s32 	%rd55, %r45, 4;
	add.s64 	%rd56, %rd2, %rd55;
	ld.global.f32 	%f67, [%rd56+4];
	ld.global.f32 	%f68, [%rd56];
	sub.f32 	%f69, %f67, %f68;
	add.s32 	%r46, %r45, %r23;
	cvta.to.global.u64 	%rd57, %rd68;
	mul.wide.s32 	%rd58, %r46, 4;
	add.s64 	%rd59, %rd57, %rd58;
	ld.global.f32 	%f70, [%rd59];
	add.f32 	%f71, %f69, %f70;
	add.s64 	%rd60, %rd57, %rd55;
	ld.global.f32 	%f72, [%rd60];
	sub.f32 	%f73, %f71, %f72;
	add.s32 	%r47, %r45, %r4;
	cvta.to.global.u64 	%rd61, %rd71;
	mul.wide.s32 	%rd62, %r47, 4;
	add.s64 	%rd63, %rd61, %rd62;
	ld.global.f32 	%f74, [%rd63];
	add.f32 	%f75, %f73, %f74;
	add.s64 	%rd64, %rd61, %rd55;
	ld.global.f32 	%f76, [%rd64];
	sub.f32 	%f77, %f75, %f76;
	add.s64 	%rd65, %rd1, %rd55;
	st.global.f32 	[%rd65], %f77;
$L__BB4_11:
	bar.sync 	0;
	ret;

}
	// .globl	_Z13updatePstMultPfS_S_S_S_S_S_S_S_S_fiiii
.visible .entry _Z13updatePstMultPfS_S_S_S_S_S_S_S_S_fiiii(
	.param .u64 .ptr .align 1 _Z13updatePstMultPfS_S_S_S_S_S_S_S_S_fiiii_param_0,
	.param .u64 .ptr .align 1 _Z13updatePstMultPfS_S_S_S_S_S_S_S_S_fiiii_param_1,
	.param .u64 .ptr .align 1 _Z13updatePstMultPfS_S_S_S_S_S_S_S_S_fiiii_param_2,
	.param .u64 .ptr .align 1 _Z13updatePstMultPfS_S_S_S_S_S_S_S_S_fiiii_param_3,
	.param .u64 .ptr .align 1 _Z13updatePstMultPfS_S_S_S_S_S_S_S_S_fiiii_param_4,
	.param .u64 .ptr .align 1 _Z13updatePstMultPfS_S_S_S_S_S_S_S_S_fiiii_param_5,
	.param .u64 .ptr .align 1 _Z13updatePstMultPfS_S_S_S_S_S_S_S_S_fiiii_param_6,
	.param .u64 .ptr .align 1 _Z13updatePstMultPfS_S_S_S_S_S_S_S_S_fiiii_param_7,
	.param .u64 .ptr .align 1 _Z13updatePstMultPfS_S_S_S_S_S_S_S_S_fiiii_param_8,
	.param .u64 .ptr .align 1 _Z13updatePstMultPfS_S_S_S_S_S_S_S_S_fiiii_param_9,
	.param .f32 _Z13updatePstMultPfS_S_S_S_S_S_S_S_S_fiiii_param_10,
	.param .u32 _Z13updatePstMultPfS_S_S_S_S_S_S_S_S_fiiii_param_11,
	.param .u32 _Z13updatePstMultPfS_S_S_S_S_S_S_S_S_fiiii_param_12,
	.param .u32 _Z13updatePstMultPfS_S_S_S_S_S_S_S_S_fiiii_param_13,
	.param .u32 _Z13updatePstMultPfS_S_S_S_S_S_S_S_S_fiiii_param_14
)
{
	.reg .pred 	%p<56>;
	.reg .b32 	%r<159>;
	.reg .b32 	%f<425>;
	.reg .b64 	%rd<222>;

	ld.param.u64 	%rd22, [_Z13updatePstMultPfS_S_S_S_S_S_S_S_S_fiiii_param_2];
	ld.param.u64 	%rd23, [_Z13updatePstMultPfS_S_S_S_S_S_S_S_S_fiiii_param_3];
	ld.param.u64 	%rd24, [_Z13updatePstMultPfS_S_S_S_S_S_S_S_S_fiiii_param_4];
	ld.param.u64 	%rd25, [_Z13updatePstMultPfS_S_S_S_S_S_S_S_S_fiiii_param_5];
	ld.param.u64 	%rd26, [_Z13updatePstMultPfS_S_S_S_S_S_S_S_S_fiiii_param_7];
	ld.param.u64 	%rd27, [_Z13updatePstMultPfS_S_S_S_S_S_S_S_S_fiiii_param_8];
	ld.param.u64 	%rd28, [_Z13updatePstMultPfS_S_S_S_S_S_S_S_S_fiiii_param_9];
	ld.param.f32 	%f38, [_Z13updatePstMultPfS_S_S_S_S_S_S_S_S_fiiii_param_10];
	ld.param.u32 	%r81, [_Z13updatePstMultPfS_S_S_S_S_S_S_S_S_fiiii_param_11];
	ld.param.u32 	%r82, [_Z13updatePstMultPfS_S_S_S_S_S_S_S_S_fiiii_param_12];
	ld.param.u32 	%r83, [_Z13updatePstMultPfS_S_S_S_S_S_S_S_S_fiiii_param_13];
	ld.param.u32 	%r84, [_Z13updatePstMultPfS_S_S_S_S_S_S_S_S_fiiii_param_14];
	cvta.to.global.u64 	%rd1, %rd24;
	cvta.to.global.u64 	%rd2, %rd23;
	cvta.to.global.u64 	%rd3, %rd22;
	cvta.to.global.u64 	%rd4, %rd27;
	cvta.to.global.u64 	%rd5, %rd26;
	cvta.to.global.u64 	%rd6, %rd25;
	cvta.to.global.u64 	%rd29, %rd28;
	mov.u32 	%r85, %ctaid.x;
	mov.u32 	%r86, %ntid.x;
	mul.lo.s32 	%r1, %r85, %r86;
	mov.u32 	%r2, %tid.x;
	add.s32 	%r3, %r1, %r2;
	mul.wide.s32 	%rd30, %r3, 4;
	add.s64 	%rd7, %rd29, %rd30;
	mov.b32 	%r87, 0;
	st.global.u32 	[%rd7], %r87;
	rem.s32 	%r88, %r3, %r81;
	add.s32 	%r89, %r81, -1;
	setp.eq.s32 	%p1, %r88, %r89;
	@%p1 bra 	$L__BB5_68;
	mul.lo.s32 	%r4, %r82, %r81;
	div.s32 	%r90, %r3, %r4;
	add.s32 	%r91, %r83, -1;
	setp.ge.s32 	%p2, %r90, %r91;
	@%p2 bra 	$L__BB5_68;
	div.s32 	%r92, %r3, %r81;
	rem.s32 	%r93, %r92, %r82;
	add.s32 	%r94, %r82, -1;
	setp.eq.s32 	%p3, %r93, %r94;
	@%p3 bra 	$L__BB5_68;
	setp.lt.s32 	%p4, %r84, 1;
	@%p4 bra 	$L__BB5_12;
	mul.lo.s32 	%r5, %r4, %r83;
	and.b32  	%r6, %r84, 3;
	setp.lt.u32 	%p5, %r84, 4;
	mov.b32 	%r140, 0;
	@%p5 bra 	$L__BB5_7;
	and.b32  	%r140, %r84, 2147483644;
	neg.s32 	%r138, %r140;
	mul.lo.s32 	%r96, %r83, %r82;
	mul.lo.s32 	%r97, %r96, %r81;
	shl.b32 	%r9, %r97, 2;
	add.s32 	%r98, %r2, %r81;
	add.s32 	%r136, %r98, %r1;
	add.s32 	%r135, %r3, %r4;
	mul.wide.s32 	%rd40, %r5, 4;
	mov.u32 	%r137, %r3;
$L__BB5_6:
	.pragma "nounroll";
	mul.wide.s32 	%rd31, %r137, 4;
	add.s64 	%rd32, %rd3, %rd31;
	ld.global.f32 	%f39, [%rd32+4];
	ld.global.f32 	%f40, [%rd32];
	sub.f32 	%f41, %f39, %f40;
	mul.wide.s32 	%rd33, %r136, 4;
	add.s64 	%rd34, %rd2, %rd33;
	ld.global.f32 	%f42, [%rd34];
	add.f32 	%f43, %f41, %f42;
	add.s64 	%rd35, %rd2, %rd31;
	ld.global.f32 	%f44, [%rd35];
	sub.f32 	%f45, %f43, %f44;
	mul.wide.s32 	%rd36, %r135, 4;
	add.s64 	%rd37, %rd1, %rd36;
	ld.global.f32 	%f46, [%rd37];
	add.f32 	%f47, %f45, %f46;
	add.s64 	%rd38, %rd1, %rd31;
	ld.global.f32 	%f48, [%rd38];
	sub.f32 	%f49, %f47, %f48;
	add.s64 	%rd39, %rd6, %rd31;
	st.global.f32 	[%rd39], %f49;
	add.s64 	%rd41, %rd32, %rd40;
	ld.global.f32 	%f50, [%rd41+4];
	ld.global.f32 	%f51, [%rd41];
	sub.f32 	%f52, %f50, %f51;
	add.s64 	%rd42, %rd34, %rd40;
	ld.global.f32 	%f53, [%rd42];
	add.f32 	%f54, %f52, %f53;
	add.s64 	%rd43, %rd35, %rd40;
	ld.global.f32 	%f55, [%rd43];
	sub.f32 	%f56, %f54, %f55;
	add.s64 	%rd44, %rd37, %rd40;
	ld.global.f32 	%f57, [%rd44];
	add.f32 	%f58, %f56, %f57;
	add.s64 	%rd45, %rd38, %rd40;
	ld.global.f32 	%f59, [%rd45];
	sub.f32 	%f60, %f58, %f59;
	add.s64 	%rd46, %rd39, %rd40;
	st.global.f32 	[%rd46], %f60;
	add.s64 	%rd47, %rd41, %rd40;
	ld.global.f32 	%f61, [%rd47+4];
	ld.global.f32 	%f62, [%rd47];
	sub.f32 	%f63, %f61, %f62;
	add.s64 	%rd48, %rd42, %rd40;
	ld.global.f32 	%f64, [%rd48];
	add.f32 	%f65, %f63, %f64;
	add.s64 	%rd49, %rd43, %rd40;
	ld.global.f32 	%f66, [%rd49];
	sub.f32 	%f67, %f65, %f66;
	add.s64 	%rd50, %rd44, %rd40;
	ld.global.f32 	%f68, [%rd50];
	add.f32 	%f69, %f67, %f68;
	add.s64 	%rd51, %rd45, %rd40;
	ld.global.f32 	%f70, [%rd51];
	sub.f32 	%f71, %f69, %f70;
	add.s64 	%rd52, %rd46, %rd40;
	st.global.f32 	[%rd52], %f71;
	add.s64 	%rd53, %rd47, %rd40;
	ld.global.f32 	%f72, [%rd53+4];
	ld.global.f32 	%f73, [%rd53];
	sub.f32 	%f74, %f72, %f73;
	add.s64 	%rd54, %rd48, %rd40;
	ld.global.f32 	%f75, [%rd54];
	add.f32 	%f76, %f74, %f75;
	add.s64 	%rd55, %rd49, %rd40;
	ld.global.f32 	%f77, [%rd55];
	sub.f32 	%f78, %f76, %f77;
	add.s64 	%rd56, %rd50, %rd40;
	ld.global.f32 	%f79, [%rd56];
	add.f32 	%f80, %f78, %f79;
	add.s64 	%rd57, %rd51, %rd40;
	ld.global.f32 	%f81, [%rd57];
	sub.f32 	%f82, %f80, %f81;
	add.s64 	%rd58, %rd52, %rd40;
	st.global.f32 	[%rd58], %f82;
	add.s32 	%r138, %r138, 4;
	add.s32 	%r137, %r137, %r9;
	add.s32 	%r136, %r136, %r9;
	add.s32 	%r135, %r135, %r9;
	setp.ne.s32 	%p6, %r138, 0;
	@%p6 bra 	$L__BB5_6;
$L__BB5_7:
	setp.eq.s32 	%p7, %r6, 0;
	@%p7 bra 	$L__BB5_12;
	setp.eq.s32 	%p8, %r6, 1;
	@%p8 bra 	$L__BB5_10;
	mad.lo.s32 	%r99, %r5, %r140, %r3;
	mul.wide.s32 	%rd59, %r99, 4;
	add.s64 	%rd60, %rd3, %rd59;
	ld.global.f32 	%f83, [%rd60+4];
	ld.global.f32 	%f84, [%rd60];
	sub.f32 	%f85, %f83, %f84;
	add.s32 	%r100, %r99, %r81;
	mul.wide.s32 	%rd61, %r100, 4;
	add.s64 	%rd62, %rd2, %rd61;
	ld.global.f32 	%f86, [%rd62];
	add.f32 	%f87, %f85, %f86;
	add.s64 	%rd63, %rd2, %rd59;
	ld.global.f32 	%f88, [%rd63];
	sub.f32 	%f89, %f87, %f88;
	add.s32 	%r101, %r99, %r4;
	mul.wide.s32 	%rd64, %r101, 4;
	add.s64 	%rd65, %rd1, %rd64;
	ld.global.f32 	%f90, [%rd65];
	add.f32 	%f91, %f89, %f90;
	add.s64 	%rd66, %rd1, %rd59;
	ld.global.f32 	%f92, [%rd66];
	sub.f32 	%f93, %f91, %f92;
	add.s64 	%rd67, %rd6, %rd59;
	st.global.f32 	[%rd67], %f93;
	mul.wide.s32 	%rd68, %r5, 4;
	add.s64 	%rd69, %rd60, %rd68;
	ld.global.f32 	%f94, [%rd69+4];
	ld.global.f32 	%f95, [%rd69];
	sub.f32 	%f96, %f94, %f95;
	add.s64 	%rd70, %rd62, %rd68;
	ld.global.f32 	%f97, [%rd70];
	add.f32 	%f98, %f96, %f97;
	add.s64 	%rd71, %rd63, %rd68;
	ld.global.f32 	%f99, [%rd71];
	sub.f32 	%f100, %f98, %f99;
	add.s64 	%rd72, %rd65, %rd68;
	ld.global.f32 	%f101, [%rd72];
	add.f32 	%f102, %f100, %f101;
	add.s64 	%rd73, %rd66, %rd68;
	ld.global.f32 	%f103, [%rd73];
	sub.f32 	%f104, %f102, %f103;
	add.s64 	%rd74, %rd67, %rd68;
	st.global.f32 	[%rd74], %f104;
	add.s32 	%r140, %r140, 2;
$L__BB5_10:
	and.b32  	%r102, %r84, 1;
	setp.eq.b32 	%p9, %r102, 1;
	not.pred 	%p10, %p9;
	@%p10 bra 	$L__BB5_12;
	mad.lo.s32 	%r103, %r5, %r140, %r3;
	mul.wide.s32 	%rd75, %r103, 4;
	add.s64 	%rd76, %rd3, %rd75;
	ld.global.f32 	%f105, [%rd76+4];
	ld.global.f32 	%f106, [%rd76];
	sub.f32 	%f107, %f105, %f106;
	add.s32 	%r104, %r103, %r81;
	mul.wide.s32 	%rd77, %r104, 4;
	add.s64 	%rd78, %rd2, %rd77;
	ld.global.f32 	%f108, [%rd78];
	add.f32 	%f109, %f107, %f108;
	add.s64 	%rd79, %rd2, %rd75;
	ld.global.f32 	%f110, [%rd79];
	sub.f32 	%f111, %f109, %f110;
	add.s32 	%r105, %r103, %r4;
	mul.wide.s32 	%rd80, %r105, 4;
	add.s64 	%rd81, %rd1, %rd80;
	ld.global.f32 	%f112, [%rd81];
	add.f32 	%f113, %f111, %f112;
	add.s64 	%rd82, %rd1, %rd75;
	ld.global.f32 	%f114, [%rd82];
	sub.f32 	%f115, %f113, %f114;
	add.s64 	%rd83, %rd6, %rd75;
	st.global.f32 	[%rd83], %f115;
$L__BB5_12:
	ld.param.u64 	%rd221, [_Z13updatePstMultPfS_S_S_S_S_S_S_S_S_fiiii_param_6];
	ld.param.u64 	%rd220, [_Z13updatePstMultPfS_S_S_S_S_S_S_S_S_fiiii_param_1];
	cvta.to.global.u64 	%rd84, %rd221;
	mul.wide.s32 	%rd85, %r3, 4;
	add.s64 	%rd8, %rd84, %rd85;
	ld.global.f32 	%f116, [%rd8];
	add.s64 	%rd9, %rd6, %rd85;
	ld.global.f32 	%f117, [%rd9];
	sub.f32 	%f118, %f116, %f117;
	cvta.to.global.u64 	%rd86, %rd220;
	add.s64 	%rd10, %rd86, %rd85;
	ld.global.f32 	%f119, [%rd10];
	div.rn.f32 	%f120, %f119, %f38;
	add.f32 	%f416, %f118, %f120;
	setp.lt.s32 	%p11, %r84, 3;
	@%p11 bra 	$L__BB5_25;
	mul.lo.s32 	%r23, %r4, %r83;
	add.s32 	%r24, %r84, -2;
	add.s32 	%r107, %r84, -3;
	and.b32  	%r25, %r24, 7;
	setp.lt.u32 	%p12, %r107, 7;
	mov.b32 	%r146, 2;
	@%p12 bra 	$L__BB5_17;
	and.b32  	%r109, %r24, -8;
	neg.s32 	%r144, %r109;
	mul.lo.s32 	%r110, %r83, %r82;
	mul.lo.s32 	%r111, %r110, %r81;
	shl.b32 	%r142, %r111, 1;
	shl.b32 	%r28, %r111, 3;
	add.s32 	%r112, %r2, %r142;
	add.s32 	%r141, %r112, %r1;
	mov.b32 	%r143, 0;
	mul.wide.s32 	%rd92, %r23, 4;
$L__BB5_15:
	.pragma "nounroll";
	mul.wide.s32 	%rd87, %r142, 4;
	add.s64 	%rd88, %rd9, %rd87;
	ld.global.f32 	%f122, [%rd88];
	mul.wide.s32 	%rd89, %r141, 4;
	add.s64 	%rd90, %rd5, %rd89;
	ld.global.f32 	%f123, [%rd90];
	add.f32 	%f124, %f122, %f123;
	add.s64 	%rd91, %rd10, %rd87;
	ld.global.f32 	%f125, [%rd91];
	div.rn.f32 	%f126, %f125, %f38;
	sub.f32 	%f127, %f124, %f126;
	add.f32 	%f128, %f416, %f127;
	add.s64 	%rd93, %rd88, %rd92;
	ld.global.f32 	%f129, [%rd93];
	add.s64 	%rd94, %rd90, %rd92;
	ld.global.f32 	%f130, [%rd94];
	add.f32 	%f131, %f129, %f130;
	add.s64 	%rd95, %rd91, %rd92;
	ld.global.f32 	%f132, [%rd95];
	div.rn.f32 	%f133, %f132, %f38;
	sub.f32 	%f134, %f131, %f133;
	add.f32 	%f135, %f128, %f134;
	add.s64 	%rd96, %rd93, %rd92;
	ld.global.f32 	%f136, [%rd96];
	add.s64 	%rd97, %rd94, %rd92;
	ld.global.f32 	%f137, [%rd97];
	add.f32 	%f138, %f136, %f137;
	add.s64 	%rd98, %rd95, %rd92;
	ld.global.f32 	%f139, [%rd98];
	div.rn.f32 	%f140, %f139, %f38;
	sub.f32 	%f141, %f138, %f140;
	add.f32 	%f142, %f135, %f141;
	add.s64 	%rd99, %rd96, %rd92;
	ld.global.f32 	%f143, [%rd99];
	add.s64 	%rd100, %rd97, %rd92;
	ld.global.f32 	%f144, [%rd100];
	add.f32 	%f145, %f143, %f144;
	add.s64 	%rd101, %rd98, %rd92;
	ld.global.f32 	%f146, [%rd101];
	div.rn.f32 	%f147, %f146, %f38;
	sub.f32 	%f148, %f145, %f147;
	add.f32 	%f149, %f142, %f148;
	add.s64 	%rd102, %rd99, %rd92;
	ld.global.f32 	%f150, [%rd102];
	add.s64 	%rd103, %rd100, %rd92;
	ld.global.f32 	%f151, [%rd103];
	add.f32 	%f152, %f150, %f151;
	add.s64 	%rd104, %rd101, %rd92;
	ld.global.f32 	%f153, [%rd104];
	div.rn.f32 	%f154, %f153, %f38;
	sub.f32 	%f155, %f152, %f154;
	add.f32 	%f156, %f149, %f155;
	add.s64 	%rd105, %rd102, %rd92;
	ld.global.f32 	%f157, [%rd105];
	add.s64 	%rd106, %rd103, %rd92;
	ld.global.f32 	%f158, [%rd106];
	add.f32 	%f159, %f157, %f158;
	add.s64 	%rd107, %rd104, %rd92;
	ld.global.f32 	%f160, [%rd107];
	div.rn.f32 	%f161, %f160, %f38;
	sub.f32 	%f162, %f159, %f161;
	add.f32 	%f163, %f156, %f162;
	add.s64 	%rd108, %rd105, %rd92;
	ld.global.f32 	%f164, [%rd108];
	add.s64 	%rd109, %rd106, %rd92;
	ld.global.f32 	%f165, [%rd109];
	add.f32 	%f166, %f164, %f165;
	add.s64 	%rd110, %rd107, %rd92;
	ld.global.f32 	%f167, [%rd110];
	div.rn.f32 	%f168, %f167, %f38;
	sub.f32 	%f169, %f166, %f168;
	add.f32 	%f170, %f163, %f169;
	add.s64 	%rd111, %rd108, %rd92;
	ld.global.f32 	%f171, [%rd111];
	add.s64 	%rd112, %rd109, %rd92;
	ld.global.f32 	%f172, [%rd112];
	add.f32 	%f173, %f171, %f172;
	add.s64 	%rd113, %rd110, %rd92;
	ld.global.f32 	%f174, [%rd113];
	div.rn.f32 	%f175, %f174, %f38;
	sub.f32 	%f176, %f173, %f175;
	add.f32 	%f416, %f170, %f176;
	add.s32 	%r144, %r144, 8;
	add.s32 	%r143, %r143, 8;
	add.s32 	%r142, %r142, %r28;
	add.s32 	%r141, %r141, %r28;
	setp.ne.s32 	%p13, %r144, 0;
	@%p13 bra 	$L__BB5_15;
	add.s32 	%r146, %r143, 2;
$L__BB5_17:
	setp.eq.s32 	%p14, %r25, 0;
	@%p14 bra 	$L__BB5_25;
	and.b32  	%r40, %r24, 3;
	setp.lt.u32 	%p15, %r25, 4;
	@%p15 bra 	$L__BB5_20;
	mul.lo.s32 	%r113, %r23, %r146;
	add.s32 	%r114, %r113, %r3;
	mul.wide.s32 	%rd114, %r113, 4;
	add.s64 	%rd115, %rd9, %rd114;
	ld.global.f32 	%f178, [%rd115];
	mul.wide.s32 	%rd116, %r114, 4;
	add.s64 	%rd117, %rd5, %rd116;
	ld.global.f32 	%f179, [%rd117];
	add.f32 	%f180, %f178, %f179;
	add.s64 	%rd118, %rd10, %rd114;
	ld.global.f32 	%f181, [%rd118];
	div.rn.f32 	%f182, %f181, %f38;
	sub.f32 	%f183, %f180, %f182;
	add.f32 	%f184, %f416, %f183;
	mul.wide.s32 	%rd119, %r23, 4;
	add.s64 	%rd120, %rd115, %rd119;
	ld.global.f32 	%f185, [%rd120];
	add.s64 	%rd121, %rd117, %rd119;
	ld.global.f32 	%f186, [%rd121];
	add.f32 	%f187, %f185, %f186;
	add.s64 	%rd122, %rd118, %rd119;
	ld.global.f32 	%f188, [%rd122];
	div.rn.f32 	%f189, %f188, %f38;
	sub.f32 	%f190, %f187, %f189;
	add.f32 	%f191, %f184, %f190;
	add.s64 	%rd123, %rd120, %rd119;
	ld.global.f32 	%f192, [%rd123];
	add.s64 	%rd124, %rd121, %rd119;
	ld.global.f32 	%f193, [%rd124];
	add.f32 	%f194, %f192, %f193;
	add.s64 	%rd125, %rd122, %rd119;
	ld.global.f32 	%f195, [%rd125];
	div.rn.f32 	%f196, %f195, %f38;
	sub.f32 	%f197, %f194, %f196;
	add.f32 	%f198, %f191, %f197;
	add.s64 	%rd126, %rd123, %rd119;
	ld.global.f32 	%f199, [%rd126];
	add.s64 	%rd127, %rd124, %rd119;
	ld.global.f32 	%f200, [%rd127];
	add.f32 	%f201, %f199, %f200;
	add.s64 	%rd128, %rd125, %rd119;
	ld.global.f32 	%f202, [%rd128];
	div.rn.f32 	%f203, %f202, %f38;
	sub.f32 	%f204, %f201, %f203;
	add.f32 	%f416, %f198, %f204;
	add.s32 	%r146, %r146, 4;
$L__BB5_20:
	setp.eq.s32 	%p16, %r40, 0;
	@%p16 bra 	$L__BB5_25;
	setp.eq.s32 	%p17, %r40, 1;
	@%p17 bra 	$L__BB5_23;
	mul.lo.s32 	%r115, %r23, %r146;
	add.s32 	%r116, %r115, %r3;
	mul.wide.s32 	%rd129, %r115, 4;
	add.s64 	%rd130, %rd9, %rd129;
	ld.global.f32 	%f206, [%rd130];
	mul.wide.s32 	%rd131, %r116, 4;
	add.s64 	%rd132, %rd5, %rd131;
	ld.global.f32 	%f207, [%rd132];
	add.f32 	%f208, %f206, %f207;
	add.s64 	%rd133, %rd10, %rd129;
	ld.global.f32 	%f209, [%rd133];
	div.rn.f32 	%f210, %f209, %f38;
	sub.f32 	%f211, %f208, %f210;
	add.f32 	%f212, %f416, %f211;
	mul.wide.s32 	%rd134, %r23, 4;
	add.s64 	%rd135, %rd130, %rd134;
	ld.global.f32 	%f213, [%rd135];
	add.s64 	%rd136, %rd132, %rd134;
	ld.global.f32 	%f214, [%rd136];
	add.f32 	%f215, %f213, %f214;
	add.s64 	%rd137, %rd133, %rd134;
	ld.global.f32 	%f216, [%rd137];
	div.rn.f32 	%f217, %f216, %f38;
	sub.f32 	%f218, %f215, %f217;
	add.f32 	%f416, %f212, %f218;
	add.s32 	%r146, %r146, 2;
$L__BB5_23:
	and.b32  	%r117, %r84, 1;
	setp.eq.b32 	%p18, %r117, 1;
	not.pred 	%p19, %p18;
	@%p19 bra 	$L__BB5_25;
	mul.lo.s32 	%r118, %r23, %r146;
	add.s32 	%r119, %r118, %r3;
	mul.wide.s32 	%rd138, %r118, 4;
	add.s64 	%rd139, %rd9, %rd138;
	ld.global.f32 	%f219, [%rd139];
	mul.wide.s32 	%rd140, %r119, 4;
	add.s64 	%rd141, %rd5, %rd140;
	ld.global.f32 	%f220, [%rd141];
	add.f32 	%f221, %f219, %f220;
	add.s64 	%rd142, %rd10, %rd138;
	ld.global.f32 	%f222, [%rd142];
	div.rn.f32 	%f223, %f222, %f38;
	sub.f32 	%f224, %f221, %f223;
	add.f32 	%f416, %f416, %f224;
$L__BB5_25:
	mul.f32 	%f225, %f416, 0f3E800000;
	mul.wide.s32 	%rd143, %r3, 4;
	add.s64 	%rd11, %rd5, %rd143;
	st.global.f32 	[%rd11], %f225;
	mul.lo.s32 	%r45, %r4, %r83;
	ld.global.f32 	%f226, [%rd9];
	add.f32 	%f227, %f226, %f225;
	ld.global.f32 	%f228, [%rd10];
	div.rn.f32 	%f229, %f228, %f38;
	sub.f32 	%f230, %f227, %f229;
	add.f32 	%f231, %f230, 0f00000000;
	mul.wide.s32 	%rd12, %r45, 4;
	add.s64 	%rd13, %rd9, %rd12;
	ld.global.f32 	%f232, [%rd13];
	add.s64 	%rd14, %rd11, %rd12;
	ld.global.f32 	%f233, [%rd14];
	add.f32 	%f234, %f232, %f233;
	add.s64 	%rd15, %rd10, %rd12;
	ld.global.f32 	%f235, [%rd15];
	div.rn.f32 	%f236, %f235, %f38;
	sub.f32 	%f237, %f234, %f236;
	add.f32 	%f238, %f231, %f237;
	add.f32 	%f239, %f38, %f38;
	rcp.rn.f32 	%f240, %f239;
	fma.rn.f32 	%f241, %f238, 0f3F000000, %f240;
	st.global.f32 	[%rd8], %f241;
	setp.lt.s32 	%p20, %r84, 2;
	@%p20 bra 	$L__BB5_42;
	add.s32 	%r46, %r84, -1;
	add.s32 	%r121, %r84, -2;
	and.b32  	%r47, %r46, 3;
	setp.lt.u32 	%p21, %r121, 3;
	mov.b32 	%r149, 1;
	@%p21 bra 	$L__BB5_31;
	and.b32  	%r48, %r46, -4;
	mul.lo.s32 	%r123, %r83, %r82;
	mul.lo.s32 	%r124, %r123, %r81;
	shl.b32 	%r49, %r124, 2;
	add.s32 	%r125, %r2, %r45;
	add.s32 	%r150, %r125, %r1;
	mov.b32 	%r152, 0;
	mov.u32 	%r151, %r45;
$L__BB5_28:
	.pragma "nounroll";
	add.s32 	%r64, %r152, 1;
	setp.ne.s32 	%p22, %r64, 1;
	@%p22 bra 	$L__BB5_47;
	ld.global.f32 	%f247, [%rd8];
	mul.wide.s32 	%rd147, %r151, 4;
	add.s64 	%rd148, %rd10, %rd147;
	ld.global.f32 	%f248, [%rd148];
	div.rn.f32 	%f249, %f248, %f38;
	add.f32 	%f250, %f247, %f249;
	add.s64 	%rd149, %rd9, %rd147;
	ld.global.f32 	%f251, [%rd149];
	sub.f32 	%f419, %f250, %f251;
	bra.uni 	$L__BB5_48;
$L__BB5_30:
	add.s32 	%r149, %r152, 1;
$L__BB5_31:
	setp.eq.s32 	%p28, %r47, 0;
	@%p28 bra 	$L__BB5_42;
	setp.eq.s32 	%p29, %r47, 1;
	@%p29 bra 	$L__BB5_37;
	mul.lo.s32 	%r53, %r45, %r149;
	setp.eq.s32 	%p30, %r149, 1;
	@%p30 bra 	$L__BB5_35;
	ld.global.f32 	%f278, [%rd11];
	mul.wide.s32 	%rd166, %r53, 4;
	add.s64 	%rd167, %rd10, %rd166;
	ld.global.f32 	%f279, [%rd167];
	div.rn.f32 	%f280, %f279, %f38;
	add.f32 	%f281, %f278, %f280;
	add.s64 	%rd168, %rd9, %rd166;
	ld.global.f32 	%f282, [%rd168];
	sub.f32 	%f417, %f281, %f282;
	bra.uni 	$L__BB5_36;
$L__BB5_35:
	ld.global.f32 	%f283, [%rd8];
	mul.wide.s32 	%rd169, %r53, 4;
	add.s64 	%rd170, %rd10, %rd169;
	ld.global.f32 	%f284, [%rd170];
	div.rn.f32 	%f285, %f284, %f38;
	add.f32 	%f286, %f283, %f285;
	add.s64 	%rd171, %rd9, %rd169;
	ld.global.f32 	%f287, [%rd171];
	sub.f32 	%f417, %f286, %f287;
$L__BB5_36:
	add.s32 	%r127, %r53, %r3;
	mul.wide.s32 	%rd172, %r127, 4;
	add.s64 	%rd173, %rd4, %rd172;
	ld.global.f32 	%f288, [%rd173];
	setp.le.f32 	%p31, %f417, %f288;
	selp.f32 	%f289, %f417, %f288, %p31;
	mul.wide.s32 	%rd174, %r53, 4;
	add.s64 	%rd175, %rd11, %rd174;
	st.global.f32 	[%rd175], %f289;
	ld.global.f32 	%f290, [%rd11];
	add.s64 	%rd176, %rd15, %rd174;
	ld.global.f32 	%f291, [%rd176];
	div.rn.f32 	%f292, %f291, %f38;
	add.f32 	%f293, %f290, %f292;
	add.s64 	%rd177, %rd13, %rd174;
	ld.global.f32 	%f294, [%rd177];
	sub.f32 	%f295, %f293, %f294;
	add.s64 	%rd178, %rd173, %rd12;
	ld.global.f32 	%f296, [%rd178];
	setp.le.f32 	%p32, %f295, %f296;
	selp.f32 	%f297, %f295, %f296, %p32;
	add.s64 	%rd179, %rd175, %rd12;
	st.global.f32 	[%rd179], %f297;
	add.s32 	%r149, %r149, 2;
$L__BB5_37:
	and.b32  	%r128, %r46, 1;
	setp.eq.b32 	%p33, %r128, 1;
	not.pred 	%p34, %p33;
	@%p34 bra 	$L__BB5_42;
	mul.lo.s32 	%r56, %r45, %r149;
	setp.eq.s32 	%p35, %r149, 1;
	@%p35 bra 	$L__BB5_40;
	ld.global.f32 	%f298, [%rd11];
	mul.wide.s32 	%rd180, %r56, 4;
	add.s64 	%rd181, %rd10, %rd180;
	ld.global.f32 	%f299, [%rd181];
	div.rn.f32 	%f300, %f299, %f38;
	add.f32 	%f301, %f298, %f300;
	add.s64 	%rd182, %rd9, %rd180;
	ld.global.f32 	%f302, [%rd182];
	sub.f32 	%f418, %f301, %f302;
	bra.uni 	$L__BB5_41;
$L__BB5_40:
	ld.global.f32 	%f303, [%rd8];
	mul.wide.s32 	%rd183, %r56, 4;
	add.s64 	%rd184, %rd10, %rd183;
	ld.global.f32 	%f304, [%rd184];
	div.rn.f32 	%f305, %f304, %f38;
	add.f32 	%f306, %f303, %f305;
	add.s64 	%rd185, %rd9, %rd183;
	ld.global.f32 	%f307, [%rd185];
	sub.f32 	%f418, %f306, %f307;
$L__BB5_41:
	add.s32 	%r129, %r56, %r3;
	mul.wide.s32 	%rd186, %r129, 4;
	add.s64 	%rd187, %rd4, %rd186;
	ld.global.f32 	%f308, [%rd187];
	setp.le.f32 	%p36, %f418, %f308;
	selp.f32 	%f309, %f418, %f308, %p36;
	mul.wide.s32 	%rd188, %r56, 4;
	add.s64 	%rd189, %rd11, %rd188;
	st.global.f32 	[%rd189], %f309;
$L__BB5_42:
	setp.lt.s32 	%p37, %r84, 1;
	@%p37 bra 	$L__BB5_68;
	and.b32  	%r57, %r84, 3;
	setp.lt.u32 	%p38, %r84, 4;
	mov.b32 	%r157, 0;
	@%p38 bra 	$L__BB5_54;
	and.b32  	%r157, %r84, 2147483644;
	neg.s32 	%r155, %r157;
	mul.lo.s32 	%r132, %r83, %r82;
	mul.lo.s32 	%r133, %r132, %r81;
	shl.b32 	%r60, %r133, 2;
	mov.b32 	%r154, 0;
	mov.u32 	%r153, %r45;
	mov.u32 	%r156, %r154;
$L__BB5_45:
	.pragma "nounroll";
	setp.ne.s32 	%p39, %r156, 0;
	@%p39 bra 	$L__BB5_49;
	ld.global.f32 	%f314, [%rd9];
	ld.global.f32 	%f315, [%rd11];
	add.f32 	%f316, %f314, %f315;
	ld.global.f32 	%f317, [%rd8];
	sub.f32 	%f420, %f316, %f317;
	bra.uni 	$L__BB5_50;
$L__BB5_47:
	ld.global.f32 	%f242, [%rd11];
	mul.wide.s32 	%rd144, %r151, 4;
	add.s64 	%rd145, %rd10, %rd144;
	ld.global.f32 	%f243, [%rd145];
	div.rn.f32 	%f244, %f243, %f38;
	add.f32 	%f245, %f242, %f244;
	add.s64 	%rd146, %rd9, %rd144;
	ld.global.f32 	%f246, [%rd146];
	sub.f32 	%f419, %f245, %f246;
$L__BB5_48:
	mul.wide.s32 	%rd150, %r150, 4;
	add.s64 	%rd151, %rd4, %rd150;
	ld.global.f32 	%f252, [%rd151];
	setp.le.f32 	%p23, %f419, %f252;
	selp.f32 	%f253, %f419, %f252, %p23;
	mul.wide.s32 	%rd152, %r151, 4;
	add.s64 	%rd153, %rd11, %rd152;
	st.global.f32 	[%rd153], %f253;
	ld.global.f32 	%f254, [%rd11];
	add.s64 	%rd154, %rd15, %rd152;
	ld.global.f32 	%f255, [%rd154];
	div.rn.f32 	%f256, %f255, %f38;
	add.f32 	%f257, %f254, %f256;
	add.s64 	%rd155, %rd13, %rd152;
	ld.global.f32 	%f258, [%rd155];
	sub.f32 	%f259, %f257, %f258;
	add.s64 	%rd156, %rd151, %rd12;
	ld.global.f32 	%f260, [%rd156];
	setp.le.f32 	%p24, %f259, %f260;
	selp.f32 	%f261, %f259, %f260, %p24;
	add.s64 	%rd157, %rd153, %rd12;
	st.global.f32 	[%rd157], %f261;
	ld.global.f32 	%f262, [%rd11];
	add.s64 	%rd158, %rd154, %rd12;
	ld.global.f32 	%f263, [%rd158];
	div.rn.f32 	%f264, %f263, %f38;
	add.f32 	%f265, %f262, %f264;
	add.s64 	%rd159, %rd155, %rd12;
	ld.global.f32 	%f266, [%rd159];
	sub.f32 	%f267, %f265, %f266;
	add.s64 	%rd160, %rd156, %rd12;
	ld.global.f32 	%f268, [%rd160];
	setp.le.f32 	%p25, %f267, %f268;
	selp.f32 	%f269, %f267, %f268, %p25;
	add.s64 	%rd161, %rd157, %rd12;
	st.global.f32 	[%rd161], %f269;
	ld.global.f32 	%f270, [%rd11];
	add.s64 	%rd162, %rd158, %rd12;
	ld.global.f32 	%f271, [%rd162];
	div.rn.f32 	%f272, %f271, %f38;
	add.f32 	%f273, %f270, %f272;
	add.s64 	%rd163, %rd159, %rd12;
	ld.global.f32 	%f274, [%rd163];
	sub.f32 	%f275, %f273, %f274;
	add.s64 	%rd164, %rd160, %rd12;
	ld.global.f32 	%f276, [%rd164];
	setp.le.f32 	%p26, %f275, %f276;
	selp.f32 	%f277, %f275, %f276, %p26;
	add.s64 	%rd165, %rd161, %rd12;
	st.global.f32 	[%rd165], %f277;
	add.s32 	%r152, %r152, 4;
	add.s32 	%r151, %r151, %r49;
	add.s32 	%r150, %r150, %r49;
	add.s32 	%r126, %r64, 3;
	setp.eq.s32 	%p27, %r126, %r48;
	@%p27 bra 	$L__BB5_30;
	bra.uni 	$L__BB5_28;
$L__BB5_49:
	mul.wide.s32 	%rd190, %r154, 4;
	add.s64 	%rd191, %rd9, %rd190;
	ld.global.f32 	%f310, [%rd191];
	add.s64 	%rd192, %rd11, %rd190;
	ld.global.f32 	%f311, [%rd192];
	add.f32 	%f312, %f310, %f311;
	ld.global.f32 	%f313, [%rd11];
	sub.f32 	%f420, %f312, %f313;
$L__BB5_50:
	setp.eq.s32 	%p40, %r156, 0;
	mul.f32 	%f318, %f38, %f420;
	mul.wide.s32 	%rd16, %r154, 4;
	add.s64 	%rd17, %rd10, %rd16;
	ld.global.f32 	%f319, [%rd17];
	sub.f32 	%f320, %f319, %f318;
	st.global.f32 	[%rd17], %f320;
	setp.gt.f32 	%p41, %f318, 0f00000000;
	neg.f32 	%f321, %f318;
	selp.f32 	%f322, %f318, %f321, %p41;
	ld.global.f32 	%f323, [%rd7];
	add.f32 	%f324, %f323, %f322;
	st.global.f32 	[%rd7], %f324;
	@%p40 bra 	$L__BB5_52;
	add.s64 	%rd193, %rd13, %rd16;
	ld.global.f32 	%f325, [%rd193];
	add.s64 	%rd194, %rd14, %rd16;
	ld.global.f32 	%f326, [%rd194];
	add.f32 	%f327, %f325, %f326;
	ld.global.f32 	%f328, [%rd11];
	sub.f32 	%f421, %f327, %f328;
	bra.uni 	$L__BB5_53;
$L__BB5_52:
	ld.global.f32 	%f329, [%rd13];
	ld.global.f32 	%f330, [%rd14];
	add.f32 	%f331, %f329, %f330;
	ld.global.f32 	%f332, [%rd8];
	sub.f32 	%f421, %f331, %f332;
$L__BB5_53:
	mul.f32 	%f333, %f38, %f421;
	add.s64 	%rd195, %rd17, %rd12;
	ld.global.f32 	%f334, [%rd195];
	sub.f32 	%f335, %f334, %f333;
	st.global.f32 	[%rd195], %f335;
	setp.gt.f32 	%p42, %f333, 0f00000000;
	neg.f32 	%f336, %f333;
	selp.f32 	%f337, %f333, %f336, %p42;
	ld.global.f32 	%f338, [%rd7];
	add.f32 	%f339, %f338, %f337;
	st.global.f32 	[%rd7], %f339;
	mul.wide.s32 	%rd196, %r153, 4;
	add.s64 	%rd197, %rd13, %rd196;
	ld.global.f32 	%f340, [%rd197];
	add.s64 	%rd198, %rd14, %rd196;
	ld.global.f32 	%f341, [%rd198];
	add.f32 	%f342, %f340, %f341;
	ld.global.f32 	%f343, [%rd11];
	sub.f32 	%f344, %f342, %f343;
	mul.f32 	%f345, %f38, %f344;
	add.s64 	%rd199, %rd195, %rd12;
	ld.global.f32 	%f346, [%rd199];
	sub.f32 	%f347, %f346, %f345;
	st.global.f32 	[%rd199], %f347;
	setp.gt.f32 	%p43, %f345, 0f00000000;
	neg.f32 	%f348, %f345;
	selp.f32 	%f349, %f345, %f348, %p43;
	ld.global.f32 	%f350, [%rd7];
	add.f32 	%f351, %f350, %f349;
	st.global.f32 	[%rd7], %f351;
	add.s64 	%rd200, %rd197, %rd12;
	ld.global.f32 	%f352, [%rd200];
	add.s64 	%rd201, %rd198, %rd12;
	ld.global.f32 	%f353, [%rd201];
	add.f32 	%f354, %f352, %f353;
	ld.global.f32 	%f355, [%rd11];
	sub.f32 	%f356, %f354, %f355;
	mul.f32 	%f357, %f38, %f356;
	add.s64 	%rd202, %rd199, %rd12;
	ld.global.f32 	%f358, [%rd202];
	sub.f32 	%f359, %f358, %f357;
	st.global.f32 	[%rd202], %f359;
	setp.gt.f32 	%p44, %f357, 0f00000000;
	neg.f32 	%f360, %f357;
	selp.f32 	%f361, %f357, %f360, %p44;
	ld.global.f32 	%f362, [%rd7];
	add.f32 	%f363, %f362, %f361;
	st.global.f32 	[%rd7], %f363;
	add.s32 	%r156, %r156, 4;
	add.s32 	%r155, %r155, 4;
	add.s32 	%r154, %r154, %r60;
	add.s32 	%r153, %r153, %r60;
	setp.ne.s32 	%p45, %r155, 0;
	@%p45 bra 	$L__BB5_45;
$L__BB5_54:
	setp.eq.s32 	%p46, %r57, 0;
	@%p46 bra 	$L__BB5_68;
	setp.eq.s32 	%p47, %r57, 1;
	@%p47 bra 	$L__BB5_63;
	mul.lo.s32 	%r77, %r45, %r157;
	setp.lt.u32 	%p48, %r157, 2;
	@%p48 bra 	$L__BB5_58;
	mul.wide.s32 	%rd203, %r77, 4;
	add.s64 	%rd204, %rd9, %rd203;
	ld.global.f32 	%f364, [%rd204];
	add.s64 	%rd205, %rd11, %rd203;
	ld.global.f32 	%f365, [%rd205];
	add.f32 	%f366, %f364, %f365;
	ld.global.f32 	%f367, [%rd11];
	sub.f32 	%f422, %f366, %f367;
	bra.uni 	$L__BB5_59;
$L__BB5_58:
	mul.wide.s32 	%rd206, %r77, 4;
	add.s64 	%rd207, %rd9, %rd206;
	ld.global.f32 	%f368, [%rd207];
	add.s64 	%rd208, %rd11, %rd206;
	ld.global.f32 	%f369, [%rd208];
	add.f32 	%f370, %f368, %f369;
	ld.global.f32 	%f371, [%rd8];
	sub.f32 	%f422, %f370, %f371;
$L__BB5_59:
	mul.f32 	%f372, %f38, %f422;
	mul.wide.s32 	%rd18, %r77, 4;
	add.s64 	%rd19, %rd10, %rd18;
	ld.global.f32 	%f373, [%rd19];
	sub.f32 	%f374, %f373, %f372;
	st.global.f32 	[%rd19], %f374;
	setp.gt.f32 	%p49, %f372, 0f00000000;
	neg.f32 	%f375, %f372;
	selp.f32 	%f376, %f372, %f375, %p49;
	ld.global.f32 	%f377, [%rd7];
	add.f32 	%f378, %f377, %f376;
	st.global.f32 	[%rd7], %f378;
	setp.eq.s32 	%p50, %r157, 0;
	@%p50 bra 	$L__BB5_61;
	add.s64 	%rd209, %rd13, %rd18;
	ld.global.f32 	%f379, [%rd209];
	add.s64 	%rd210, %rd14, %rd18;
	ld.global.f32 	%f380, [%rd210];
	add.f32 	%f381, %f379, %f380;
	ld.global.f32 	%f382, [%rd11];
	sub.f32 	%f423, %f381, %f382;
	bra.uni 	$L__BB5_62;
$L__BB5_61:
	ld.global.f32 	%f383, [%rd13];
	ld.global.f32 	%f384, [%rd14];
	add.f32 	%f385, %f383, %f384;
	ld.global.f32 	%f386, [%rd8];
	sub.f32 	%f423, %f385, %f386;
$L__BB5_62:
	mul.f32 	%f387, %f38, %f423;
	add.s64 	%rd211, %rd19, %rd12;
	ld.global.f32 	%f388, [%rd211];
	sub.f32 	%f389, %f388, %f387;
	st.global.f32 	[%rd211], %f389;
	setp.gt.f32 	%p51, %f387, 0f00000000;
	neg.f32 	%f390, %f387;
	selp.f32 	%f391, %f387, %f390, %p51;
	ld.global.f32 	%f392, [%rd7];
	add.f32 	%f393, %f392, %f391;
	st.global.f32 	[%rd7], %f393;
	add.s32 	%r157, %r157, 2;
$L__BB5_63:
	and.b32  	%r134, %r84, 1;
	setp.eq.b32 	%p52, %r134, 1;
	not.pred 	%p53, %p52;
	@%p53 bra 	$L__BB5_68;
	mul.lo.s32 	%r80, %r45, %r157;
	setp.lt.u32 	%p54, %r157, 2;
	@%p54 bra 	$L__BB5_66;
	mul.wide.s32 	%rd212, %r80, 4;
	add.s64 	%rd213, %rd9, %rd212;
	ld.global.f32 	%f394, [%rd213];
	add.s64 	%rd214, %rd11, %rd212;
	ld.global.f32 	%f395, [%rd214];
	add.f32 	%f396, %f394, %f395;
	ld.global.f32 	%f397, [%rd11];
	sub.f32 	%f424, %f396, %f397;
	bra.uni 	$L__BB5_67;
$L__BB5_66:
	mul.wide.s32 	%rd215, %r80, 4;
	add.s64 	%rd216, %rd9, %rd215;
	ld.global.f32 	%f398, [%rd216];
	add.s64 	%rd217, %rd11, %rd215;
	ld.global.f32 	%f399, [%rd217];
	add.f32 	%f400, %f398, %f399;
	ld.global.f32 	%f401, [%rd8];
	sub.f32 	%f424, %f400, %f401;
$L__BB5_67:
	mul.f32 	%f402, %f38, %f424;
	mul.wide.s32 	%rd218, %r80, 4;
	add.s64 	%rd219, %rd10, %rd218;
	ld.global.f32 	%f403, [%rd219];
	sub.f32 	%f404, %f403, %f402;
	st.global.f32 	[%rd219], %f404;
	setp.gt.f32 	%p55, %f402, 0f00000000;
	neg.f32 	%f405, %f402;
	selp.f32 	%f406, %f402, %f405, %p55;
	ld.global.f32 	%f407, [%rd7];
	add.f32 	%f408, %f407, %f406;
	st.global.f32 	[%rd7], %f408;
$L__BB5_68:
	bar.sync 	0;
	ret;

}
	// .globl	_Z17errorAccumulationPfjj
.visible .entry _Z17errorAccumulationPfjj(
	.param .u64 .ptr .align 1 _Z17errorAccumulationPfjj_param_0,
	.param .u32 _Z17errorAccumulationPfjj_param_1,
	.param .u32 _Z17errorAccumulationPfjj_param_2
)
{
	.reg .pred 	%p<4>;
	.reg .b32 	%r<10>;
	.reg .b32 	%f<10>;
	.reg .b64 	%rd<7>;

	ld.param.u64 	%rd3, [_Z17errorAccumulationPfjj_param_0];
	ld.param.u32 	%r4, [_Z17errorAccumulationPfjj_param_1];
	ld.param.u32 	%r3, [_Z17errorAccumulationPfjj_param_2];
	cvta.to.global.u64 	%rd1, %rd3;
	mov.u32 	%r5, %ctaid.x;
	mov.u32 	%r6, %ntid.x;
	mov.u32 	%r7, %tid.x;
	mad.lo.s32 	%r8, %r5, %r6, %r7;
	mul.lo.s32 	%r9, %r4, %r8;
	shl.b32 	%r1, %r9, 1;
	add.s32 	%r2, %r1, %r4;
	setp.ge.u32 	%p1, %r1, %r3;
	mul.wide.s32 	%rd4, %r1, 4;
	add.s64 	%rd2, %rd1, %rd4;
	mov.f32 	%f8, 0f00000000;
	@%p1 bra 	$L__BB6_2;
	ld.global.f32 	%f8, [%rd2];
$L__BB6_2:
	setp.ge.u32 	%p2, %r2, %r3;
	mov.f32 	%f9, 0f00000000;
	@%p2 bra 	$L__BB6_4;
	mul.wide.s32 	%rd5, %r2, 4;
	add.s64 	%rd6, %rd1, %rd5;
	ld.global.f32 	%f9, [%rd6];
$L__BB6_4:
	setp.ge.u32 	%p3, %r1, %r3;
	bar.sync 	0;
	@%p3 bra 	$L__BB6_6;
	add.f32 	%f7, %f8, %f9;
	st.global.f32 	[%rd2], %f7;
$L__BB6_6:
	ret;

}
	// .globl	_Z24resolveBoundaryCondtionsPfiiii
.visible .entry _Z24resolveBoundaryCondtionsPfiiii(
	.param .u64 .ptr .align 1 _Z24resolveBoundaryCondtionsPfiiii_param_0,
	.param .u32 _Z24resolveBoundaryCondtionsPfiiii_param_1,
	.param .u32 _Z24resolveBoundaryCondtionsPfiiii_param_2,
	.param .u32 _Z24resolveBoundaryCondtionsPfiiii_param_3,
	.param .u32 _Z24resolveBoundaryCondtionsPfiiii_param_4
)
{
	.reg .pred 	%p<36>;
	.reg .b32 	%r<137>;
	.reg .b32 	%f<88>;
	.reg .b64 	%rd<177>;

	ld.param.u64 	%rd2, [_Z24resolveBoundaryCondtionsPfiiii_param_0];
	ld.param.u32 	%r73, [_Z24resolveBoundaryCondtionsPfiiii_param_1];
	ld.param.u32 	%r74, [_Z24resolveBoundaryCondtionsPfiiii_param_2];
	ld.param.u32 	%r75, [_Z24resolveBoundaryCondtionsPfiiii_param_3];
	ld.param.u32 	%r76, [_Z24resolveBoundaryCondtionsPfiiii_param_4];
	cvta.to.global.u64 	%rd1, %rd2;
	mov.u32 	%r77, %ctaid.x;
	mov.u32 	%r78, %ntid.x;
	mul.lo.s32 	%r1, %r77, %r78;
	mov.u32 	%r2, %tid.x;
	add.s32 	%r3, %r1, %r2;
	rem.s32 	%r79, %r3, %r73;
	add.s32 	%r80, %r73, -1;
	setp.ne.s32 	%p1, %r79, %r80;
	setp.lt.s32 	%p2, %r76, 1;
	or.pred  	%p3, %p1, %p2;
	@%p3 bra 	$L__BB7_13;
	mul.lo.s32 	%r82, %r74, %r73;
	mul.lo.s32 	%r4, %r82, %r75;
	and.b32  	%r5, %r76, 15;
	setp.lt.u32 	%p4, %r76, 16;
	mov.b32 	%r119, 0;
	@%p4 bra 	$L__BB7_4;
	and.b32  	%r119, %r76, 2147483632;
	neg.s32 	%r117, %r119;
	mul.lo.s32 	%r83, %r75, %r74;
	mul.lo.s32 	%r84, %r83, %r73;
	shl.b32 	%r8, %r84, 4;
	mul.wide.s32 	%rd5, %r4, 4;
	mov.u32 	%r116, %r3;
$L__BB7_3:
	.pragma "nounroll";
	mul.wide.s32 	%rd3, %r116, 4;
	add.s64 	%rd4, %rd1, %rd3;
	ld.global.f32 	%f1, [%rd4+-4];
	st.global.f32 	[%rd4], %f1;
	add.s64 	%rd6, %rd4, %rd5;
	ld.global.f32 	%f2, [%rd6+-4];
	st.global.f32 	[%rd6], %f2;
	add.s64 	%rd7, %rd6, %rd5;
	ld.global.f32 	%f3, [%rd7+-4];
	st.global.f32 	[%rd7], %f3;
	add.s64 	%rd8, %rd7, %rd5;
	ld.global.f32 	%f4, [%rd8+-4];
	st.global.f32 	[%rd8], %f4;
	add.s64 	%rd9, %rd8, %rd5;
	ld.global.f32 	%f5, [%rd9+-4];
	st.global.f32 	[%rd9], %f5;
	add.s64 	%rd10, %rd9, %rd5;
	ld.global.f32 	%f6, [%rd10+-4];
	st.global.f32 	[%rd10], %f6;
	add.s64 	%rd11, %rd10, %rd5;
	ld.global.f32 	%f7, [%rd11+-4];
	st.global.f32 	[%rd11], %f7;
	add.s64 	%rd12, %rd11, %rd5;
	ld.global.f32 	%f8, [%rd12+-4];
	st.global.f32 	[%rd12], %f8;
	add.s64 	%rd13, %rd12, %rd5;
	ld.global.f32 	%f9, [%rd13+-4];
	st.global.f32 	[%rd13], %f9;
	add.s64 	%rd14, %rd13, %rd5;
	ld.global.f32 	%f10, [%rd14+-4];
	st.global.f32 	[%rd14], %f10;
	add.s64 	%rd15, %rd14, %rd5;
	ld.global.f32 	%f11, [%rd15+-4];
	st.global.f32 	[%rd15], %f11;
	add.s64 	%rd16, %rd15, %rd5;
	ld.global.f32 	%f12, [%rd16+-4];
	st.global.f32 	[%rd16], %f12;
	add.s64 	%rd17, %rd16, %rd5;
	ld.global.f32 	%f13, [%rd17+-4];
	st.global.f32 	[%rd17], %f13;
	add.s64 	%rd18, %rd17, %rd5;
	ld.global.f32 	%f14, [%rd18+-4];
	st.global.f32 	[%rd18], %f14;
	add.s64 	%rd19, %rd18, %rd5;
	ld.global.f32 	%f15, [%rd19+-4];
	st.global.f32 	[%rd19], %f15;
	add.s64 	%rd20, %rd19, %rd5;
	ld.global.f32 	%f16, [%rd20+-4];
	st.global.f32 	[%rd20], %f16;
	add.s32 	%r117, %r117, 16;
	add.s32 	%r116, %r116, %r8;
	setp.ne.s32 	%p5, %r117, 0;
	@%p5 bra 	$L__BB7_3;
$L__BB7_4:
	setp.eq.s32 	%p6, %r5, 0;
	@%p6 bra 	$L__BB7_13;
	and.b32  	%r14, %r76, 7;
	setp.lt.u32 	%p7, %r5, 8;
	@%p7 bra 	$L__BB7_7;
	mad.lo.s32 	%r85, %r4, %r119, %r3;
	mul.wide.s32 	%rd21, %r85, 4;
	add.s64 	%rd22, %rd1, %rd21;
	ld.global.f32 	%f17, [%rd22+-4];
	st.global.f32 	[%rd22], %f17;
	mul.wide.s32 	%rd23, %r4, 4;
	add.s64 	%rd24, %rd22, %rd23;
	ld.global.f32 	%f18, [%rd24+-4];
	st.global.f32 	[%rd24], %f18;
	add.s64 	%rd25, %rd24, %rd23;
	ld.global.f32 	%f19, [%rd25+-4];
	st.global.f32 	[%rd25], %f19;
	add.s64 	%rd26, %rd25, %rd23;
	ld.global.f32 	%f20, [%rd26+-4];
	st.global.f32 	[%rd26], %f20;
	add.s64 	%rd27, %rd26, %rd23;
	ld.global.f32 	%f21, [%rd27+-4];
	st.global.f32 	[%rd27], %f21;
	add.s64 	%rd28, %rd27, %rd23;
	ld.global.f32 	%f22, [%rd28+-4];
	st.global.f32 	[%rd28], %f22;
	add.s64 	%rd29, %rd28, %rd23;
	ld.global.f32 	%f23, [%rd29+-4];
	st.global.f32 	[%rd29], %f23;
	add.s64 	%rd30, %rd29, %rd23;
	ld.global.f32 	%f24, [%rd30+-4];
	st.global.f32 	[%rd30], %f24;
	add.s32 	%r119, %r119, 8;
$L__BB7_7:
	setp.eq.s32 	%p8, %r14, 0;
	@%p8 bra 	$L__BB7_13;
	and.b32  	%r17, %r76, 3;
	setp.lt.u32 	%p9, %r14, 4;
	@%p9 bra 	$L__BB7_10;
	mad.lo.s32 	%r86, %r4, %r119, %r3;
	mul.wide.s32 	%rd31, %r86, 4;
	add.s64 	%rd32, %rd1, %rd31;
	ld.global.f32 	%f25, [%rd32+-4];
	st.global.f32 	[%rd32], %f25;
	mul.wide.s32 	%rd33, %r4, 4;
	add.s64 	%rd34, %rd32, %rd33;
	ld.global.f32 	%f26, [%rd34+-4];
	st.global.f32 	[%rd34], %f26;
	add.s64 	%rd35, %rd34, %rd33;
	ld.global.f32 	%f27, [%rd35+-4];
	st.global.f32 	[%rd35], %f27;
	add.s64 	%rd36, %rd35, %rd33;
	ld.global.f32 	%f28, [%rd36+-4];
	st.global.f32 	[%rd36], %f28;
	add.s32 	%r119, %r119, 4;
$L__BB7_10:
	setp.eq.s32 	%p10, %r17, 0;
	@%p10 bra 	$L__BB7_13;
	mul.lo.s32 	%r87, %r119, %r75;
	mul.lo.s32 	%r88, %r87, %r74;
	mad.lo.s32 	%r89, %r88, %r73, %r2;
	add.s32 	%r122, %r89, %r1;
	neg.s32 	%r121, %r17;
$L__BB7_12:
	.pragma "nounroll";
	mul.wide.s32 	%rd37, %r122, 4;
	add.s64 	%rd38, %rd1, %rd37;
	ld.global.f32 	%f29, [%rd38+-4];
	st.global.f32 	[%rd38], %f29;
	add.s32 	%r122, %r122, %r4;
	add.s32 	%r121, %r121, 1;
	setp.ne.s32 	%p11, %r121, 0;
	@%p11 bra 	$L__BB7_12;
$L__BB7_13:
	setp.lt.s32 	%p12, %r76, 1;
	div.s32 	%r90, %r3, %r73;
	rem.s32 	%r91, %r90, %r74;
	setp.eq.s32 	%p13, %r91, 0;
	selp.u32 	%r92, 1, 0, %p13;
	add.s32 	%r93, %r74, -1;
	setp.eq.s32 	%p14, %r93, %r92;
	or.pred  	%p15, %p14, %p12;
	@%p15 bra 	$L__BB7_26;
	mul.lo.s32 	%r95, %r74, %r73;
	mul.lo.s32 	%r26, %r95, %r75;
	and.b32  	%r27, %r76, 15;
	setp.lt.u32 	%p16, %r76, 16;
	mov.b32 	%r126, 0;
	@%p16 bra 	$L__BB7_17;
	and.b32  	%r126, %r76, 2147483632;
	neg.s32 	%r124, %r126;
	sub.s32 	%r123, %r3, %r73;
	mul.lo.s32 	%r96, %r75, %r74;
	mul.lo.s32 	%r97, %r96, %r73;
	shl.b32 	%r31, %r97, 4;
	mul.wide.s32 	%rd41, %r73, 4;
	mul.wide.s32 	%rd43, %r26, 4;
$L__BB7_16:
	.pragma "nounroll";
	mul.wide.s32 	%rd39, %r123, 4;
	add.s64 	%rd40, %rd1, %rd39;
	ld.global.f32 	%f30, [%rd40];
	add.s64 	%rd42, %rd40, %rd41;
	st.global.f32 	[%rd42], %f30;
	add.s64 	%rd44, %rd40, %rd43;
	ld.global.f32 	%f31, [%rd44];
	add.s64 	%rd45, %rd44, %rd41;
	st.global.f32 	[%rd45], %f31;
	add.s64 	%rd46, %rd44, %rd43;
	ld.global.f32 	%f32, [%rd46];
	add.s64 	%rd47, %rd46, %rd41;
	st.global.f32 	[%rd47], %f32;
	add.s64 	%rd48, %rd46, %rd43;
	ld.global.f32 	%f33, [%rd48];
	add.s64 	%rd49, %rd48, %rd41;
	st.global.f32 	[%rd49], %f33;
	add.s64 	%rd50, %rd48, %rd43;
	ld.global.f32 	%f34, [%rd50];
	add.s64 	%rd51, %rd50, %rd41;
	st.global.f32 	[%rd51], %f34;
	add.s64 	%rd52, %rd50, %rd43;
	ld.global.f32 	%f35, [%rd52];
	add.s64 	%rd53, %rd52, %rd41;
	st.global.f32 	[%rd53], %f35;
	add.s64 	%rd54, %rd52, %rd43;
	ld.global.f32 	%f36, [%rd54];
	add.s64 	%rd55, %rd54, %rd41;
	st.global.f32 	[%rd55], %f36;
	add.s64 	%rd56, %rd54, %rd43;
	ld.global.f32 	%f37, [%rd56];
	add.s64 	%rd57, %rd56, %rd41;
	st.global.f32 	[%rd57], %f37;
	add.s64 	%rd58, %rd56, %rd43;
	ld.global.f32 	%f38, [%rd58];
	add.s64 	%rd59, %rd58, %rd41;
	st.global.f32 	[%rd59], %f38;
	add.s64 	%rd60, %rd58, %rd43;
	ld.global.f32 	%f39, [%rd60];
	add.s64 	%rd61, %rd60, %rd41;
	st.global.f32 	[%rd61], %f39;
	add.s64 	%rd62, %rd60, %rd43;
	ld.global.f32 	%f40, [%rd62];
	add.s64 	%rd63, %rd62, %rd41;
	st.global.f32 	[%rd63], %f40;
	add.s64 	%rd64, %rd62, %rd43;
	ld.global.f32 	%f41, [%rd64];
	add.s64 	%rd65, %rd64, %rd41;
	st.global.f32 	[%rd65], %f41;
	add.s64 	%rd66, %rd64, %rd43;
	ld.global.f32 	%f42, [%rd66];
	add.s64 	%rd67, %rd66, %rd41;
	st.global.f32 	[%rd67], %f42;
	add.s64 	%rd68, %rd66, %rd43;
	ld.global.f32 	%f43, [%rd68];
	add.s64 	%rd69, %rd68, %rd41;
	st.global.f32 	[%rd69], %f43;
	add.s64 	%rd70, %rd68, %rd43;
	ld.global.f32 	%f44, [%rd70];
	add.s64 	%rd71, %rd70, %rd41;
	st.global.f32 	[%rd71], %f44;
	add.s64 	%rd72, %rd70, %rd43;
	ld.global.f32 	%f45, [%rd72];
	add.s64 	%rd73, %rd72, %rd41;
	st.global.f32 	[%rd73], %f45;
	add.s32 	%r124, %r124, 16;
	add.s32 	%r123, %r123, %r31;
	setp.ne.s32 	%p17, %r124, 0;
	@%p17 bra 	$L__BB7_16;
$L__BB7_17:
	setp.eq.s32 	%p18, %r27, 0;
	@%p18 bra 	$L__BB7_26;
	and.b32  	%r37, %r76, 7;
	setp.lt.u32 	%p19, %r27, 8;
	@%p19 bra 	$L__BB7_20;
	mad.lo.s32 	%r98, %r26, %r126, %r3;
	sub.s32 	%r99, %r98, %r73;
	mul.wide.s32 	%rd74, %r99, 4;
	add.s64 	%rd75, %rd1, %rd74;
	ld.global.f32 	%f46, [%rd75];
	mul.wide.s32 	%rd76, %r73, 4;
	add.s64 	%rd77, %rd75, %rd76;
	st.global.f32 	[%rd77], %f46;
	mul.wide.s32 	%rd78, %r26, 4;
	add.s64 	%rd79, %rd75, %rd78;
	ld.global.f32 	%f47, [%rd79];
	add.s64 	%rd80, %rd79, %rd76;
	st.global.f32 	[%rd80], %f47;
	add.s64 	%rd81, %rd79, %rd78;
	ld.global.f32 	%f48, [%rd81];
	add.s64 	%rd82, %rd81, %rd76;
	st.global.f32 	[%rd82], %f48;
	add.s64 	%rd83, %rd81, %rd78;
	ld.global.f32 	%f49, [%rd83];
	add.s64 	%rd84, %rd83, %rd76;
	st.global.f32 	[%rd84], %f49;
	add.s64 	%rd85, %rd83, %rd78;
	ld.global.f32 	%f50, [%rd85];
	add.s64 	%rd86, %rd85, %rd76;
	st.global.f32 	[%rd86], %f50;
	add.s64 	%rd87, %rd85, %rd78;
	ld.global.f32 	%f51, [%rd87];
	add.s64 	%rd88, %rd87, %rd76;
	st.global.f32 	[%rd88], %f51;
	add.s64 	%rd89, %rd87, %rd78;
	ld.global.f32 	%f52, [%rd89];
	add.s64 	%rd90, %rd89, %rd76;
	st.global.f32 	[%rd90], %f52;
	add.s64 	%rd91, %rd89, %rd78;
	ld.global.f32 	%f53, [%rd91];
	add.s64 	%rd92, %rd91, %rd76;
	st.global.f32 	[%rd92], %f53;
	add.s32 	%r126, %r126, 8;
$L__BB7_20:
	setp.eq.s32 	%p20, %r37, 0;
	@%p20 bra 	$L__BB7_26;
	and.b32  	%r40, %r76, 3;
	setp.lt.u32 	%p21, %r37, 4;
	@%p21 bra 	$L__BB7_23;
	mad.lo.s32 	%r100, %r26, %r126, %r3;
	sub.s32 	%r101, %r100, %r73;
	mul.wide.s32 	%rd93, %r101, 4;
	add.s64 	%rd94, %rd1, %rd93;
	ld.global.f32 	%f54, [%rd94];
	mul.wide.s32 	%rd95, %r73, 4;
	add.s64 	%rd96, %rd94, %rd95;
	st.global.f32 	[%rd96], %f54;
	mul.wide.s32 	%rd97, %r26, 4;
	add.s64 	%rd98, %rd94, %rd97;
	ld.global.f32 	%f55, [%rd98];
	add.s64 	%rd99, %rd98, %rd95;
	st.global.f32 	[%rd99], %f55;
	add.s64 	%rd100, %rd98, %rd97;
	ld.global.f32 	%f56, [%rd100];
	add.s64 	%rd101, %rd100, %rd95;
	st.global.f32 	[%rd101], %f56;
	add.s64 	%rd102, %rd100, %rd97;
	ld.global.f32 	%f57, [%rd102];
	add.s64 	%rd103, %rd102, %rd95;
	st.global.f32 	[%rd103], %f57;
	add.s32 	%r126, %r126, 4;
$L__BB7_23:
	setp.eq.s32 	%p22, %r40, 0;
	@%p22 bra 	$L__BB7_26;
	mul.lo.s32 	%r102, %r126, %r75;
	mad.lo.s32 	%r103, %r102, %r74, -1;
	mad.lo.s32 	%r129, %r73, %r103, %r3;
	neg.s32 	%r128, %r40;
	mul.wide.s32 	%rd106, %r73, 4;
$L__BB7_25:
	.pragma "nounroll";
	mul.wide.s32 	%rd104, %r129, 4;
	add.s64 	%rd105, %rd1, %rd104;
	ld.global.f32 	%f58, [%rd105];
	add.s64 	%rd107, %rd105, %rd106;
	st.global.f32 	[%rd107], %f58;
	add.s32 	%r129, %r129, %r26;
	add.s32 	%r128, %r128, 1;
	setp.ne.s32 	%p23, %r128, 0;
	@%p23 bra 	$L__BB7_25;
$L__BB7_26:
	setp.lt.s32 	%p24, %r76, 1;
	mul.lo.s32 	%r49, %r74, %r73;
	div.s32 	%r104, %r3, %r49;
	setp.eq.s32 	%p25, %r104, 0;
	selp.u32 	%r105, 1, 0, %p25;
	add.s32 	%r106, %r75, -1;
	setp.le.s32 	%p26, %r106, %r105;
	or.pred  	%p27, %p26, %p24;
	@%p27 bra 	$L__BB7_39;
	mul.lo.s32 	%r50, %r49, %r75;
	and.b32  	%r51, %r76, 15;
	setp.lt.u32 	%p28, %r76, 16;
	mov.b32 	%r133, 0;
	@%p28 bra 	$L__BB7_30;
	and.b32  	%r133, %r76, 2147483632;
	neg.s32 	%r131, %r133;
	sub.s32 	%r130, %r3, %r49;
	mul.lo.s32 	%r108, %r75, %r74;
	mul.lo.s32 	%r109, %r108, %r73;
	shl.b32 	%r55, %r109, 4;
	mul.wide.s32 	%rd110, %r49, 4;
	mul.wide.s32 	%rd112, %r50, 4;
$L__BB7_29:
	.pragma "nounroll";
	mul.wide.s32 	%rd108, %r130, 4;
	add.s64 	%rd109, %rd1, %rd108;
	ld.global.f32 	%f59, [%rd109];
	add.s64 	%rd111, %rd109, %rd110;
	st.global.f32 	[%rd111], %f59;
	add.s64 	%rd113, %rd109, %rd112;
	ld.global.f32 	%f60, [%rd113];
	add.s64 	%rd114, %rd113, %rd110;
	st.global.f32 	[%rd114], %f60;
	add.s64 	%rd115, %rd113, %rd112;
	ld.global.f32 	%f61, [%rd115];
	add.s64 	%rd116, %rd115, %rd110;
	st.global.f32 	[%rd116], %f61;
	add.s64 	%rd117, %rd115, %rd112;
	ld.global.f32 	%f62, [%rd117];
	add.s64 	%rd118, %rd117, %rd110;
	st.global.f32 	[%rd118], %f62;
	add.s64 	%rd119, %rd117, %rd112;
	ld.global.f32 	%f63, [%rd119];
	add.s64 	%rd120, %rd119, %rd110;
	st.global.f32 	[%rd120], %f63;
	add.s64 	%rd121, %rd119, %rd112;
	ld.global.f32 	%f64, [%rd121];
	add.s64 	%rd122, %rd121, %rd110;
	st.global.f32 	[%rd122], %f64;
	add.s64 	%rd123, %rd121, %rd112;
	ld.global.f32 	%f65, [%rd123];
	add.s64 	%rd124, %rd123, %rd110;
	st.global.f32 	[%rd124], %f65;
	add.s64 	%rd125, %rd123, %rd112;
	ld.global.f32 	%f66, [%rd125];
	add.s64 	%rd126, %rd125, %rd110;
	st.global.f32 	[%rd126], %f66;
	add.s64 	%rd127, %rd125, %rd112;
	ld.global.f32 	%f67, [%rd127];
	add.s64 	%rd128, %rd127, %rd110;
	st.global.f32 	[%rd128], %f67;
	add.s64 	%rd129, %rd127, %rd112;
	ld.global.f32 	%f68, [%rd129];
	add.s64 	%rd130, %rd129, %rd110;
	st.global.f32 	[%rd130], %f68;
	add.s64 	%rd131, %rd129, %rd112;
	ld.global.f32 	%f69, [%rd131];
	add.s64 	%rd132, %rd131, %rd110;
	st.global.f32 	[%rd132], %f69;
	add.s64 	%rd133, %rd131, %rd112;
	ld.global.f32 	%f70, [%rd133];
	add.s64 	%rd134, %rd133, %rd110;
	st.global.f32 	[%rd134], %f70;
	add.s64 	%rd135, %rd133, %rd112;
	ld.global.f32 	%f71, [%rd135];
	add.s64 	%rd136, %rd135, %rd110;
	st.global.f32 	[%rd136], %f71;
	add.s64 	%rd137, %rd135, %rd112;
	ld.global.f32 	%f72, [%rd137];
	add.s64 	%rd138, %rd137, %rd110;
	st.global.f32 	[%rd138], %f72;
	add.s64 	%rd139, %rd137, %rd112;
	ld.global.f32 	%f73, [%rd139];
	add.s64 	%rd140, %rd139, %rd110;
	st.global.f32 	[%rd140], %f73;
	add.s64 	%rd141, %rd139, %rd112;
	ld.global.f32 	%f74, [%rd141];
	add.s64 	%rd142, %rd141, %rd110;
	st.global.f32 	[%rd142], %f74;
	add.s32 	%r131, %r131, 16;
	add.s32 	%r130, %r130, %r55;
	setp.ne.s32 	%p29, %r131, 0;
	@%p29 bra 	$L__BB7_29;
$L__BB7_30:
	setp.eq.s32 	%p30, %r51, 0;
	@%p30 bra 	$L__BB7_39;
	and.b32  	%r61, %r76, 7;
	setp.lt.u32 	%p31, %r51, 8;
	@%p31 bra 	$L__BB7_33;
	mad.lo.s32 	%r110, %r50, %r133, %r3;
	sub.s32 	%r111, %r110, %r49;
	mul.wide.s32 	%rd143, %r111, 4;
	add.s64 	%rd144, %rd1, %rd143;
	ld.global.f32 	%f75, [%rd144];
	mul.wide.s32 	%rd145, %r49, 4;
	add.s64 	%rd146, %rd144, %rd145;
	st.global.f32 	[%rd146], %f75;
	mul.wide.s32 	%rd147, %r50, 4;
	add.s64 	%rd148, %rd144, %rd147;
	ld.global.f32 	%f76, [%rd148];
	add.s64 	%rd149, %rd148, %rd145;
	st.global.f32 	[%rd149], %f76;
	add.s64 	%rd150, %rd148, %rd147;
	ld.global.f32 	%f77, [%rd150];
	add.s64 	%rd151, %rd150, %rd145;
	st.global.f32 	[%rd151], %f77;
	add.s64 	%rd152, %rd150, %rd147;
	ld.global.f32 	%f78, [%rd152];
	add.s64 	%rd153, %rd152, %rd145;
	st.global.f32 	[%rd153], %f78;
	add.s64 	%rd154, %rd152, %rd147;
	ld.global.f32 	%f79, [%rd154];
	add.s64 	%rd155, %rd154, %rd145;
	st.global.f32 	[%rd155], %f79;
	add.s64 	%rd156, %rd154, %rd147;
	ld.global.f32 	%f80, [%rd156];
	add.s64 	%rd157, %rd156, %rd145;
	st.global.f32 	[%rd157], %f80;
	add.s64 	%rd158, %rd156, %rd147;
	ld.global.f32 	%f81, [%rd158];
	add.s64 	%rd159, %rd158, %rd145;
	st.global.f32 	[%rd159], %f81;
	add.s64 	%rd160, %rd158, %rd147;
	ld.global.f32 	%f82, [%rd160];
	add.s64 	%rd161, %rd160, %rd145;
	st.global.f32 	[%rd161], %f82;
	add.s32 	%r133, %r133, 8;
$L__BB7_33:
	setp.eq.s32 	%p32, %r61, 0;
	@%p32 bra 	$L__BB7_39;
	and.b32  	%r64, %r76, 3;
	setp.lt.u32 	%p33, %r61, 4;
	@%p33 bra 	$L__BB7_36;
	mad.lo.s32 	%r112, %r50, %r133, %r3;
	sub.s32 	%r113, %r112, %r49;
	mul.wide.s32 	%rd162, %r113, 4;
	add.s64 	%rd163, %rd1, %rd162;
	ld.global.f32 	%f83, [%rd163];
	mul.wide.s32 	%rd164, %r49, 4;
	add.s64 	%rd165, %rd163, %rd164;
	st.global.f32 	[%rd165], %f83;
	mul.wide.s32 	%rd166, %r50, 4;
	add.s64 	%rd167, %rd163, %rd166;
	ld.global.f32 	%f84, [%rd167];
	add.s64 	%rd168, %rd167, %rd164;
	st.global.f32 	[%rd168], %f84;
	add.s64 	%rd169, %rd167, %rd166;
	ld.global.f32 	%f85, [%rd169];
	add.s64 	%rd170, %rd169, %rd164;
	st.global.f32 	[%rd170], %f85;
	add.s64 	%rd171, %rd169, %rd166;
	ld.global.f32 	%f86, [%rd171];
	add.s64 	%rd172, %rd171, %rd164;
	st.global.f32 	[%rd172], %f86;
	add.s32 	%r133, %r133, 4;
$L__BB7_36:
	setp.eq.s32 	%p34, %r64, 0;
	@%p34 bra 	$L__BB7_39;
	mad.lo.s32 	%r114, %r133, %r75, -1;
	mad.lo.s32 	%r115, %r49, %r114, %r2;
	add.s32 	%r136, %r115, %r1;
	neg.s32 	%r135, %r64;
	mul.wide.s32 	%rd175, %r49, 4;
$L__BB7_38:
	.pragma "nounroll";
	mul.wide.s32 	%rd173, %r136, 4;
	add.s64 	%rd174, %rd1, %rd173;
	ld.global.f32 	%f87, [%rd174];
	add.s64 	%rd176, %rd174, %rd175;
	st.global.f32 	[%rd176], %f87;
	add.s32 	%r136, %r136, %r50;
	add.s32 	%r135, %r135, 1;
	setp.ne.s32 	%p35, %r135, 0;
	@%p35 bra 	$L__BB7_38;
$L__BB7_39:
	ret;

}


// ===== COMPILED SASS (sm_100) =====

	.target	sm_100

	.elftype	@"ET_EXEC"


//--------------------- .note.nv.tkinfo           --------------------------
	.section	.note.nv.tkinfo,"",@"SHT_NOTE"
	.sectionflags	@"SHF_NOTE_NV_TKINFO"
	.tkinfo
        /*0018*/ 	.word	0x00000002
        /*0030*/ 	.string	""
        /*0030*/ 	.string	"ptxas"
        /*0030*/ 	.string	"Cuda compilation tools, release 13.0, V13.0.88"
        /*0030*/ 	.string	"Build cuda_13.0.r13.0/compiler.36424714_0"
        /*0030*/ 	.string	"-arch sm_100 -m 64 "



//--------------------- .note.nv.cuinfo           --------------------------
	.section	.note.nv.cuinfo,"",@"SHT_NOTE"
	.sectionflags	@"SHF_NOTE_NV_CUINFO"
        /*0018*/ 	.short	0x0002
        /*001a*/ 	.short	0x0064
        /*001c*/ 	.short	0x0082
	.zero		2


//--------------------- .nv.info                  --------------------------
	.section	.nv.info,"",@"SHT_CUDA_INFO"
	.align	4


	//----- nvinfo : EIATTR_REGCOUNT
	.align		4
        /*0000*/ 	.byte	0x04, 0x2f
        /*0002*/ 	.short	(.L_1 - .L_0)
	.align		4
.L_0:
        /*0004*/ 	.word	index@(_Z8updateP1PfS_S_S_S_fiiii)
        /*0008*/ 	.word	0x00000026


	//----- nvinfo : EIATTR_FRAME_SIZE
	.align		4
.L_1:
        /*000c*/ 	.byte	0x04, 0x11
        /*000e*/ 	.short	(.L_3 - .L_2)
	.align		4
.L_2:
        /*0010*/ 	.word	index@($__internal_4_$__cuda_sm3x_div_rn_noftz_f32_slowpath)
        /*0014*/ 	.word	0x00000000


	//----- nvinfo : EIATTR_FRAME_SIZE
	.align		4
.L_3:
        /*0018*/ 	.byte	0x04, 0x11
        /*001a*/ 	.short	(.L_5 - .L_4)
	.align		4
.L_4:
        /*001c*/ 	.word	index@(_Z8updateP1PfS_S_S_S_fiiii)
        /*0020*/ 	.word	0x00000000


	//----- nvinfo : EIATTR_REGCOUNT
	.align		4
.L_5:
        /*0024*/ 	.byte	0x04, 0x2f
        /*0026*/ 	.short	(.L_7 - .L_6)
	.align		4
.L_6:
        /*0028*/ 	.word	index@(_Z7updatePPfS_S_fS_iiii)
        /*002c*/ 	.word	0x00000020


	//----- nvinfo : EIATTR_FRAME_SIZE
	.align		4
.L_7:
        /*0030*/ 	.byte	0x04, 0x11
        /*0032*/ 	.short	(.L_9 - .L_8)
	.align		4
.L_8:
        /*0034*/ 	.word	index@(_Z7updatePPfS_S_fS_iiii)
        /*0038*/ 	.word	0x00000000


	//----- nvinfo : EIATTR_REGCOUNT
	.align		4
.L_9:
        /*003c*/ 	.byte	0x04, 0x2f
        /*003e*/ 	.short	(.L_11 - .L_10)
	.align		4
.L_10:
        /*0040*/ 	.word	index@(_Z14projStep1alphaPfS_S_S_S_S_iiii)
        /*0044*/ 	.word	0x00000026


	//----- nvinfo : EIATTR_FRAME_SIZE
	.align		4
.L_11:
        /*0048*/ 	.byte	0x04, 0x11
        /*004a*/ 	.short	(.L_13 - .L_12)
	.align		4
.L_12:
        /*004c*/ 	.word	index@($__internal_3_$__cuda_sm3x_div_rn_noftz_f32_slowpath)
        /*0050*/ 	.word	0x00000000


	//----- nvinfo : EIATTR_FRAME_SIZE
	.align		4
.L_13:
        /*0054*/ 	.byte	0x04, 0x11
        /*0056*/ 	.short	(.L_15 - .L_14)
	.align		4
.L_14:
        /*0058*/ 	.word	index@($__internal_2_$__cuda_sm20_sqrt_rn_f32_slowpath)
        /*005c*/ 	.word	0x00000000


	//----- nvinfo : EIATTR_FRAME_SIZE
	.align		4
.L_15:
        /*0060*/ 	.byte	0x04, 0x11
        /*0062*/ 	.short	(.L_17 - .L_16)
	.align		4
.L_16:
        /*0064*/ 	.word	index@(_Z14projStep1alphaPfS_S_S_S_S_iiii)
        /*0068*/ 	.word	0x00000000


	//----- nvinfo : EIATTR_REGCOUNT
	.align		4
.L_17:
        /*006c*/ 	.byte	0x04, 0x2f
        /*006e*/ 	.short	(.L_19 - .L_18)
	.align		4
.L_18:
        /*0070*/ 	.word	index@(_Z14projStep2TotalPfS_S_S_iiii)
        /*0074*/ 	.word	0x0000001e


	//----- nvinfo : EIATTR_FRAME_SIZE
	.align		4
.L_19:
        /*0078*/ 	.byte	0x04, 0x11
        /*007a*/ 	.short	(.L_21 - .L_20)
	.align		4
.L_20:
        /*007c*/ 	.word	index@(_Z14projStep2TotalPfS_S_S_iiii)
        /*0080*/ 	.word	0x00000000


	//----- nvinfo : EIATTR_REGCOUNT
	.align		4
.L_21:
        /*0084*/ 	.byte	0x04, 0x2f
        /*0086*/ 	.short	(.L_23 - .L_22)
	.align		4
.L_22:
        /*0088*/ 	.word	index@(_Z14calcDivergencePfS_S_S_iiii)
        /*008c*/ 	.word	0x0000001f


	//----- nvinfo : EIATTR_FRAME_SIZE
	.align		4
.L_23:
        /*0090*/ 	.byte	0x04, 0x11
        /*0092*/ 	.short	(.L_25 - .L_24)
	.align		4
.L_24:
        /*0094*/ 	.word	index@(_Z14calcDivergencePfS_S_S_iiii)
        /*0098*/ 	.word	0x00000000


	//----- nvinfo : EIATTR_REGCOUNT
	.align		4
.L_25:
        /*009c*/ 	.byte	0x04, 0x2f
        /*009e*/ 	.short	(.L_27 - .L_26)
	.align		4
.L_26:
        /*00a0*/ 	.word	index@(_Z13updatePstMultPfS_S_S_S_S_S_S_S_S_fiiii)
        /*00a4*/ 	.word	0x00000030


	//----- nvinfo : EIATTR_FRAME_SIZE
	.align		4
.L_27:
        /*00a8*/ 	.byte	0x04, 0x11
        /*00aa*/ 	.short	(.L_29 - .L_28)
	.align		4
.L_28:
        /*00ac*/ 	.word	index@($__internal_1_$__cuda_sm3x_div_rn_noftz_f32_slowpath)
        /*00b0*/ 	.word	0x00000000


	//----- nvinfo : EIATTR_FRAME_SIZE
	.align		4
.L_29:
        /*00b4*/ 	.byte	0x04, 0x11
        /*00b6*/ 	.short	(.L_31 - .L_30)
	.align		4
.L_30:
        /*00b8*/ 	.word	index@($__internal_0_$__cuda_sm20_rcp_rn_f32_slowpath)
        /*00bc*/ 	.word	0x00000000


	//----- nvinfo : EIATTR_FRAME_SIZE
	.align		4
.L_31:
        /*00c0*/ 	.byte	0x04, 0x11
        /*00c2*/ 	.short	(.L_33 - .L_32)
	.align		4
.L_32:
        /*00c4*/ 	.word	index@(_Z13updatePstMultPfS_S_S_S_S_S_S_S_S_fiiii)
        /*00c8*/ 	.word	0x00000000


	//----- nvinfo : EIATTR_REGCOUNT
	.align		4
.L_33:
        /*00cc*/ 	.byte	0x04, 0x2f
        /*00ce*/ 	.short	(.L_35 - .L_34)
	.align		4
.L_34:
        /*00d0*/ 	.word	index@(_Z17errorAccumulationPfjj)
        /*00d4*/ 	.word	0x0000000a


	//----- nvinfo : EIATTR_FRAME_SIZE
	.align		4
.L_35:
        /*00d8*/ 	.byte	0x04, 0x11
        /*00da*/ 	.short	(.L_37 - .L_36)
	.align		4
.L_36:
        /*00dc*/ 	.word	index@(_Z17errorAccumulationPfjj)
        /*00e0*/ 	.word	0x00000000


	//----- nvinfo : EIATTR_REGCOUNT
	.align		4
.L_37:
        /*00e4*/ 	.byte	0x04, 0x2f
        /*00e6*/ 	.short	(.L_39 - .L_38)
	.align		4
.L_38:
        /*00e8*/ 	.word	index@(_Z24resolveBoundaryCondtionsPfiiii)
        /*00ec*/ 	.word	0x00000020


	//----- nvinfo : EIATTR_FRAME_SIZE
	.align		4
.L_39:
        /*00f0*/ 	.byte	0x04, 0x11
        /*00f2*/ 	.short	(.L_41 - .L_40)
	.align		4
.L_40:
        /*00f4*/ 	.word	index@(_Z24resolveBoundaryCondtionsPfiiii)
        /*00f8*/ 	.word	0x00000000


	//----- nvinfo : EIATTR_MIN_STACK_SIZE
	.align		4
.L_41:
        /*00fc*/ 	.byte	0x04, 0x12
        /*00fe*/ 	.short	(.L_43 - .L_42)
	.align		4
.L_42:
        /*0100*/ 	.word	index@(_Z24resolveBoundaryCondtionsPfiiii)
        /*0104*/ 	.word	0x00000000


	//----- nvinfo : EIATTR_MIN_STACK_SIZE
	.align		4
.L_43:
        /*0108*/ 	.byte	0x04, 0x12
        /*010a*/ 	.short	(.L_45 - .L_44)
	.align		4
.L_44:
        /*010c*/ 	.word	index@(_Z17errorAccumulationPfjj)
        /*0110*/ 	.word	0x00000000


	//----- nvinfo : EIATTR_MIN_STACK_SIZE
	.align		4
.L_45:
        /*0114*/ 	.byte	0x04, 0x12
        /*0116*/ 	.short	(.L_47 - .L_46)
	.align		4
.L_46:
        /*0118*/ 	.word	index@(_Z13updatePstMultPfS_S_S_S_S_S_S_S_S_fiiii)
        /*011c*/ 	.word	0x00000000


	//----- nvinfo : EIATTR_MIN_STACK_SIZE
	.align		4
.L_47:
        /*0120*/ 	.byte	0x04, 0x12
        /*0122*/ 	.short	(.L_49 - .L_48)
	.align		4
.L_48:
        /*0124*/ 	.word	index@(_Z14calcDivergencePfS_S_S_iiii)
        /*0128*/ 	.word	0x00000000


	//----- nvinfo : EIATTR_MIN_STACK_SIZE
	.align		4
.L_49:
        /*012c*/ 	.byte	0x04, 0x12
        /*012e*/ 	.short	(.L_51 - .L_50)
	.align		4
.L_50:
        /*0130*/ 	.word	index@(_Z14projStep2TotalPfS_S_S_iiii)
        /*0134*/ 	.word	0x00000000


	//----- nvinfo : EIATTR_MIN_STACK_SIZE
	.align		4
.L_51:
        /*0138*/ 	.byte	0x04, 0x12
        /*013a*/ 	.short	(.L_53 - .L_52)
	.align		4
.L_52:
        /*013c*/ 	.word	index@(_Z14projStep1alphaPfS_S_S_S_S_iiii)
        /*0140*/ 	.word	0x00000000


	//----- nvinfo : EIATTR_MIN_STACK_SIZE
	.align		4
.L_53:
        /*0144*/ 	.byte	0x04, 0x12
        /*0146*/ 	.short	(.L_55 - .L_54)
	.align		4
.L_54:
        /*0148*/ 	.word	index@(_Z7updatePPfS_S_fS_iiii)
        /*014c*/ 	.word	0x00000000


	//----- nvinfo : EIATTR_MIN_STACK_SIZE
	.align		4
.L_55:
        /*0150*/ 	.byte	0x04, 0x12
        /*0152*/ 	.short	(.L_57 - .L_56)
	.align		4
.L_56:
        /*0154*/ 	.word	index@(_Z8updateP1PfS_S_S_S_fiiii)
        /*0158*/ 	.word	0x00000000
.L_57:


//--------------------- .nv.compat                --------------------------
	.section	.nv.compat,"",@"SHT_CUDA_COMPAT_INFO"
	.align	4
        /*0000*/ 	.byte	0x02, 0x09, 0x00, 0x00, 0x02, 0x02, 0x01, 0x00, 0x02, 0x05, 0x05, 0x00, 0x03, 0x07, 0x01, 0x01
        /*0010*/ 	.byte	0x02, 0x03, 0x00, 0x00, 0x02, 0x06, 0x01, 0x00, 0x04, 0x0b, 0x08, 0x00, 0x01, 0x00, 0x00, 0x00
        /*0020*/ 	.byte	0x00, 0x00, 0x00, 0x00


//--------------------- .nv.info._Z24resolveBoundaryCondtionsPfiiii --------------------------
	.section	.nv.info._Z24resolveBoundaryCondtionsPfiiii,"",@"SHT_CUDA_INFO"
	.sectionflags	@""
	.align	4


	//----- nvinfo : EIATTR_CUDA_API_VERSION
	.align		4
        /*0000*/ 	.byte	0x04, 0x37
        /*0002*/ 	.short	(.L_59 - .L_58)
.L_58:
        /*0004*/ 	.word	0x00000082


	//----- nvinfo : EIATTR_KPARAM_INFO
	.align		4
.L_59:
        /*0008*/ 	.byte	0x04, 0x17
        /*000a*/ 	.short	(.L_61 - .L_60)
.L_60:
        /*000c*/ 	.word	0x00000000
        /*0010*/ 	.short	0x0004
        /*0012*/ 	.short	0x0014
        /*0014*/ 	.byte	0x00, 0xf0, 0x11, 0x00


	//----- nvinfo : EIATTR_KPARAM_INFO
	.align		4
.L_61:
        /*0018*/ 	.byte	0x04, 0x17
        /*001a*/ 	.short	(.L_63 - .L_62)
.L_62:
        /*001c*/ 	.word	0x00000000
        /*0020*/ 	.short	0x0003
        /*0022*/ 	.short	0x0010
        /*0024*/ 	.byte	0x00, 0xf0, 0x11, 0x00


	//----- nvinfo : EIATTR_KPARAM_INFO
	.align		4
.L_63:
        /*0028*/ 	.byte	0x04, 0x17
        /*002a*/ 	.short	(.L_65 - .L_64)
.L_64:
        /*002c*/ 	.word	0x00000000
        /*0030*/ 	.short	0x0002
        /*0032*/ 	.short	0x000c
        /*0034*/ 	.byte	0x00, 0xf0, 0x11, 0x00


	//----- nvinfo : EIATTR_KPARAM_INFO
	.align		4
.L_65:
        /*0038*/ 	.byte	0x04, 0x17
        /*003a*/ 	.short	(.L_67 - .L_66)
.L_66:
        /*003c*/ 	.word	0x00000000
        /*0040*/ 	.short	0x0001
        /*0042*/ 	.short	0x0008
        /*0044*/ 	.byte	0x00, 0xf0, 0x11, 0x00


	//----- nvinfo : EIATTR_KPARAM_INFO
	.align		4
.L_67:
        /*0048*/ 	.byte	0x04, 0x17
        /*004a*/ 	.short	(.L_69 - .L_68)
.L_68:
        /*004c*/ 	.word	0x00000000
        /*0050*/ 	.short	0x0000
        /*0052*/ 	.short	0x0000
        /*0054*/ 	.byte	0x00, 0xf5, 0x21, 0x00


	//----- nvinfo : EIATTR_SPARSE_MMA_MASK
	.align		4
.L_69:
        /*0058*/ 	.byte	0x03, 0x50
        /*005a*/ 	.short	0x0000


	//----- nvinfo : EIATTR_MAXREG_COUNT
	.align		4
        /*005c*/ 	.byte	0x03, 0x1b
        /*005e*/ 	.short	0x00ff


	//----- nvinfo : EIATTR_MERCURY_ISA_VERSION
	.align		4
        /*0060*/ 	.byte	0x03, 0x5f
        /*0062*/ 	.short	0x0101


	//----- nvinfo : EIATTR_VRC_CTA_INIT_COUNT
	.align		4
        /*0064*/ 	.byte	0x02, 0x4a
	.zero		1
	.zero		1


	//----- nvinfo : EIATTR_EXIT_INSTR_OFFSETS
	.align		4
        /*0068*/ 	.byte	0x04, 0x1c
        /*006a*/ 	.short	(.L_71 - .L_70)


	//   ....[0]....
.L_70:
        /*006c*/ 	.word	0x000018f0


	//   ....[1]....
        /*0070*/ 	.word	0x00001e00


	//   ....[2]....
        /*0074*/ 	.word	0x00002090


	//   ....[3]....
        /*0078*/ 	.word	0x00002220


	//   ....[4]....
        /*007c*/ 	.word	0x00002300


	//----- nvinfo : EIATTR_CRS_STACK_SIZE
	.align		4
.L_71:
        /*0080*/ 	.byte	0x04, 0x1e
        /*0082*/ 	.short	(.L_73 - .L_72)
.L_72:
        /*0084*/ 	.word	0x00000000


	//----- nvinfo : EIATTR_CBANK_PARAM_SIZE
	.align		4
.L_73:
        /*0088*/ 	.byte	0x03, 0x19
        /*008a*/ 	.short	0x0018


	//----- nvinfo : EIATTR_PARAM_CBANK
	.align		4
        /*008c*/ 	.byte	0x04, 0x0a
        /*008e*/ 	.short	(.L_75 - .L_74)
	.align		4
.L_74:
        /*0090*/ 	.word	index@(.nv.constant0._Z24resolveBoundaryCondtionsPfiiii)
        /*0094*/ 	.short	0x0380
        /*0096*/ 	.short	0x0018


	//----- nvinfo : EIATTR_SW_WAR
	.align		4
.L_75:
        /*0098*/ 	.byte	0x04, 0x36
        /*009a*/ 	.short	(.L_77 - .L_76)
.L_76:
        /*009c*/ 	.word	0x00000008
.L_77:


//--------------------- .nv.info._Z17errorAccumulationPfjj --------------------------
	.section	.nv.info._Z17errorAccumulationPfjj,"",@"SHT_CUDA_INFO"
	.sectionflags	@""
	.align	4


	//----- nvinfo : EIATTR_CUDA_API_VERSION
	.align		4
        /*0000*/ 	.byte	0x04, 0x37
        /*0002*/ 	.short	(.L_79 - .L_78)
.L_78:
        /*0004*/ 	.word	0x00000082


	//----- nvinfo : EIATTR_KPARAM_INFO
	.align		4
.L_79:
        /*0008*/ 	.byte	0x04, 0x17
        /*000a*/ 	.short	(.L_81 - .L_80)
.L_80:
        /*000c*/ 	.word	0x00000000
        /*0010*/ 	.short	0x0002
        /*0012*/ 	.short	0x000c
        /*0014*/ 	.byte	0x00, 0xf0, 0x11, 0x00


	//----- nvinfo : EIATTR_KPARAM_INFO
	.align		4
.L_81:
        /*0018*/ 	.byte	0x04, 0x17
        /*001a*/ 	.short	(.L_83 - .L_82)
.L_82:
        /*001c*/ 	.word	0x00000000
        /*0020*/ 	.short	0x0001
        /*0022*/ 	.short	0x0008
        /*0024*/ 	.byte	0x00, 0xf0, 0x11, 0x00


	//----- nvinfo : EIATTR_KPARAM_INFO
	.align		4
.L_83:
        /*0028*/ 	.byte	0x04, 0x17
        /*002a*/ 	.short	(.L_85 - .L_84)
.L_84:
        /*002c*/ 	.word	0x00000000
        /*0030*/ 	.short	0x0000
        /*0032*/ 	.short	0x0000
        /*0034*/ 	.byte	0x00, 0xf5, 0x21, 0x00


	//----- nvinfo : EIATTR_SPARSE_MMA_MASK
	.align		4
.L_85:
        /*0038*/ 	.byte	0x03, 0x50
        /*003a*/ 	.short	0x0000


	//----- nvinfo : EIATTR_MAXREG_COUNT
	.align		4
        /*003c*/ 	.byte	0x03, 0x1b
        /*003e*/ 	.short	0x00ff


	//----- nvinfo : EIATTR_NUM_BARRIERS
	.align		4
        /*0040*/ 	.byte	0x02, 0x4c
        /*0042*/ 	.byte	0x01
	.zero		1


	//----- nvinfo : EIATTR_MERCURY_ISA_VERSION
	.align		4
        /*0044*/ 	.byte	0x03, 0x5f
        /*0046*/ 	.short	0x0101


	//----- nvinfo : EIATTR_VRC_CTA_INIT_COUNT
	.align		4
        /*0048*/ 	.byte	0x02, 0x4a
	.zero		1
	.zero		1


	//----- nvinfo : EIATTR_EXIT_INSTR_OFFSETS
	.align		4
        /*004c*/ 	.byte	0x04, 0x1c
        /*004e*/ 	.short	(.L_87 - .L_86)


	//   ....[0]....
.L_86:
        /*0050*/ 	.word	0x00000140


	//   ....[1]....
        /*0054*/ 	.word	0x00000170


	//----- nvinfo : EIATTR_CBANK_PARAM_SIZE
	.align		4
.L_87:
        /*0058*/ 	.byte	0x03, 0x19
        /*005a*/ 	.short	0x0010


	//----- nvinfo : EIATTR_PARAM_CBANK
	.align		4
        /*005c*/ 	.byte	0x04, 0x0a
        /*005e*/ 	.short	(.L_89 - .L_88)
	.align		4
.L_88:
        /*0060*/ 	.word	index@(.nv.constant0._Z17errorAccumulationPfjj)
        /*0064*/ 	.short	0x0380
        /*0066*/ 	.short	0x0010


	//----- nvinfo : EIATTR_SW_WAR
	.align		4
.L_89:
        /*0068*/ 	.byte	0x04, 0x36
        /*006a*/ 	.short	(.L_91 - .L_90)
.L_90:
        /*006c*/ 	.word	0x00000008
.L_91:


//--------------------- .nv.info._Z13updatePstMultPfS_S_S_S_S_S_S_S_S_fiiii --------------------------
	.section	.nv.info._Z13updatePstMultPfS_S_S_S_S_S_S_S_S_fiiii,"",@"SHT_CUDA_INFO"
	.sectionflags	@""
	.align	4


	//----- nvinfo : EIATTR_CUDA_API_VERSION
	.align		4
        /*0000*/ 	.byte	0x04, 0x37
        /*0002*/ 	.short	(.L_93 - .L_92)
.L_92:
        /*0004*/ 	.word	0x00000082


	//----- nvinfo : EIATTR_KPARAM_INFO
	.align		4
.L_93:
        /*0008*/ 	.byte	0x04, 0x17
        /*000a*/ 	.short	(.L_95 - .L_94)
.L_94:
        /*000c*/ 	.word	0x00000000
        /*0010*/ 	.short	0x000e
        /*0012*/ 	.short	0x0060
        /*0014*/ 	.byte	0x00, 0xf0, 0x11, 0x00


	//----- nvinfo : EIATTR_KPARAM_INFO
	.align		4
.L_95:
        /*0018*/ 	.byte	0x04, 0x17
        /*001a*/ 	.short	(.L_97 - .L_96)
.L_96:
        /*001c*/ 	.word	0x00000000
        /*0020*/ 	.short	0x000d
        /*0022*/ 	.short	0x005c
        /*0024*/ 	.byte	0x00, 0xf0, 0x11, 0x00


	//----- nvinfo : EIATTR_KPARAM_INFO
	.align		4
.L_97:
        /*0028*/ 	.byte	0x04, 0x17
        /*002a*/ 	.short	(.L_99 - .L_98)
.L_98:
        /*002c*/ 	.word	0x00000000
        /*0030*/ 	.short	0x000c
        /*0032*/ 	.short	0x0058
        /*0034*/ 	.byte	0x00, 0xf0, 0x11, 0x00


	//----- nvinfo : EIATTR_KPARAM_INFO
	.align		4
.L_99:
        /*0038*/ 	.byte	0x04, 0x17
        /*003a*/ 	.short	(.L_101 - .L_100)
.L_100:
        /*003c*/ 	.word	0x00000000
        /*0040*/ 	.short	0x000b
        /*0042*/ 	.short	0x0054
        /*0044*/ 	.byte	0x00, 0xf0, 0x11, 0x00


	//----- nvinfo : EIATTR_KPARAM_INFO
	.align		4
.L_101:
        /*0048*/ 	.byte	0x04, 0x17
        /*004a*/ 	.short	(.L_103 - .L_102)
.L_102:
        /*004c*/ 	.word	0x00000000
        /*0050*/ 	.short	0x000a
        /*0052*/ 	.short	0x0050
        /*0054*/ 	.byte	0x00, 0xf0, 0x11, 0x00


	//----- nvinfo : EIATTR_KPARAM_INFO
	.align		4
.L_103:
        /*0058*/ 	.byte	0x04, 0x17
        /*005a*/ 	.short	(.L_105 - .L_104)
.L_104:
        /*005c*/ 	.word	0x00000000
        /*0060*/ 	.short	0x0009
        /*0062*/ 	.short	0x0048
        /*0064*/ 	.byte	0x00, 0xf5, 0x21, 0x00


	//----- nvinfo : EIATTR_KPARAM_INFO
	.align		4
.L_105:
        /*0068*/ 	.byte	0x04, 0x17
        /*006a*/ 	.short	(.L_107 - .L_106)
.L_106:
        /*006c*/ 	.word	0x00000000
        /*0070*/ 	.short	0x0008
        /*0072*/ 	.short	0x0040
        /*0074*/ 	.byte	0x00, 0xf5, 0x21, 0x00


	//----- nvinfo : EIATTR_KPARAM_INFO
	.align		4
.L_107:
        /*0078*/ 	.byte	0x04, 0x17
        /*007a*/ 	.short	(.L_109 - .L_108)
.L_108:
        /*007c*/ 	.word	0x00000000
        /*0080*/ 	.short	0x0007
        /*0082*/ 	.short	0x0038
        /*0084*/ 	.byte	0x00, 0xf5, 0x21, 0x00


	//----- nvinfo : EIATTR_KPARAM_INFO
	.align		4
.L_109:
        /*0088*/ 	.byte	0x04, 0x17
        /*008a*/ 	.short	(.L_111 - .L_110)
.L_110:
        /*008c*/ 	.word	0x00000000
        /*0090*/ 	.short	0x0006
        /*0092*/ 	.short	0x0030
        /*0094*/ 	.byte	0x00, 0xf5, 0x21, 0x00


	//----- nvinfo : EIATTR_KPARAM_INFO
	.align		4
.L_111:
        /*0098*/ 	.byte	0x04, 0x17
        /*009a*/ 	.short	(.L_113 - .L_112)
.L_112:
        /*009c*/ 	.word	0x00000000
        /*00a0*/ 	.short	0x0005
        /*00a2*/ 	.short	0x0028
        /*00a4*/ 	.byte	0x00, 0xf5, 0x21, 0x00


	//----- nvinfo : EIATTR_KPARAM_INFO
	.align		4
.L_113:
        /*00a8*/ 	.byte	0x04, 0x17
        /*00aa*/ 	.short	(.L_115 - .L_114)
.L_114:
        /*00ac*/ 	.word	0x00000000
        /*00b0*/ 	.short	0x0004
        /*00b2*/ 	.short	0x0020
        /*00b4*/ 	.byte	0x00, 0xf5, 0x21, 0x00


	//----- nvinfo : EIATTR_KPARAM_INFO
	.align		4
.L_115:
        /*00b8*/ 	.byte	0x04, 0x17
        /*00ba*/ 	.short	(.L_117 - .L_116)
.L_116:
        /*00bc*/ 	.word	0x00000000
        /*00c0*/ 	.short	0x0003
        /*00c2*/ 	.short	0x0018
        /*00c4*/ 	.byte	0x00, 0xf5, 0x21, 0x00


	//----- nvinfo : EIATTR_KPARAM_INFO
	.align		4
.L_117:
        /*00c8*/ 	.byte	0x04, 0x17
        /*00ca*/ 	.short	(.L_119 - .L_118)
.L_118:
        /*00cc*/ 	.word	0x00000000
        /*00d0*/ 	.short	0x0002
        /*00d2*/ 	.short	0x0010
        /*00d4*/ 	.byte	0x00, 0xf5, 0x21, 0x00


	//----- nvinfo : EIATTR_KPARAM_INFO
	.align		4
.L_119:
        /*00d8*/ 	.byte	0x04, 0x17
        /*00da*/ 	.short	(.L_121 - .L_120)
.L_120:
        /*00dc*/ 	.word	0x00000000
        /*00e0*/ 	.short	0x0001
        /*00e2*/ 	.short	0x0008
        /*00e4*/ 	.byte	0x00, 0xf5, 0x21, 0x00


	//----- nvinfo : EIATTR_KPARAM_INFO
	.align		4
.L_121:
        /*00e8*/ 	.byte	0x04, 0x17
        /*00ea*/ 	.short	(.L_123 - .L_122)
.L_122:
        /*00ec*/ 	.word	0x00000000
        /*00f0*/ 	.short	0x0000
        /*00f2*/ 	.short	0x0000
        /*00f4*/ 	.byte	0x00, 0xf5, 0x21, 0x00


	//----- nvinfo : EIATTR_SPARSE_MMA_MASK
	.align		4
.L_123:
        /*00f8*/ 	.byte	0x03, 0x50
        /*00fa*/ 	.short	0x0000


	//----- nvinfo : EIATTR_MAXREG_COUNT
	.align		4
        /*00fc*/ 	.byte	0x03, 0x1b
        /*00fe*/ 	.short	0x00ff


	//----- nvinfo : EIATTR_NUM_BARRIERS
	.align		4
        /*0100*/ 	.byte	0x02, 0x4c
        /*0102*/ 	.byte	0x01
	.zero		1


	//----- nvinfo : EIATTR_MERCURY_ISA_VERSION
	.align		4
        /*0104*/ 	.byte	0x03, 0x5f
        /*0106*/ 	.short	0x0101


	//----- nvinfo : EIATTR_VRC_CTA_INIT_COUNT
	.align		4
        /*0108*/ 	.byte	0x02, 0x4a
	.zero		1
	.zero		1


	//----- nvinfo : EIATTR_EXIT_INSTR_OFFSETS
	.align		4
        /*010c*/ 	.byte	0x04, 0x1c
        /*010e*/ 	.short	(.L_125 - .L_124)


	//   ....[0]....
.L_124:
        /*0110*/ 	.word	0x00004ea0


	//----- nvinfo : EIATTR_CRS_STACK_SIZE
	.align		4
.L_125:
        /*0114*/ 	.byte	0x04, 0x1e
        /*0116*/ 	.short	(.L_127 - .L_126)
.L_126:
        /*0118*/ 	.word	0x00000000


	//----- nvinfo : EIATTR_CBANK_PARAM_SIZE
	.align		4
.L_127:
        /*011c*/ 	.byte	0x03, 0x19
        /*011e*/ 	.short	0x0064


	//----- nvinfo : EIATTR_PARAM_CBANK
	.align		4
        /*0120*/ 	.byte	0x04, 0x0a
        /*0122*/ 	.short	(.L_129 - .L_128)
	.align		4
.L_128:
        /*0124*/ 	.word	index@(.nv.constant0._Z13updatePstMultPfS_S_S_S_S_S_S_S_S_fiiii)
        /*0128*/ 	.short	0x0380
        /*012a*/ 	.short	0x0064


	//----- nvinfo : EIATTR_SW_WAR
	.align		4
.L_129:
        /*012c*/ 	.byte	0x04, 0x36
        /*012e*/ 	.short	(.L_131 - .L_130)
.L_130:
        /*0130*/ 	.word	0x00000008
.L_131:


//--------------------- .nv.info._Z14calcDivergencePfS_S_S_iiii --------------------------
	.section	.nv.info._Z14calcDivergencePfS_S_S_iiii,"",@"SHT_CUDA_INFO"
	.sectionflags	@""
	.align	4


	//----- nvinfo : EIATTR_CUDA_API_VERSION
	.align		4
        /*0000*/ 	.byte	0x04, 0x37
        /*0002*/ 	.short	(.L_133 - .L_132)
.L_132:
        /*0004*/ 	.word	0x00000082


	//----- nvinfo : EIATTR_KPARAM_INFO
	.align		4
.L_133:
        /*0008*/ 	.byte	0x04, 0x17
        /*000a*/ 	.short	(.L_135 - .L_134)
.L_134:
        /*000c*/ 	.word	0x00000000
        /*0010*/ 	.short	0x0007
        /*0012*/ 	.short	0x002c
        /*0014*/ 	.byte	0x00, 0xf0, 0x11, 0x00


	//----- nvinfo : EIATTR_KPARAM_INFO
	.align		4
.L_135:
        /*0018*/ 	.byte	0x04, 0x17
        /*001a*/ 	.short	(.L_137 - .L_136)
.L_136:
        /*001c*/ 	.word	0x00000000
        /*0020*/ 	.short	0x0006
        /*0022*/ 	.short	0x0028
        /*0024*/ 	.byte	0x00, 0xf0, 0x11, 0x00


	//----- nvinfo : EIATTR_KPARAM_INFO
	.align		4
.L_137:
        /*0028*/ 	.byte	0x04, 0x17
        /*002a*/ 	.short	(.L_139 - .L_138)
.L_138:
        /*002c*/ 	.word	0x00000000
        /*0030*/ 	.short	0x0005
        /*0032*/ 	.short	0x0024
        /*0034*/ 	.byte	0x00, 0xf0, 0x11, 0x00


	//----- nvinfo : EIATTR_KPARAM_INFO
	.align		4
.L_139:
        /*0038*/ 	.byte	0x04, 0x17
        /*003a*/ 	.short	(.L_141 - .L_140)
.L_140:
        /*003c*/ 	.word	0x00000000
        /*0040*/ 	.short	0x0004
        /*0042*/ 	.short	0x0020
        /*0044*/ 	.byte	0x00, 0xf0, 0x11, 0x00


	//----- nvinfo : EIATTR_KPARAM_INFO
	.align		4
.L_141:
        /*0048*/ 	.byte	0x04, 0x17
        /*004a*/ 	.short	(.L_143 - .L_142)
.L_142:
        /*004c*/ 	.word	0x00000000
        /*0050*/ 	.short	0x0003
        /*0052*/ 	.short	0x0018
        /*0054*/ 	.byte	0x00, 0xf5, 0x21, 0x00


	//----- nvinfo : EIATTR_KPARAM_INFO
	.align		4
.L_143:
        /*0058*/ 	.byte	0x04, 0x17
        /*005a*/ 	.short	(.L_145 - .L_144)
.L_144:
        /*005c*/ 	.word	0x00000000
        /*0060*/ 	.short	0x0002
        /*0062*/ 	.short	0x0010
        /*0064*/ 	.byte	0x00, 0xf5, 0x21, 0x00


	//----- nvinfo : EIATTR_KPARAM_INFO
	.align		4
.L_145:
        /*0068*/ 	.byte	0x04, 0x17
        /*006a*/ 	.short	(.L_147 - .L_146)
.L_146:
        /*006c*/ 	.word	0x00000000
        /*0070*/ 	.short	0x0001
        /*0072*/ 	.short	0x0008
        /*0074*/ 	.byte	0x00, 0xf5, 0x21, 0x00


	//----- nvinfo : EIATTR_KPARAM_INFO
	.align		4
.L_147:
        /*0078*/ 	.byte	0x04, 0x17
        /*007a*/ 	.short	(.L_149 - .L_148)
.L_148:
        /*007c*/ 	.word	0x00000000
        /*0080*/ 	.short	0x0000
        /*0082*/ 	.short	0x0000
        /*0084*/ 	.byte	0x00, 0xf5, 0x21, 0x00


	//----- nvinfo : EIATTR_SPARSE_MMA_MASK
	.align		4
.L_149:
        /*0088*/ 	.byte	0x03, 0x50
        /*008a*/ 	.short	0x0000


	//----- nvinfo : EIATTR_MAXREG_COUNT
	.align		4
        /*008c*/ 	.byte	0x03, 0x1b
        /*008e*/ 	.short	0x00ff


	//----- nvinfo : EIATTR_NUM_BARRIERS
	.align		4
        /*0090*/ 	.byte	0x02, 0x4c
        /*0092*/ 	.byte	0x01
	.zero		1


	//----- nvinfo : EIATTR_MERCURY_ISA_VERSION
	.align		4
        /*0094*/ 	.byte	0x03, 0x5f
        /*0096*/ 	.short	0x0101


	//----- nvinfo : EIATTR_VRC_CTA_INIT_COUNT
	.align		4
        /*0098*/ 	.byte	0x02, 0x4a
	.zero		1
	.zero		1


	//----- nvinfo : EIATTR_EXIT_INSTR_OFFSETS
	.align		4
        /*009c*/ 	.byte	0x04, 0x1c
        /*009e*/ 	.short	(.L_151 - .L_150)


	//   ....[0]....
.L_150:
        /*00a0*/ 	.word	0x000010d0


	//----- nvinfo : EIATTR_CRS_STACK_SIZE
	.align		4
.L_151:
        /*00a4*/ 	.byte	0x04, 0x1e
        /*00a6*/ 	.short	(.L_153 - .L_152)
.L_152:
        /*00a8*/ 	.word	0x00000000


	//----- nvinfo : EIATTR_CBANK_PARAM_SIZE
	.align		4
.L_153:
        /*00ac*/ 	.byte	0x03, 0x19
        /*00ae*/ 	.short	0x0030


	//----- nvinfo : EIATTR_PARAM_CBANK
	.align		4
        /*00b0*/ 	.byte	0x04, 0x0a
        /*00b2*/ 	.short	(.L_155 - .L_154)
	.align		4
.L_154:
        /*00b4*/ 	.word	index@(.nv.constant0._Z14calcDivergencePfS_S_S_iiii)
        /*00b8*/ 	.short	0x0380
        /*00ba*/ 	.short	0x0030


	//----- nvinfo : EIATTR_SW_WAR
	.align		4
.L_155:
        /*00bc*/ 	.byte	0x04, 0x36
        /*00be*/ 	.short	(.L_157 - .L_156)
.L_156:
        /*00c0*/ 	.word	0x00000008
.L_157:


//--------------------- .nv.info._Z14projStep2TotalPfS_S_S_iiii --------------------------
	.section	.nv.info._Z14projStep2TotalPfS_S_S_iiii,"",@"SHT_CUDA_INFO"
	.sectionflags	@""
	.align	4


	//----- nvinfo : EIATTR_CUDA_API_VERSION
	.align		4
        /*0000*/ 	.byte	0x04, 0x37
        /*0002*/ 	.short	(.L_159 - .L_158)
.L_158:
        /*0004*/ 	.word	0x00000082


	//----- nvinfo : EIATTR_KPARAM_INFO
	.align		4
.L_159:
        /*0008*/ 	.byte	0x04, 0x17
        /*000a*/ 	.short	(.L_161 - .L_160)
.L_160:
        /*000c*/ 	.word	0x00000000
        /*0010*/ 	.short	0x0007
        /*0012*/ 	.short	0x002c
        /*0014*/ 	.byte	0x00, 0xf0, 0x11, 0x00


	//----- nvinfo : EIATTR_KPARAM_INFO
	.align		4
.L_161:
        /*0018*/ 	.byte	0x04, 0x17
        /*001a*/ 	.short	(.L_163 - .L_162)
.L_162:
        /*001c*/ 	.word	0x00000000
        /*0020*/ 	.short	0x0006
        /*0022*/ 	.short	0x0028
        /*0024*/ 	.byte	0x00, 0xf0, 0x11, 0x00


	//----- nvinfo : EIATTR_KPARAM_INFO
	.align		4
.L_163:
        /*0028*/ 	.byte	0x04, 0x17
        /*002a*/ 	.short	(.L_165 - .L_164)
.L_164:
        /*002c*/ 	.word	0x00000000
        /*0030*/ 	.short	0x0005
        /*0032*/ 	.short	0x0024
        /*0034*/ 	.byte	0x00, 0xf0, 0x11, 0x00


	//----- nvinfo : EIATTR_KPARAM_INFO
	.align		4
.L_165:
        /*0038*/ 	.byte	0x04, 0x17
        /*003a*/ 	.short	(.L_167 - .L_166)
.L_166:
        /*003c*/ 	.word	0x00000000
        /*0040*/ 	.short	0x0004
        /*0042*/ 	.short	0x0020
        /*0044*/ 	.byte	0x00, 0xf0, 0x11, 0x00


	//----- nvinfo : EIATTR_KPARAM_INFO
	.align		4
.L_167:
        /*0048*/ 	.byte	0x04, 0x17
        /*004a*/ 	.short	(.L_169 - .L_168)
.L_168:
        /*004c*/ 	.word	0x00000000
        /*0050*/ 	.short	0x0003
        /*0052*/ 	.short	0x0018
        /*0054*/ 	.byte	0x00, 0xf5, 0x21, 0x00


	//----- nvinfo : EIATTR_KPARAM_INFO
	.align		4
.L_169:
        /*0058*/ 	.byte	0x04, 0x17
        /*005a*/ 	.short	(.L_171 - .L_170)
.L_170:
        /*005c*/ 	.word	0x00000000
        /*0060*/ 	.short	0x0002
        /*0062*/ 	.short	0x0010
        /*0064*/ 	.byte	0x00, 0xf5, 0x21, 0x00


	//----- nvinfo : EIATTR_KPARAM_INFO
	.align		4
.L_171:
        /*0068*/ 	.byte	0x04, 0x17
        /*006a*/ 	.short	(.L_173 - .L_172)
.L_172:
        /*006c*/ 	.word	0x00000000
        /*0070*/ 	.short	0x0001
        /*0072*/ 	.short	0x0008
        /*0074*/ 	.byte	0x00, 0xf5, 0x21, 0x00


	//----- nvinfo : EIATTR_KPARAM_INFO
	.align		4
.L_173:
        /*0078*/ 	.byte	0x04, 0x17
        /*007a*/ 	.short	(.L_175 - .L_174)
.L_174:
        /*007c*/ 	.word	0x00000000
        /*0080*/ 	.short	0x0000
        /*0082*/ 	.short	0x0000
        /*0084*/ 	.byte	0x00, 0xf5, 0x21, 0x00


	//----- nvinfo : EIATTR_SPARSE_MMA_MASK
	.align		4
.L_175:
        /*0088*/ 	.byte	0x03, 0x50
        /*008a*/ 	.short	0x0000


	//----- nvinfo : EIATTR_MAXREG_COUNT
	.align		4
        /*008c*/ 	.byte	0x03, 0x1b
        /*008e*/ 	.short	0x00ff


	//----- nvinfo : EIATTR_NUM_BARRIERS
	.align		4
        /*0090*/ 	.byte	0x02, 0x4c
        /*0092*/ 	.byte	0x01
	.zero		1


	//----- nvinfo : EIATTR_MERCURY_ISA_VERSION
	.align		4
        /*0094*/ 	.byte	0x03, 0x5f
        /*0096*/ 	.short	0x0101


	//----- nvinfo : EIATTR_VRC_CTA_INIT_COUNT
	.align		4
        /*0098*/ 	.byte	0x02, 0x4a
	.zero		1
	.zero		1


	//----- nvinfo : EIATTR_EXIT_INSTR_OFFSETS
	.align		4
        /*009c*/ 	.byte	0x04, 0x1c
        /*009e*/ 	.short	(.L_177 - .L_176)


	//   ....[0]....
.L_176:
        /*00a0*/ 	.word	0x000013d0


	//----- nvinfo : EIATTR_CRS_STACK_SIZE
	.align		4
.L_177:
        /*00a4*/ 	.byte	0x04, 0x1e
        /*00a6*/ 	.short	(.L_179 - .L_178)
.L_178:
        /*00a8*/ 	.word	0x00000000


	//----- nvinfo : EIATTR_CBANK_PARAM_SIZE
	.align		4
.L_179:
        /*00ac*/ 	.byte	0x03, 0x19
        /*00ae*/ 	.short	0x0030


	//----- nvinfo : EIATTR_PARAM_CBANK
	.align		4
        /*00b0*/ 	.byte	0x04, 0x0a
        /*00b2*/ 	.short	(.L_181 - .L_180)
	.align		4
.L_180:
        /*00b4*/ 	.word	index@(.nv.constant0._Z14projStep2TotalPfS_S_S_iiii)
        /*00b8*/ 	.short	0x0380
        /*00ba*/ 	.short	0x0030


	//----- nvinfo : EIATTR_SW_WAR
	.align		4
.L_181:
        /*00bc*/ 	.byte	0x04, 0x36
        /*00be*/ 	.short	(.L_183 - .L_182)
.L_182:
        /*00c0*/ 	.word	0x00000008
.L_183:


//--------------------- .nv.info._Z14projStep1alphaPfS_S_S_S_S_iiii --------------------------
	.section	.nv.info._Z14projStep1alphaPfS_S_S_S_S_iiii,"",@"SHT_CUDA_INFO"
	.sectionflags	@""
	.align	4


	//----- nvinfo : EIATTR_CUDA_API_VERSION
	.align		4
        /*0000*/ 	.byte	0x04, 0x37
        /*0002*/ 	.short	(.L_185 - .L_184)
.L_184:
        /*0004*/ 	.word	0x00000082


	//----- nvinfo : EIATTR_KPARAM_INFO
	.align		4
.L_185:
        /*0008*/ 	.byte	0x04, 0x17
        /*000a*/ 	.short	(.L_187 - .L_186)
.L_186:
        /*000c*/ 	.word	0x00000000
        /*0010*/ 	.short	0x0009
        /*0012*/ 	.short	0x003c
        /*0014*/ 	.byte	0x00, 0xf0, 0x11, 0x00


	//----- nvinfo : EIATTR_KPARAM_INFO
	.align		4
.L_187:
        /*0018*/ 	.byte	0x04, 0x17
        /*001a*/ 	.short	(.L_189 - .L_188)
.L_188:
        /*001c*/ 	.word	0x00000000
        /*0020*/ 	.short	0x0008
        /*0022*/ 	.short	0x0038
        /*0024*/ 	.byte	0x00, 0xf0, 0x11, 0x00


	//----- nvinfo : EIATTR_KPARAM_INFO
	.align		4
.L_189:
        /*0028*/ 	.byte	0x04, 0x17
        /*002a*/ 	.short	(.L_191 - .L_190)
.L_190:
        /*002c*/ 	.word	0x00000000
        /*0030*/ 	.short	0x0007
        /*0032*/ 	.short	0x0034
        /*0034*/ 	.byte	0x00, 0xf0, 0x11, 0x00


	//----- nvinfo : EIATTR_KPARAM_INFO
	.align		4
.L_191:
        /*0038*/ 	.byte	0x04, 0x17
        /*003a*/ 	.short	(.L_193 - .L_192)
.L_192:
        /*003c*/ 	.word	0x00000000
        /*0040*/ 	.short	0x0006
        /*0042*/ 	.short	0x0030
        /*0044*/ 	.byte	0x00, 0xf0, 0x11, 0x00


	//----- nvinfo : EIATTR_KPARAM_INFO
	.align		4
.L_193:
        /*0048*/ 	.byte	0x04, 0x17
        /*004a*/ 	.short	(.L_195 - .L_194)
.L_194:
        /*004c*/ 	.word	0x00000000
        /*0050*/ 	.short	0x0005
        /*0052*/ 	.short	0x0028
        /*0054*/ 	.byte	0x00, 0xf5, 0x21, 0x00


	//----- nvinfo : EIATTR_KPARAM_INFO
	.align		4
.L_195:
        /*0058*/ 	.byte	0x04, 0x17
        /*005a*/ 	.short	(.L_197 - .L_196)
.L_196:
        /*005c*/ 	.word	0x00000000
        /*0060*/ 	.short	0x0004
        /*0062*/ 	.short	0x0020
        /*0064*/ 	.byte	0x00, 0xf5, 0x21, 0x00


	//----- nvinfo : EIATTR_KPARAM_INFO
	.align		4
.L_197:
        /*0068*/ 	.byte	0x04, 0x17
        /*006a*/ 	.short	(.L_199 - .L_198)
.L_198:
        /*006c*/ 	.word	0x00000000
        /*0070*/ 	.short	0x0003
        /*0072*/ 	.short	0x0018
        /*0074*/ 	.byte	0x00, 0xf5, 0x21, 0x00


	//----- nvinfo : EIATTR_KPARAM_INFO
	.align		4
.L_199:
        /*0078*/ 	.byte	0x04, 0x17
        /*007a*/ 	.short	(.L_201 - .L_200)
.L_200:
        /*007c*/ 	.word	0x00000000
        /*0080*/ 	.short	0x0002
        /*0082*/ 	.short	0x0010
        /*0084*/ 	.byte	0x00, 0xf5, 0x21, 0x00


	//----- nvinfo : EIATTR_KPARAM_INFO
	.align		4
.L_201:
        /*0088*/ 	.byte	0x04, 0x17
        /*008a*/ 	.short	(.L_203 - .L_202)
.L_202:
        /*008c*/ 	.word	0x00000000
        /*0090*/ 	.short	0x0001
        /*0092*/ 	.short	0x0008
        /*0094*/ 	.byte	0x00, 0xf5, 0x21, 0x00


	//----- nvinfo : EIATTR_KPARAM_INFO
	.align		4
.L_203:
        /*0098*/ 	.byte	0x04, 0x17
        /*009a*/ 	.short	(.L_205 - .L_204)
.L_204:
        /*009c*/ 	.word	0x00000000
        /*00a0*/ 	.short	0x0000
        /*00a2*/ 	.short	0x0000
        /*00a4*/ 	.byte	0x00, 0xf5, 0x21, 0x00


	//----- nvinfo : EIATTR_SPARSE_MMA_MASK
	.align		4
.L_205:
        /*00a8*/ 	.byte	0x03, 0x50
        /*00aa*/ 	.short	0x0000


	//----- nvinfo : EIATTR_MAXREG_COUNT
	.align		4
        /*00ac*/ 	.byte	0x03, 0x1b
        /*00ae*/ 	.short	0x00ff


	//----- nvinfo : EIATTR_NUM_BARRIERS
	.align		4
        /*00b0*/ 	.byte	0x02, 0x4c
        /*00b2*/ 	.byte	0x01
	.zero		1


	//----- nvinfo : EIATTR_MERCURY_ISA_VERSION
	.align		4
        /*00b4*/ 	.byte	0x03, 0x5f
        /*00b6*/ 	.short	0x0101


	//----- nvinfo : EIATTR_VRC_CTA_INIT_COUNT
	.align		4
        /*00b8*/ 	.byte	0x02, 0x4a
	.zero		1
	.zero		1


	//----- nvinfo : EIATTR_EXIT_INSTR_OFFSETS
	.align		4
        /*00bc*/ 	.byte	0x04, 0x1c
        /*00be*/ 	.short	(.L_207 - .L_206)


	//   ....[0]....
.L_206:
        /*00c0*/ 	.word	0x000021c0


	//----- nvinfo : EIATTR_CRS_STACK_SIZE
	.align		4
.L_207:
        /*00c4*/ 	.byte	0x04, 0x1e
        /*00c6*/ 	.short	(.L_209 - .L_208)
.L_208:
        /*00c8*/ 	.word	0x00000000


	//----- nvinfo : EIATTR_CBANK_PARAM_SIZE
	.align		4
.L_209:
        /*00cc*/ 	.byte	0x03, 0x19
        /*00ce*/ 	.short	0x0040


	//----- nvinfo : EIATTR_PARAM_CBANK
	.align		4
        /*00d0*/ 	.byte	0x04, 0x0a
        /*00d2*/ 	.short	(.L_211 - .L_210)
	.align		4
.L_210:
        /*00d4*/ 	.word	index@(.nv.constant0._Z14projStep1alphaPfS_S_S_S_S_iiii)
        /*00d8*/ 	.short	0x0380
        /*00da*/ 	.short	0x0040


	//----- nvinfo : EIATTR_SW_WAR
	.align		4
.L_211:
        /*00dc*/ 	.byte	0x04, 0x36
        /*00de*/ 	.short	(.L_213 - .L_212)
.L_212:
        /*00e0*/ 	.word	0x00000008
.L_213:


//--------------------- .nv.info._Z7updatePPfS_S_fS_iiii --------------------------
	.section	.nv.info._Z7updatePPfS_S_fS_iiii,"",@"SHT_CUDA_INFO"
	.sectionflags	@""
	.align	4


	//----- nvinfo : EIATTR_CUDA_API_VERSION
	.align		4
        /*0000*/ 	.byte	0x04, 0x37
        /*0002*/ 	.short	(.L_215 - .L_214)
.L_214:
        /*0004*/ 	.word	0x00000082


	//----- nvinfo : EIATTR_KPARAM_INFO
	.align		4
.L_215:
        /*0008*/ 	.byte	0x04, 0x17
        /*000a*/ 	.short	(.L_217 - .L_216)
.L_216:
        /*000c*/ 	.word	0x00000000
        /*0010*/ 	.short	0x0008
        /*0012*/ 	.short	0x0034
        /*0014*/ 	.byte	0x00, 0xf0, 0x11, 0x00


	//----- nvinfo : EIATTR_KPARAM_INFO
	.align		4
.L_217:
        /*0018*/ 	.byte	0x04, 0x17
        /*001a*/ 	.short	(.L_219 - .L_218)
.L_218:
        /*001c*/ 	.word	0x00000000
        /*0020*/ 	.short	0x0007
        /*0022*/ 	.short	0x0030
        /*0024*/ 	.byte	0x00, 0xf0, 0x11, 0x00


	//----- nvinfo : EIATTR_KPARAM_INFO
	.align		4
.L_219:
        /*0028*/ 	.byte	0x04, 0x17
        /*002a*/ 	.short	(.L_221 - .L_220)
.L_220:
        /*002c*/ 	.word	0x00000000
        /*0030*/ 	.short	0x0006
        /*0032*/ 	.short	0x002c
        /*0034*/ 	.byte	0x00, 0xf0, 0x11, 0x00


	//----- nvinfo : EIATTR_KPARAM_INFO
	.align		4
.L_221:
        /*0038*/ 	.byte	0x04, 0x17
        /*003a*/ 	.short	(.L_223 - .L_222)
.L_222:
        /*003c*/ 	.word	0x00000000
        /*0040*/ 	.short	0x0005
        /*0042*/ 	.short	0x0028
        /*0044*/ 	.byte	0x00, 0xf0, 0x11, 0x00


	//----- nvinfo : EIATTR_KPARAM_INFO
	.align		4
.L_223:
        /*0048*/ 	.byte	0x04, 0x17
        /*004a*/ 	.short	(.L_225 - .L_224)
.L_224:
        /*004c*/ 	.word	0x00000000
        /*0050*/ 	.short	0x0004
        /*0052*/ 	.short	0x0020
        /*0054*/ 	.byte	0x00, 0xf5, 0x21, 0x00


	//----- nvinfo : EIATTR_KPARAM_INFO
	.align		4
.L_225:
        /*0058*/ 	.byte	0x04, 0x17
        /*005a*/ 	.short	(.L_227 - .L_226)
.L_226:
        /*005c*/ 	.word	0x00000000
        /*0060*/ 	.short	0x0003
        /*0062*/ 	.short	0x0018
        /*0064*/ 	.byte	0x00, 0xf0, 0x11, 0x00


	//----- nvinfo : EIATTR_KPARAM_INFO
	.align		4
.L_227:
        /*0068*/ 	.byte	0x04, 0x17
        /*006a*/ 	.short	(.L_229 - .L_228)
.L_228:
        /*006c*/ 	.word	0x00000000
        /*0070*/ 	.short	0x0002
        /*0072*/ 	.short	0x0010
        /*0074*/ 	.byte	0x00, 0xf5, 0x21, 0x00


	//----- nvinfo : EIATTR_KPARAM_INFO
	.align		4
.L_229:
        /*0078*/ 	.byte	0x04, 0x17
        /*007a*/ 	.short	(.L_231 - .L_230)
.L_230:
        /*007c*/ 	.word	0x00000000
        /*0080*/ 	.short	0x0001
        /*0082*/ 	.short	0x0008
        /*0084*/ 	.byte	0x00, 0xf5, 0x21, 0x00


	//----- nvinfo : EIATTR_KPARAM_INFO
	.align		4
.L_231:
        /*0088*/ 	.byte	0x04, 0x17
        /*008a*/ 	.short	(.L_233 - .L_232)
.L_232:
        /*008c*/ 	.word	0x00000000
        /*0090*/ 	.short	0x0000
        /*0092*/ 	.short	0x0000
        /*0094*/ 	.byte	0x00, 0xf5, 0x21, 0x00


	//----- nvinfo : EIATTR_SPARSE_MMA_MASK
	.align		4
.L_233:
        /*0098*/ 	.byte	0x03, 0x50
        /*009a*/ 	.short	0x0000


	//----- nvinfo : EIATTR_MAXREG_COUNT
	.align		4
        /*009c*/ 	.byte	0x03, 0x1b
        /*009e*/ 	.short	0x00ff


	//----- nvinfo : EIATTR_NUM_BARRIERS
	.align		4
        /*00a0*/ 	.byte	0x02, 0x4c
        /*00a2*/ 	.byte	0x01
	.zero		1


	//----- nvinfo : EIATTR_MERCURY_ISA_VERSION
	.align		4
        /*00a4*/ 	.byte	0x03, 0x5f
        /*00a6*/ 	.short	0x0101


	//----- nvinfo : EIATTR_VRC_CTA_INIT_COUNT
	.align		4
        /*00a8*/ 	.byte	0x02, 0x4a
	.zero		1
	.zero		1


	//----- nvinfo : EIATTR_EXIT_INSTR_OFFSETS
	.align		4
        /*00ac*/ 	.byte	0x04, 0x1c
        /*00ae*/ 	.short	(.L_235 - .L_234)


	//   ....[0]....
.L_234:
        /*00b0*/ 	.word	0x000012c0


	//----- nvinfo : EIATTR_CRS_STACK_SIZE
	.align		4
.L_235:
        /*00b4*/ 	.byte	0x04, 0x1e
        /*00b6*/ 	.short	(.L_237 - .L_236)
.L_236:
        /*00b8*/ 	.word	0x00000000


	//----- nvinfo : EIATTR_CBANK_PARAM_SIZE
	.align		4
.L_237:
        /*00bc*/ 	.byte	0x03, 0x19
        /*00be*/ 	.short	0x0038


	//----- nvinfo : EIATTR_PARAM_CBANK
	.align		4
        /*00c0*/ 	.byte	0x04, 0x0a
        /*00c2*/ 	.short	(.L_239 - .L_238)
	.align		4
.L_238:
        /*00c4*/ 	.word	index@(.nv.constant0._Z7updatePPfS_S_fS_iiii)
        /*00c8*/ 	.short	0x0380
        /*00ca*/ 	.short	0x0038


	//----- nvinfo : EIATTR_SW_WAR
	.align		4
.L_239:
        /*00cc*/ 	.byte	0x04, 0x36
        /*00ce*/ 	.short	(.L_241 - .L_240)
.L_240:
        /*00d0*/ 	.word	0x00000008
.L_241:


//--------------------- .nv.info._Z8updateP1PfS_S_S_S_fiiii --------------------------
	.section	.nv.info._Z8updateP1PfS_S_S_S_fiiii,"",@"SHT_CUDA_INFO"
	.sectionflags	@""
	.align	4


	//----- nvinfo : EIATTR_CUDA_API_VERSION
	.align		4
        /*0000*/ 	.byte	0x04, 0x37
        /*0002*/ 	.short	(.L_243 - .L_242)
.L_242:
        /*0004*/ 	.word	0x00000082


	//----- nvinfo : EIATTR_KPARAM_INFO
	.align		4
.L_243:
        /*0008*/ 	.byte	0x04, 0x17
        /*000a*/ 	.short	(.L_245 - .L_244)
.L_244:
        /*000c*/ 	.word	0x00000000
        /*0010*/ 	.short	0x0009
        /*0012*/ 	.short	0x0038
        /*0014*/ 	.byte	0x00, 0xf0, 0x11, 0x00


	//----- nvinfo : EIATTR_KPARAM_INFO
	.align		4
.L_245:
        /*0018*/ 	.byte	0x04, 0x17
        /*001a*/ 	.short	(.L_247 - .L_246)
.L_246:
        /*001c*/ 	.word	0x00000000
        /*0020*/ 	.short	0x0008
        /*0022*/ 	.short	0x0034
        /*0024*/ 	.byte	0x00, 0xf0, 0x11, 0x00


	//----- nvinfo : EIATTR_KPARAM_INFO
	.align		4
.L_247:
        /*0028*/ 	.byte	0x04, 0x17
        /*002a*/ 	.short	(.L_249 - .L_248)
.L_248:
        /*002c*/ 	.word	0x00000000
        /*0030*/ 	.short	0x0007
        /*0032*/ 	.short	0x0030
        /*0034*/ 	.byte	0x00, 0xf0, 0x11, 0x00


	//----- nvinfo : EIATTR_KPARAM_INFO
	.align		4
.L_249:
        /*0038*/ 	.byte	0x04, 0x17
        /*003a*/ 	.short	(.L_251 - .L_250)
.L_250:
        /*003c*/ 	.word	0x00000000
        /*0040*/ 	.short	0x0006
        /*0042*/ 	.short	0x002c
        /*0044*/ 	.byte	0x00, 0xf0, 0x11, 0x00


	//----- nvinfo : EIATTR_KPARAM_INFO
	.align		4
.L_251:
        /*0048*/ 	.byte	0x04, 0x17
        /*004a*/ 	.short	(.L_253 - .L_252)
.L_252:
        /*004c*/ 	.word	0x00000000
        /*0050*/ 	.short	0x0005
        /*0052*/ 	.short	0x0028
        /*0054*/ 	.byte	0x00, 0xf0, 0x11, 0x00


	//----- nvinfo : EIATTR_KPARAM_INFO
	.align		4
.L_253:
        /*0058*/ 	.byte	0x04, 0x17
        /*005a*/ 	.short	(.L_255 - .L_254)
.L_254:
        /*005c*/ 	.word	0x00000000
        /*0060*/ 	.short	0x0004
        /*0062*/ 	.short	0x0020
        /*0064*/ 	.byte	0x00, 0xf5, 0x21, 0x00


	//----- nvinfo : EIATTR_KPARAM_INFO
	.align		4
.L_255:
        /*0068*/ 	.byte	0x04, 0x17
        /*006a*/ 	.short	(.L_257 - .L_256)
.L_256:
        /*006c*/ 	.word	0x00000000
        /*0070*/ 	.short	0x0003
        /*0072*/ 	.short	0x0018
        /*0074*/ 	.byte	0x00, 0xf5, 0x21, 0x00


	//----- nvinfo : EIATTR_KPARAM_INFO
	.align		4
.L_257:
        /*0078*/ 	.byte	0x04, 0x17
        /*007a*/ 	.short	(.L_259 - .L_258)
.L_258:
        /*007c*/ 	.word	0x00000000
        /*0080*/ 	.short	0x0002
        /*0082*/ 	.short	0x0010
        /*0084*/ 	.byte	0x00, 0xf5, 0x21, 0x00


	//----- nvinfo : EIATTR_KPARAM_INFO
	.align		4
.L_259:
        /*0088*/ 	.byte	0x04, 0x17
        /*008a*/ 	.short	(.L_261 - .L_260)
.L_260:
        /*008c*/ 	.word	0x00000000
        /*0090*/ 	.short	0x0001
        /*0092*/ 	.short	0x0008
        /*0094*/ 	.byte	0x00, 0xf5, 0x21, 0x00


	//----- nvinfo : EIATTR_KPARAM_INFO
	.align		4
.L_261:
        /*0098*/ 	.byte	0x04, 0x17
        /*009a*/ 	.short	(.L_263 - .L_262)
.L_262:
        /*009c*/ 	.word	0x00000000
        /*00a0*/ 	.short	0x0000
        /*00a2*/ 	.short	0x0000
        /*00a4*/ 	.byte	0x00, 0xf5, 0x21, 0x00


	//----- nvinfo : EIATTR_SPARSE_MMA_MASK
	.align		4
.L_263:
        /*00a8*/ 	.byte	0x03, 0x50
        /*00aa*/ 	.short	0x0000


	//----- nvinfo : EIATTR_MAXREG_COUNT
	.align		4
        /*00ac*/ 	.byte	0x03, 0x1b
        /*00ae*/ 	.short	0x00ff


	//----- nvinfo : EIATTR_NUM_BARRIERS
	.align		4
        /*00b0*/ 	.byte	0x02, 0x4c
        /*00b2*/ 	.byte	0x01
	.zero		1


	//----- nvinfo : EIATTR_MERCURY_ISA_VERSION
	.align		4
        /*00b4*/ 	.byte	0x03, 0x5f
        /*00b6*/ 	.short	0x0101


	//----- nvinfo : EIATTR_VRC_CTA_INIT_COUNT
	.align		4
        /*00b8*/ 	.byte	0x02, 0x4a
	.zero		1
	.zero		1


	//----- nvinfo : EIATTR_EXIT_INSTR_OFFSETS
	.align		4
        /*00bc*/ 	.byte	0x04, 0x1c
        /*00be*/ 	.short	(.L_265 - .L_264)


	//   ....[0]....
.L_264:
        /*00c0*/ 	.word	0x000016e0


	//----- nvinfo : EIATTR_CRS_STACK_SIZE
	.align		4
.L_265:
        /*00c4*/ 	.byte	0x04, 0x1e
        /*00c6*/ 	.short	(.L_267 - .L_266)
.L_266:
        /*00c8*/ 	.word	0x00000000


	//----- nvinfo : EIATTR_CBANK_PARAM_SIZE
	.align		4
.L_267:
        /*00cc*/ 	.byte	0x03, 0x19
        /*00ce*/ 	.short	0x003c


	//----- nvinfo : EIATTR_PARAM_CBANK
	.align		4
        /*00d0*/ 	.byte	0x04, 0x0a
        /*00d2*/ 	.short	(.L_269 - .L_268)
	.align		4
.L_268:
        /*00d4*/ 	.word	index@(.nv.constant0._Z8updateP1PfS_S_S_S_fiiii)
        /*00d8*/ 	.short	0x0380
        /*00da*/ 	.short	0x003c


	//----- nvinfo : EIATTR_SW_WAR
	.align		4
.L_269:
        /*00dc*/ 	.byte	0x04, 0x36
        /*00de*/ 	.short	(.L_271 - .L_270)
.L_270:
        /*00e0*/ 	.word	0x00000008
.L_271:


//--------------------- .nv.callgraph             --------------------------
	.section	.nv.callgraph,"",@"SHT_CUDA_CALLGRAPH"
	.align	4
	.sectionentsize	8
	.align		4
        /*0000*/ 	.word	0x00000000
	.align		4
        /*0004*/ 	.word	0xffffffff
	.align		4
        /*0008*/ 	.word	0x00000000
	.align		4
        /*000c*/ 	.word	0xfffffffe
	.align		4
        /*0010*/ 	.word	0x00000000
	.align		4
        /*0014*/ 	.word	0xfffffffd
	.align		4
        /*0018*/ 	.word	0x00000000
	.align		4
        /*001c*/ 	.word	0xfffffffc


//--------------------- .text._Z24resolveBoundaryCondtionsPfiiii --------------------------
	.section	.text._Z24resolveBoundaryCondtionsPfiiii,"ax",@progbits
	.align	128
        .global         _Z24resolveBoundaryCondtionsPfiiii
        .type           _Z24resolveBoundaryCondtionsPfiiii,@function
        .size           _Z24resolveBoundaryCondtionsPfiiii,(.L_x_222 - _Z24resolveBoundaryCondtionsPfiiii)
        .other          _Z24resolveBoundaryCondtionsPfiiii,@"STO_CUDA_ENTRY STV_DEFAULT"
_Z24resolveBoundaryCondtionsPfiiii:
.text._Z24resolveBoundaryCondtionsPfiiii:
[----:B------:R-:W-:Y:S08]  /*0000*/  LDC R1, c[0x0][0x37c] ;  /* 0x0000df00ff017b82 */ /* 0x000ff00000000800 */
[----:B------:R-:W0:Y:S01]  /*0010*/  LDC R0, c[0x0][0x388] ;  /* 0x0000e200ff007b82 */ /* 0x000e220000000800 */
[----:B------:R-:W1:Y:S01]  /*0020*/  S2R R3, SR_TID.X ;  /* 0x0000000000037919 */ /* 0x000e620000002100 */
[----:B------:R-:W2:Y:S01]  /*0030*/  LDCU UR5, c[0x0][0x360] ;  /* 0x00006c00ff0577ac */ /* 0x000ea20008000800 */
[----:B------:R-:W-:Y:S01]  /*0040*/  BSSY.RECONVERGENT B0, `(.L_x_0) ;  /* 0x00000a7000007945 */ /* 0x000fe20003800200 */
[----:B------:R-:W3:Y:S04]  /*0050*/  LDCU.64 UR6, c[0x0][0x358] ;  /* 0x00006b00ff0677ac */ /* 0x000ee80008000a00 */
[----:B------:R-:W2:Y:S01]  /*0060*/  S2UR UR4, SR_CTAID.X ;  /* 0x00000000000479c3 */ /* 0x000ea20000002500 */
[----:B0-----:R-:W-:-:S02]  /*0070*/  IABS R2, R0 ;  /* 0x0000000000027213 */ /* 0x001fc40000000000 */
[C---:B------:R-:W-:Y:S02]  /*0080*/  ISETP.NE.AND P1, PT, R0.reuse, RZ, PT ;  /* 0x000000ff0000720c */ /* 0x040fe40003f25270 */
[----:B------:R-:W0:Y:S01]  /*0090*/  I2F.RP R4, R2 ;  /* 0x0000000200047306 */ /* 0x000e220000209400 */
[----:B------:R-:W-:Y:S01]  /*00a0*/  IADD3 R10, PT, PT, R0, -0x1, RZ ;  /* 0xffffffff000a7810 */ /* 0x000fe20007ffe0ff */
[----:B--2---:R-:W-:-:S06]  /*00b0*/  UIMAD UR4, UR4, UR5, URZ ;  /* 0x00000005040472a4 */ /* 0x004fcc000f8e02ff */
[----:B-1----:R-:W-:-:S04]  /*00c0*/  IADD3 R5, PT, PT, R3, UR4, RZ ;  /* 0x0000000403057c10 */ /* 0x002fc8000fffe0ff */
[----:B------:R-:W-:Y:S01]  /*00d0*/  IABS R8, R5 ;  /* 0x0000000500087213 */ /* 0x000fe20000000000 */
[----:B0-----:R-:W0:Y:S01]  /*00e0*/  MUFU.RCP R4, R4 ;  /* 0x0000000400047308 */ /* 0x001e220000001000 */
[----:B------:R-:W-:Y:S02]  /*00f0*/  ISETP.GE.AND P3, PT, R5, RZ, PT ;  /* 0x000000ff0500720c */ /* 0x000fe40003f66270 */
[----:B0-----:R-:W-:-:S05]  /*0100*/  IADD3 R6, PT, PT, R4, 0xffffffe, RZ ;  /* 0x0ffffffe04067810 */ /* 0x001fca0007ffe0ff */
[----:B------:R0:W1:Y:S02]  /*0110*/  F2I.FTZ.U32.TRUNC.NTZ R7, R6 ;  /* 0x0000000600077305 */ /* 0x000064000021f000 */
[----:B0-----:R-:W-:Y:S01]  /*0120*/  HFMA2 R6, -RZ, RZ, 0, 0 ;  /* 0x00000000ff067431 */ /* 0x001fe200000001ff */
[----:B-1----:R-:W-:-:S05]  /*0130*/  IADD3 R9, PT, PT, RZ, -R7, RZ ;  /* 0x80000007ff097210 */ /* 0x002fca0007ffe0ff */
[----:B------:R-:W-:-:S04]  /*0140*/  IMAD R9, R9, R2, RZ ;  /* 0x0000000209097224 */ /* 0x000fc800078e02ff */
[----:B------:R-:W-:Y:S01]  /*0150*/  IMAD.HI.U32 R4, R7, R9, R6 ;  /* 0x0000000907047227 */ /* 0x000fe200078e0006 */
[----:B------:R-:W-:Y:S01]  /*0160*/  MOV R7, R8 ;  /* 0x0000000800077202 */ /* 0x000fe20000000f00 */
[----:B------:R-:W0:Y:S04]  /*0170*/  LDC R6, c[0x0][0x394] ;  /* 0x0000e500ff067b82 */ /* 0x000e280000000800 */
[----:B------:R-:W-:-:S05]  /*0180*/  IMAD.HI.U32 R4, R4, R7, RZ ;  /* 0x0000000704047227 */ /* 0x000fca00078e00ff */
[----:B------:R-:W-:-:S05]  /*0190*/  IADD3 R9, PT, PT, -R4, RZ, RZ ;  /* 0x000000ff04097210 */ /* 0x000fca0007ffe1ff */
[----:B------:R-:W-:-:S05]  /*01a0*/  IMAD R9, R2, R9, R7 ;  /* 0x0000000902097224 */ /* 0x000fca00078e0207 */
[----:B------:R-:W-:-:S13]  /*01b0*/  ISETP.GT.U32.AND P2, PT, R2, R9, PT ;  /* 0x000000090200720c */ /* 0x000fda0003f44070 */
[----:B------:R-:W-:-:S04]  /*01c0*/  @!P2 IADD3 R9, PT, PT, R9, -R2, RZ ;  /* 0x800000020909a210 */ /* 0x000fc80007ffe0ff */
[----:B------:R-:W-:Y:S02]  /*01d0*/  ISETP.GT.U32.AND P0, PT, R2, R9, PT ;  /* 0x000000090200720c */ /* 0x000fe40003f04070 */
[----:B------:R-:W-:-:S04]  /*01e0*/  IADD3 R8, PT, PT, R9, -R2, RZ ;  /* 0x8000000209087210 */ /* 0x000fc80007ffe0ff */
[----:B------:R-:W-:Y:S02]  /*01f0*/  SEL R11, R8, R9, !P0 ;  /* 0x00000009080b7207 */ /* 0x000fe40004000000 */
[----:B------:R-:W-:Y:S02]  /*0200*/  LOP3.LUT R8, RZ, R0, RZ, 0x33, !PT ;  /* 0x00000000ff087212 */ /* 0x000fe400078e33ff */
[----:B------:R-:W-:Y:S02]  /*0210*/  @!P3 IADD3 R11, PT, PT, -R11, RZ, RZ ;  /* 0x000000ff0b0bb210 */ /* 0x000fe40007ffe1ff */
[----:B0-----:R-:W-:Y:S02]  /*0220*/  ISETP.GE.AND P0, PT, R6, 0x1, PT ;  /* 0x000000010600780c */ /* 0x001fe40003f06270 */
[----:B------:R-:W-:-:S04]  /*0230*/  SEL R11, R8, R11, !P1 ;  /* 0x0000000b080b7207 */ /* 0x000fc80004800000 */
[----:B------:R-:W-:-:S13]  /*0240*/  ISETP.NE.OR P3, PT, R11, R10, !P0 ;  /* 0x0000000a0b00720c */ /* 0x000fda0004765670 */
[----:B---3--:R-:W-:Y:S05]  /*0250*/  @P3 BRA `(.L_x_1) ;  /* 0x0000000800143947 */ /* 0x008fea0003800000 */
[----:B------:R-:W0:Y:S01]  /*0260*/  LDCU UR8, c[0x0][0x38c] ;  /* 0x00007180ff0877ac */ /* 0x000e220008000800 */
[C---:B------:R-:W-:Y:S02]  /*0270*/  ISETP.GE.U32.AND P4, PT, R6.reuse, 0x10, PT ;  /* 0x000000100600780c */ /* 0x040fe40003f86070 */
[----:B------:R-:W-:Y:S01]  /*0280*/  LOP3.LUT R10, R6, 0xf, RZ, 0xc0, !PT ;  /* 0x0000000f060a7812 */ /* 0x000fe200078ec0ff */
[----:B------:R-:W1:Y:S01]  /*0290*/  LDCU UR9, c[0x0][0x390] ;  /* 0x00007200ff0977ac */ /* 0x000e620008000800 */
[----:B------:R-:W-:Y:S02]  /*02a0*/  MOV R12, RZ ;  /* 0x000000ff000c7202 */ /* 0x000fe40000000f00 */
[----:B------:R-:W-:Y:S01]  /*02b0*/  ISETP.NE.AND P3, PT, R10, RZ, PT ;  /* 0x000000ff0a00720c */ /* 0x000fe20003f65270 */
[----:B0-----:R-:W-:-:S04]  /*02c0*/  IMAD R11, R0, UR8, RZ ;  /* 0x00000008000b7c24 */ /* 0x001fc8000f8e02ff */
[----:B-1----:R-:W-:Y:S02]  /*02d0*/  IMAD R11, R11, UR9, RZ ;  /* 0x000000090b0b7c24 */ /* 0x002fe4000f8e02ff */
[----:B------:R-:W-:Y:S06]  /*02e0*/  @!P4 BRA `(.L_x_2) ;  /* 0x0000000000e8c947 */ /* 0x000fec0003800000 */
[----:B------:R-:W-:Y:S01]  /*02f0*/  UIMAD UR5, UR8, UR9, URZ ;  /* 0x00000009080572a4 */ /* 0x000fe2000f8e02ff */
[----:B------:R-:W-:Y:S02]  /*0300*/  LOP3.LUT R12, R6, 0x7ffffff0, RZ, 0xc0, !PT ;  /* 0x7ffffff0060c7812 */ /* 0x000fe400078ec0ff */
[----:B------:R-:W-:Y:S02]  /*0310*/  MOV R13, R5 ;  /* 0x00000005000d7202 */ /* 0x000fe40000000f00 */
[----:B------:R-:W-:Y:S01]  /*0320*/  IADD3 R25, PT, PT, -R12, RZ, RZ ;  /* 0x000000ff0c197210 */ /* 0x000fe20007ffe1ff */
[----:B------:R-:W-:-:S07]  /*0330*/  IMAD R24, R0, UR5, RZ ;  /* 0x0000000500187c24 */ /* 0x000fce000f8e02ff */
.L_x_3:
[----:B--2---:R-:W0:Y:S02]  /*0340*/  LDC.64 R20, c[0x0][0x380] ;  /* 0x0000e000ff147b82 */ /* 0x004e240000000a00 */
[----:B0-----:R-:W-:-:S05]  /*0350*/  IMAD.WIDE R20, R13, 0x4, R20 ;  /* 0x000000040d147825 */ /* 0x001fca00078e0214 */
[----:B------:R-:W2:Y:S01]  /*0360*/  LDG.E R27, desc[UR6][R20.64+-0x4] ;  /* 0xfffffc06141b7981 */ /* 0x000ea2000c1e1900 */
[----:B------:R-:W-:-:S03]  /*0370*/  IMAD.WIDE R16, R11, 0x4, R20 ;  /* 0x000000040b107825 */ /* 0x000fc600078e0214 */
[----:B--2---:R0:W-:Y:S04]  /*0380*/  STG.E desc[UR6][R20.64], R27 ;  /* 0x0000001b14007986 */ /* 0x0041e8000c101906 */
[----:B------:R-:W2:Y:S01]  /*0390*/  LDG.E R29, desc[UR6][R16.64+-0x4] ;  /* 0xfffffc06101d7981 */ /* 0x000ea2000c1e1900 */
[----:B------:R-:W-:-:S03]  /*03a0*/  IMAD.WIDE R14, R11, 0x4, R16 ;  /* 0x000000040b0e7825 */ /* 0x000fc600078e0210 */
[----:B--2---:R-:W-:Y:S04]  /*03b0*/  STG.E desc[UR6][R16.64], R29 ;  /* 0x0000001d10007986 */ /* 0x004fe8000c101906 */
[----:B------:R-:W2:Y:S01]  /*03c0*/  LDG.E R26, desc[UR6][R14.64+-0x4] ;  /* 0xfffffc060e1a7981 */ /* 0x000ea2000c1e1900 */
[----:B------:R-:W-:-:S03]  /*03d0*/  IMAD.WIDE R18, R11, 0x4, R14 ;  /* 0x000000040b127825 */ /* 0x000fc600078e020e */
[----:B--2---:R-:W-:Y:S04]  /*03e0*/  STG.E desc[UR6][R14.64], R26 ;  /* 0x0000001a0e007986 */ /* 0x004fe8000c101906 */
[----:B------:R-:W2:Y:S01]  /*03f0*/  LDG.E R28, desc[UR6][R18.64+-0x4] ;  /* 0xfffffc06121c7981 */ /* 0x000ea2000c1e1900 */
[----:B------:R-:W-:-:S03]  /*0400*/  IMAD.WIDE R22, R11, 0x4, R18 ;  /* 0x000000040b167825 */ /* 0x000fc600078e0212 */
[----:B--2---:R-:W-:Y:S04]  /*0410*/  STG.E desc[UR6][R18.64], R28 ;  /* 0x0000001c12007986 */ /* 0x004fe8000c101906 */
[----:B0-----:R-:W2:Y:S01]  /*0420*/  LDG.E R27, desc[UR6][R22.64+-0x4] ;  /* 0xfffffc06161b7981 */ /* 0x001ea2000c1e1900 */
[----:B------:R-:W-:-:S03]  /*0430*/  IMAD.WIDE R20, R11, 0x4, R22 ;  /* 0x000000040b147825 */ /* 0x000fc600078e0216 */
[----:B--2---:R0:W-:Y:S04]  /*0440*/  STG.E desc[UR6][R22.64], R27 ;  /* 0x0000001b16007986 */ /* 0x0041e8000c101906 */
[----:B0-----:R-:W2:Y:S01]  /*0450*/  LDG.E R27, desc[UR6][R20.64+-0x4] ;  /* 0xfffffc06141b7981 */ /* 0x001ea2000c1e1900 */
        /* <DEDUP_REMOVED lines=19> */
[----:B--2---:R1:W-:Y:S04]  /*0590*/  STG.E desc[UR6][R16.64], R29 ;  /* 0x0000001d10007986 */ /* 0x0043e8000c101906 */
[----:B------:R-:W2:Y:S01]  /*05a0*/  LDG.E R26, desc[UR6][R14.64+-0x4] ;  /* 0xfffffc060e1a7981 */ /* 0x000ea2000c1e1900 */
[----:B------:R-:W-:-:S03]  /*05b0*/  IMAD.WIDE R18, R11, 0x4, R14 ;  /* 0x000000040b127825 */ /* 0x000fc600078e020e */
[----:B--2---:R2:W-:Y:S04]  /*05c0*/  STG.E desc[UR6][R14.64], R26 ;  /* 0x0000001a0e007986 */ /* 0x0045e8000c101906 */
[----:B------:R-:W3:Y:S01]  /*05d0*/  LDG.E R28, desc[UR6][R18.64+-0x4] ;  /* 0xfffffc06121c7981 */ /* 0x000ee2000c1e1900 */
[----:B------:R-:W-:-:S03]  /*05e0*/  IMAD.WIDE R22, R11, 0x4, R18 ;  /* 0x000000040b167825 */ /* 0x000fc600078e0212 */
[----:B---3--:R2:W-:Y:S04]  /*05f0*/  STG.E desc[UR6][R18.64], R28 ;  /* 0x0000001c12007986 */ /* 0x0085e8000c101906 */
[----:B0-----:R-:W3:Y:S01]  /*0600*/  LDG.E R27, desc[UR6][R22.64+-0x4] ;  /* 0xfffffc06161b7981 */ /* 0x001ee2000c1e1900 */
[----:B------:R-:W-:-:S03]  /*0610*/  IMAD.WIDE R20, R11, 0x4, R22 ;  /* 0x000000040b147825 */ /* 0x000fc600078e0216 */
[----:B---3--:R2:W-:Y:S04]  /*0620*/  STG.E desc[UR6][R22.64], R27 ;  /* 0x0000001b16007986 */ /* 0x0085e8000c101906 */
[----:B-1----:R-:W3:Y:S01]  /*0630*/  LDG.E R17, desc[UR6][R20.64+-0x4] ;  /* 0xfffffc0614117981 */ /* 0x002ee2000c1e1900 */
[----:B------:R-:W-:Y:S02]  /*0640*/  IADD3 R25, PT, PT, R25, 0x10, RZ ;  /* 0x0000001019197810 */ /* 0x000fe40007ffe0ff */
[----:B------:R-:W-:Y:S02]  /*0650*/  LEA R13, R24, R13, 0x4 ;  /* 0x0000000d180d7211 */ /* 0x000fe400078e20ff */
[----:B------:R-:W-:Y:S01]  /*0660*/  ISETP.NE.AND P4, PT, R25, RZ, PT ;  /* 0x000000ff1900720c */ /* 0x000fe20003f85270 */
[----:B---3--:R2:W-:-:S12]  /*0670*/  STG.E desc[UR6][R20.64], R17 ;  /* 0x0000001114007986 */ /* 0x0085d8000c101906 */
[----:B------:R-:W-:Y:S05]  /*0680*/  @P4 BRA `(.L_x_3) ;  /* 0xfffffffc002c4947 */ /* 0x000fea000383ffff */
.L_x_2:
[----:B------:R-:W-:Y:S05]  /*0690*/  @!P3 BRA `(.L_x_1) ;  /* 0x000000040004b947 */ /* 0x000fea0003800000 */
[----:B------:R-:W-:Y:S02]  /*06a0*/  ISETP.GE.U32.AND P3, PT, R10, 0x8, PT ;  /* 0x000000080a00780c */ /* 0x000fe40003f66070 */
[----:B------:R-:W-:-:S04]  /*06b0*/  LOP3.LUT R13, R6, 0x7, RZ, 0xc0, !PT ;  /* 0x00000007060d7812 */ /* 0x000fc800078ec0ff */
[----:B------:R-:W-:-:S07]  /*06c0*/  ISETP.NE.AND P4, PT, R13, RZ, PT ;  /* 0x000000ff0d00720c */ /* 0x000fce0003f85270 */
[----:B------:R-:W-:Y:S06]  /*06d0*/  @!P3 BRA `(.L_x_4) ;  /* 0x00000000006cb947 */ /* 0x000fec0003800000 */
[----:B--2---:R-:W0:Y:S01]  /*06e0*/  LDC.64 R22, c[0x0][0x380] ;  /* 0x0000e000ff167b82 */ /* 0x004e220000000a00 */
[----:B------:R-:W-:-:S04]  /*06f0*/  IMAD R15, R11, R12, R5 ;  /* 0x0000000c0b0f7224 */ /* 0x000fc800078e0205 */
[----:B0-----:R-:W-:-:S05]  /*0700*/  IMAD.WIDE R22, R15, 0x4, R22 ;  /* 0x000000040f167825 */ /* 0x001fca00078e0216 */
[----:B------:R-:W2:Y:S01]  /*0710*/  LDG.E R25, desc[UR6][R22.64+-0x4] ;  /* 0xfffffc0616197981 */ /* 0x000ea2000c1e1900 */
        /* <DEDUP_REMOVED lines=11> */
[----:B------:R-:W4:Y:S01]  /*07d0*/  LDG.E R24, desc[UR6][R20.64+-0x4] ;  /* 0xfffffc0614187981 */ /* 0x000f22000c1e1900 */
[----:B0-----:R-:W-:-:S03]  /*07e0*/  IMAD.WIDE R22, R11, 0x4, R20 ;  /* 0x000000040b167825 */ /* 0x001fc600078e0214 */
[----:B----4-:R3:W-:Y:S04]  /*07f0*/  STG.E desc[UR6][R20.64], R24 ;  /* 0x0000001814007986 */ /* 0x0107e8000c101906 */
[----:B------:R-:W4:Y:S01]  /*0800*/  LDG.E R25, desc[UR6][R22.64+-0x4] ;  /* 0xfffffc0616197981 */ /* 0x000f22000c1e1900 */
[----:B-1----:R-:W-:-:S03]  /*0810*/  IMAD.WIDE R14, R11, 0x4, R22 ;  /* 0x000000040b0e7825 */ /* 0x002fc600078e0216 */
[----:B----4-:R3:W-:Y:S04]  /*0820*/  STG.E desc[UR6][R22.64], R25 ;  /* 0x0000001916007986 */ /* 0x0107e8000c101906 */
[----:B------:R-:W4:Y:S01]  /*0830*/  LDG.E R27, desc[UR6][R14.64+-0x4] ;  /* 0xfffffc060e1b7981 */ /* 0x000f22000c1e1900 */
[----:B--2---:R-:W-:-:S03]  /*0840*/  IMAD.WIDE R16, R11, 0x4, R14 ;  /* 0x000000040b107825 */ /* 0x004fc600078e020e */
[----:B----4-:R3:W-:Y:S04]  /*0850*/  STG.E desc[UR6][R14.64], R27 ;  /* 0x0000001b0e007986 */ /* 0x0107e8000c101906 */
[----:B------:R-:W2:Y:S01]  /*0860*/  LDG.E R29, desc[UR6][R16.64+-0x4] ;  /* 0xfffffc06101d7981 */ /* 0x000ea2000c1e1900 */
[----:B------:R-:W-:-:S03]  /*0870*/  IADD3 R12, PT, PT, R12, 0x8, RZ ;  /* 0x000000080c0c7810 */ /* 0x000fc60007ffe0ff */
[----:B--2---:R3:W-:Y:S04]  /*0880*/  STG.E desc[UR6][R16.64], R29 ;  /* 0x0000001d10007986 */ /* 0x0047e8000c101906 */
.L_x_4:
[----:B------:R-:W-:Y:S05]  /*0890*/  @!P4 BRA `(.L_x_1) ;  /* 0x000000000084c947 */ /* 0x000fea0003800000 */
[----:B------:R-:W-:Y:S02]  /*08a0*/  ISETP.GE.U32.AND P3, PT, R13, 0x4, PT ;  /* 0x000000040d00780c */ /* 0x000fe40003f66070 */
[----:B---3--:R-:W-:-:S04]  /*08b0*/  LOP3.LUT R10, R6, 0x3, RZ, 0xc0, !PT ;  /* 0x00000003060a7812 */ /* 0x008fc800078ec0ff */
        /* <DEDUP_REMOVED lines=14> */
[----:B------:R-:W2:Y:S01]  /*09a0*/  LDG.E R27, desc[UR6][R20.64+-0x4] ;  /* 0xfffffc06141b7981 */ /* 0x000ea2000c1e1900 */
[----:B------:R-:W-:-:S03]  /*09b0*/  IADD3 R12, PT, PT, R12, 0x4, RZ ;  /* 0x000000040c0c7810 */ /* 0x000fc60007ffe0ff */
[----:B--2---:R0:W-:Y:S04]  /*09c0*/  STG.E desc[UR6][R20.64], R27 ;  /* 0x0000001b14007986 */ /* 0x0041e8000c101906 */
.L_x_5:
[----:B------:R-:W-:Y:S05]  /*09d0*/  @!P4 BRA `(.L_x_1) ;  /* 0x000000000034c947 */ /* 0x000fea0003800000 */
[----:B0-2---:R-:W0:Y:S01]  /*09e0*/  LDC.64 R14, c[0x0][0x380] ;  /* 0x0000e000ff0e7b82 */ /* 0x005e220000000a00 */
[----:B------:R-:W-:Y:S01]  /*09f0*/  IMAD R12, R12, UR9, RZ ;  /* 0x000000090c0c7c24 */ /* 0x000fe2000f8e02ff */
[----:B------:R-:W-:-:S03]  /*0a00*/  IADD3 R16, PT, PT, -R10, RZ, RZ ;  /* 0x000000ff0a107210 */ /* 0x000fc60007ffe1ff */
[----:B------:R-:W-:-:S04]  /*0a10*/  IMAD R12, R12, UR8, RZ ;  /* 0x000000080c0c7c24 */ /* 0x000fc8000f8e02ff */
[----:B------:R-:W-:-:S05]  /*0a20*/  IMAD R12, R12, R0, R3 ;  /* 0x000000000c0c7224 */ /* 0x000fca00078e0203 */
[----:B------:R-:W-:-:S07]  /*0a30*/  IADD3 R10, PT, PT, R12, UR4, RZ ;  /* 0x000000040c0a7c10 */ /* 0x000fce000fffe0ff */
.L_x_6:
[----:B01----:R-:W-:-:S05]  /*0a40*/  IMAD.WIDE R12, R10, 0x4, R14 ;  /* 0x000000040a0c7825 */ /* 0x003fca00078e020e */
[----:B------:R-:W2:Y:S01]  /*0a50*/  LDG.E R17, desc[UR6][R12.64+-0x4] ;  /* 0xfffffc060c117981 */ /* 0x000ea2000c1e1900 */
[----:B------:R-:W-:Y:S02]  /*0a60*/  IADD3 R16, PT, PT, R16, 0x1, RZ ;  /* 0x0000000110107810 */ /* 0x000fe40007ffe0ff */
[----:B------:R-:W-:Y:S02]  /*0a70*/  IADD3 R10, PT, PT, R11, R10, RZ ;  /* 0x0000000a0b0a7210 */ /* 0x000fe40007ffe0ff */
[----:B------:R-:W-:Y:S01]  /*0a80*/  ISETP.NE.AND P3, PT, R16, RZ, PT ;  /* 0x000000ff1000720c */ /* 0x000fe20003f65270 */
[----:B--2---:R1:W-:-:S12]  /*0a90*/  STG.E desc[UR6][R12.64], R17 ;  /* 0x000000110c007986 */ /* 0x0043d8000c101906 */
[----:B------:R-:W-:Y:S05]  /*0aa0*/  @P3 BRA `(.L_x_6) ;  /* 0xfffffffc00e43947 */ /* 0x000fea000383ffff */
.L_x_1:
[----:B------:R-:W-:Y:S05]  /*0ab0*/  BSYNC.RECONVERGENT B0 ;  /* 0x0000000000007941 */ /* 0x000fea0003800200 */
.L_x_0:
[----:B------:R-:W0:Y:S01]  /*0ac0*/  LDC R11, c[0x0][0x38c] ;  /* 0x0000e300ff0b7b82 */ /* 0x000e220000000800 */
[----:B------:R-:W-:Y:S01]  /*0ad0*/  ISETP.GE.U32.AND P3, PT, R9, R2, PT ;  /* 0x000000020900720c */ /* 0x000fe20003f66070 */
[----:B------:R-:W-:Y:S01]  /*0ae0*/  BSSY.RECONVERGENT B0, `(.L_x_7) ;  /* 0x00000c3000007945 */ /* 0x000fe20003800200 */
[----:B------:R-:W-:Y:S02]  /*0af0*/  LOP3.LUT R2, R5, R0, RZ, 0x3c, !PT ;  /* 0x0000000005027212 */ /* 0x000fe400078e3cff */
[----:B------:R-:W-:Y:S02]  /*0b00*/  @!P2 IADD3 R4, PT, PT, R4, 0x1, RZ ;  /* 0x000000010404a810 */ /* 0x000fe40007ffe0ff */
[----:B------:R-:W-:-:S07]  /*0b10*/  ISETP.GE.AND P4, PT, R2, RZ, PT ;  /* 0x000000ff0200720c */ /* 0x000fce0003f86270 */
[----:B------:R-:W-:-:S06]  /*0b20*/  @P3 IADD3 R4, PT, PT, R4, 0x1, RZ ;  /* 0x0000000104043810 */ /* 0x000fcc0007ffe0ff */
[----:B------:R-:W-:Y:S02]  /*0b30*/  @!P4 IADD3 R4, PT, PT, -R4, RZ, RZ ;  /* 0x000000ff0404c210 */ /* 0x000fe40007ffe1ff */
[----:B01----:R-:W-:Y:S02]  /*0b40*/  IABS R13, R11 ;  /* 0x0000000b000d7213 */ /* 0x003fe40000000000 */
[----:B------:R-:W-:Y:S01]  /*0b50*/  SEL R4, R8, R4, !P1 ;  /* 0x0000000408047207 */ /* 0x000fe20004800000 */
[----:B------:R-:W-:Y:S01]  /*0b60*/  HFMA2 R8, -RZ, RZ, 0, 0 ;  /* 0x00000000ff087431 */ /* 0x000fe200000001ff */
[----:B---3--:R-:W0:Y:S02]  /*0b70*/  I2F.RP R10, R13 ;  /* 0x0000000d000a7306 */ /* 0x008e240000209400 */
[----:B------:R-:W-:-:S06]  /*0b80*/  ISETP.GE.AND P3, PT, R4, RZ, PT ;  /* 0x000000ff0400720c */ /* 0x000fcc0003f66270 */
[----:B0-----:R-:W0:Y:S02]  /*0b90*/  MUFU.RCP R10, R10 ;  /* 0x0000000a000a7308 */ /* 0x001e240000001000 */
[----:B0-----:R-:W-:-:S06]  /*0ba0*/  IADD3 R9, PT, PT, R10, 0xffffffe, RZ ;  /* 0x0ffffffe0a097810 */ /* 0x001fcc0007ffe0ff */
[----:B------:R-:W0:Y:S02]  /*0bb0*/  F2I.FTZ.U32.TRUNC.NTZ R9, R9 ;  /* 0x0000000900097305 */ /* 0x000e24000021f000 */
[----:B0-----:R-:W-:-:S05]  /*0bc0*/  IADD3 R2, PT, PT, RZ, -R9, RZ ;  /* 0x80000009ff027210 */ /* 0x001fca0007ffe0ff */
[----:B--2---:R-:W-:Y:S01]  /*0bd0*/  IMAD R15, R2, R13, RZ ;  /* 0x0000000d020f7224 */ /* 0x004fe200078e02ff */
[----:B------:R-:W-:-:S03]  /*0be0*/  IABS R2, R4 ;  /* 0x0000000400027213 */ /* 0x000fc60000000000 */
[----:B------:R-:W-:Y:S01]  /*0bf0*/  IMAD.HI.U32 R8, R9, R15, R8 ;  /* 0x0000000f09087227 */ /* 0x000fe200078e0008 */
[----:B------:R-:W-:-:S05]  /*0c00*/  IADD3 R9, PT, PT, R11, -0x1, RZ ;  /* 0xffffffff0b097810 */ /* 0x000fca0007ffe0ff */
[----:B------:R-:W-:-:S05]  /*0c10*/  IMAD.HI.U32 R8, R8, R2, RZ ;  /* 0x0000000208087227 */ /* 0x000fca00078e00ff */
[----:B------:R-:W-:-:S05]  /*0c20*/  IADD3 R8, PT, PT, -R8, RZ, RZ ;  /* 0x000000ff08087210 */ /* 0x000fca0007ffe1ff */
[----:B------:R-:W-:-:S05]  /*0c30*/  IMAD R2, R13, R8, R2 ;  /* 0x000000080d027224 */ /* 0x000fca00078e0202 */
[----:B------:R-:W-:-:S13]  /*0c40*/  ISETP.GT.U32.AND P1, PT, R13, R2, PT ;  /* 0x000000020d00720c */ /* 0x000fda0003f24070 */
[----:B------:R-:W-:Y:S02]  /*0c50*/  @!P1 IADD3 R2, PT, PT, R2, -R13, RZ ;  /* 0x8000000d02029210 */ /* 0x000fe40007ffe0ff */
[----:B------:R-:W-:Y:S02]  /*0c60*/  ISETP.NE.AND P1, PT, R11, RZ, PT ;  /* 0x000000ff0b00720c */ /* 0x000fe40003f25270 */
[----:B------:R-:W-:-:S13]  /*0c70*/  ISETP.GT.U32.AND P2, PT, R13, R2, PT ;  /* 0x000000020d00720c */ /* 0x000fda0003f44070 */
[----:B------:R-:W-:-:S04]  /*0c80*/  @!P2 IADD3 R2, PT, PT, R2, -R13, RZ ;  /* 0x8000000d0202a210 */ /* 0x000fc80007ffe0ff */
[----:B------:R-:W-:Y:S02]  /*0c90*/  @!P3 IADD3 R2, PT, PT, -R2, RZ, RZ ;  /* 0x000000ff0202b210 */ /* 0x000fe40007ffe1ff */
[----:B------:R-:W-:-:S04]  /*0ca0*/  @!P1 LOP3.LUT R2, RZ, R11, RZ, 0x33, !PT ;  /* 0x0000000bff029212 */ /* 0x000fc800078e33ff */
[----:B------:R-:W-:-:S04]  /*0cb0*/  ISETP.NE.AND P1, PT, R2, RZ, PT ;  /* 0x000000ff0200720c */ /* 0x000fc80003f25270 */
[----:B------:R-:W-:-:S04]  /*0cc0*/  SEL R2, RZ, 0x1, P1 ;  /* 0x00000001ff027807 */ /* 0x000fc80000800000 */
[----:B------:R-:W-:-:S13]  /*0cd0*/  ISETP.EQ.OR P1, PT, R9, R2, !P0 ;  /* 0x000000020900720c */ /* 0x000fda0004722670 */
[----:B------:R-:W-:Y:S05]  /*0ce0*/  @P1 BRA `(.L_x_8) ;  /* 0x0000000800881947 */ /* 0x000fea0003800000 */
[----:B------:R-:W0:Y:S01]  /*0cf0*/  LDC R2, c[0x0][0x390] ;  /* 0x0000e400ff027b82 */ /* 0x000e220000000800 */
[----:B------:R-:W-:Y:S01]  /*0d00*/  ISETP.GE.U32.AND P1, PT, R6, 0x10, PT ;  /* 0x000000100600780c */ /* 0x000fe20003f26070 */
[----:B------:R-:W-:Y:S01]  /*0d10*/  IMAD R9, R0, R11, RZ ;  /* 0x0000000b00097224 */ /* 0x000fe200078e02ff */
[----:B------:R-:W-:Y:S02]  /*0d20*/  LOP3.LUT R4, R6, 0xf, RZ, 0xc0, !PT ;  /* 0x0000000f06047812 */ /* 0x000fe400078ec0ff */
[----:B------:R-:W-:Y:S02]  /*0d30*/  MOV R8, RZ ;  /* 0x000000ff00087202 */ /* 0x000fe40000000f00 */
[----:B------:R-:W-:Y:S01]  /*0d40*/  ISETP.NE.AND P2, PT, R4, RZ, PT ;  /* 0x000000ff0400720c */ /* 0x000fe20003f45270 */
[----:B0-----:R-:W-:-:S06]  /*0d50*/  IMAD R9, R9, R2, RZ ;  /* 0x0000000209097224 */ /* 0x001fcc00078e02ff */
[----:B------:R-:W-:Y:S06]  /*0d60*/  @!P1 BRA `(.L_x_9) ;  /* 0x0000000400289947 */ /* 0x000fec0003800000 */
[----:B------:R-:W-:Y:S01]  /*0d70*/  IMAD R13, R11, R2, RZ ;  /* 0x000000020b0d7224 */ /* 0x000fe200078e02ff */
[----:B------:R-:W-:Y:S02]  /*0d80*/  LOP3.LUT R8, R6, 0x7ffffff0, RZ, 0xc0, !PT ;  /* 0x7ffffff006087812 */ /* 0x000fe400078ec0ff */
[-C--:B------:R-:W-:Y:S01]  /*0d90*/  IADD3 R10, PT, PT, R5, -R0.reuse, RZ ;  /* 0x80000000050a7210 */ /* 0x080fe20007ffe0ff */
[----:B------:R-:W-:Y:S01]  /*0da0*/  IMAD R13, R13, R0, RZ ;  /* 0x000000000d0d7224 */ /* 0x000fe200078e02ff */
[----:B------:R-:W-:-:S07]  /*0db0*/  IADD3 R12, PT, PT, -R8, RZ, RZ ;  /* 0x000000ff080c7210 */ /* 0x000fce0007ffe1ff */
.L_x_10:
[----:B0-----:R-:W0:Y:S02]  /*0dc0*/  LDC.64 R20, c[0x0][0x380] ;  /* 0x0000e000ff147b82 */ /* 0x001e240000000a00 */
[----:B0-----:R-:W-:-:S05]  /*0dd0*/  IMAD.WIDE R20, R10, 0x4, R20 ;  /* 0x000000040a147825 */ /* 0x001fca00078e0214 */
[----:B------:R-:W2:Y:S01]  /*0de0*/  LDG.E R29, desc[UR6][R20.64] ;  /* 0x00000006141d7981 */ /* 0x000ea2000c1e1900 */
[----:B------:R-:W-:-:S04]  /*0df0*/  IMAD.WIDE R24, R0, 0x4, R20 ;  /* 0x0000000400187825 */ /* 0x000fc800078e0214 */
[----:B------:R-:W-:Y:S01]  /*0e00*/  IMAD.WIDE R26, R9, 0x4, R20 ;  /* 0x00000004091a7825 */ /* 0x000fe200078e0214 */
[----:B--2---:R0:W-:Y:S04]  /*0e10*/  STG.E desc[UR6][R24.64], R29 ;  /* 0x0000001d18007986 */ /* 0x0041e8000c101906 */
[----:B------:R-:W2:Y:S01]  /*0e20*/  LDG.E R28, desc[UR6][R26.64] ;  /* 0x000000061a1c7981 */ /* 0x000ea2000c1e1900 */
[----:B------:R-:W-:-:S04]  /*0e30*/  IMAD.WIDE R22, R0, 0x4, R26 ;  /* 0x0000000400167825 */ /* 0x000fc800078e021a */
[----:B------:R-:W-:Y:S01]  /*0e40*/  IMAD.WIDE R18, R9, 0x4, R26 ;  /* 0x0000000409127825 */ /* 0x000fe200078e021a */
[----:B--2---:R1:W-:Y:S04]  /*0e50*/  STG.E desc[UR6][R22.64], R28 ;  /* 0x0000001c16007986 */ /* 0x0043e8000c101906 */
[----:B0-----:R-:W2:Y:S01]  /*0e60*/  LDG.E R29, desc[UR6][R18.64] ;  /* 0x00000006121d7981 */ /* 0x001ea2000c1e1900 */
[----:B------:R-:W-:-:S04]  /*0e70*/  IMAD.WIDE R14, R0, 0x4, R18 ;  /* 0x00000004000e7825 */ /* 0x000fc800078e0212 */
[----:B------:R-:W-:Y:S01]  /*0e80*/  IMAD.WIDE R16, R9, 0x4, R18 ;  /* 0x0000000409107825 */ /* 0x000fe200078e0212 */
[----:B--2---:R0:W-:Y:S04]  /*0e90*/  STG.E desc[UR6][R14.64], R29 ;  /* 0x0000001d0e007986 */ /* 0x0041e8000c101906 */
[----:B-1----:R-:W2:Y:S01]  /*0ea0*/  LDG.E R28, desc[UR6][R16.64] ;  /* 0x00000006101c7981 */ /* 0x002ea2000c1e1900 */
        /* <DEDUP_REMOVED lines=34> */
[----:B--2---:R-:W-:Y:S04]  /*10d0*/  STG.E desc[UR6][R26.64], R28 ;  /* 0x0000001c1a007986 */ /* 0x004fe8000c101906 */
[----:B0-----:R-:W2:Y:S01]  /*10e0*/  LDG.E R29, desc[UR6][R22.64] ;  /* 0x00000006161d7981 */ /* 0x001ea2000c1e1900 */
[----:B------:R-:W-:-:S04]  /*10f0*/  IMAD.WIDE R18, R0, 0x4, R22 ;  /* 0x0000000400127825 */ /* 0x000fc800078e0216 */
[----:B------:R-:W-:Y:S01]  /*1100*/  IMAD.WIDE R14, R9, 0x4, R22 ;  /* 0x00000004090e7825 */ /* 0x000fe200078e0216 */
[----:B--2---:R0:W-:Y:S04]  /*1110*/  STG.E desc[UR6][R18.64], R29 ;  /* 0x0000001d12007986 */ /* 0x0041e8000c101906 */
[----:B0-----:R-:W2:Y:S01]  /*1120*/  LDG.E R19, desc[UR6][R14.64] ;  /* 0x000000060e137981 */ /* 0x001ea2000c1e1900 */
[----:B------:R-:W-:-:S04]  /*1130*/  IMAD.WIDE R16, R0, 0x4, R14 ;  /* 0x0000000400107825 */ /* 0x000fc800078e020e */
[----:B------:R-:W-:Y:S01]  /*1140*/  IMAD.WIDE R20, R9, 0x4, R14 ;  /* 0x0000000409147825 */ /* 0x000fe200078e020e */
[----:B--2---:R0:W-:Y:S04]  /*1150*/  STG.E desc[UR6][R16.64], R19 ;  /* 0x0000001310007986 */ /* 0x0041e8000c101906 */
[----:B------:R-:W2:Y:S01]  /*1160*/  LDG.E R15, desc[UR6][R20.64] ;  /* 0x00000006140f7981 */ /* 0x000ea2000c1e1900 */
[----:B------:R-:W-:-:S04]  /*1170*/  IMAD.WIDE R24, R0, 0x4, R20 ;  /* 0x0000000400187825 */ /* 0x000fc800078e0214 */
[----:B------:R-:W-:Y:S01]  /*1180*/  IMAD.WIDE R26, R9, 0x4, R20 ;  /* 0x00000004091a7825 */ /* 0x000fe200078e0214 */
[----:B--2---:R0:W-:Y:S04]  /*1190*/  STG.E desc[UR6][R24.64], R15 ;  /* 0x0000000f18007986 */ /* 0x0041e8000c101906 */
[----:B------:R-:W2:Y:S01]  /*11a0*/  LDG.E R28, desc[UR6][R26.64] ;  /* 0x000000061a1c7981 */ /* 0x000ea2000c1e1900 */
[----:B------:R-:W-:Y:S01]  /*11b0*/  IMAD.WIDE R22, R0, 0x4, R26 ;  /* 0x0000000400167825 */ /* 0x000fe200078e021a */
[----:B------:R-:W-:Y:S02]  /*11c0*/  IADD3 R12, PT, PT, R12, 0x10, RZ ;  /* 0x000000100c0c7810 */ /* 0x000fe40007ffe0ff */
[----:B------:R-:W-:Y:S02]  /*11d0*/  LEA R10, R13, R10, 0x4 ;  /* 0x0000000a0d0a7211 */ /* 0x000fe400078e20ff */
[----:B------:R-:W-:Y:S01]  /*11e0*/  ISETP.NE.AND P1, PT, R12, RZ, PT ;  /* 0x000000ff0c00720c */ /* 0x000fe20003f25270 */
[----:B--2---:R0:W-:-:S12]  /*11f0*/  STG.E desc[UR6][R22.64], R28 ;  /* 0x0000001c16007986 */ /* 0x0041d8000c101906 */
[----:B------:R-:W-:Y:S05]  /*1200*/  @P1 BRA `(.L_x_10) ;  /* 0xfffffff800ec1947 */ /* 0x000fea000383ffff */
.L_x_9:
[----:B------:R-:W-:Y:S05]  /*1210*/  @!P2 BRA `(.L_x_8) ;  /* 0x00000004003ca947 */ /* 0x000fea0003800000 */
[----:B------:R-:W-:Y:S02]  /*1220*/  ISETP.GE.U32.AND P1, PT, R4, 0x8, PT ;  /* 0x000000080400780c */ /* 0x000fe40003f26070 */
[----:B------:R-:W-:-:S04]  /*1230*/  LOP3.LUT R10, R6, 0x7, RZ, 0xc0, !PT ;  /* 0x00000007060a7812 */ /* 0x000fc800078ec0ff */
[----:B------:R-:W-:-:S07]  /*1240*/  ISETP.NE.AND P2, PT, R10, RZ, PT ;  /* 0x000000ff0a00720c */ /* 0x000fce0003f45270 */
[----:B------:R-:W-:Y:S06]  /*1250*/  @!P1 BRA `(.L_x_11) ;  /* 0x0000000000909947 */ /* 0x000fec0003800000 */
[----:B0-----:R-:W0:Y:S01]  /*1260*/  LDC.64 R18, c[0x0][0x380] ;  /* 0x0000e000ff127b82 */ /* 0x001e220000000a00 */
[----:B------:R-:W-:-:S05]  /*1270*/  IMAD R13, R9, R8, R5 ;  /* 0x00000008090d7224 */ /* 0x000fca00078e0205 */
[----:B------:R-:W-:-:S05]  /*1280*/  IADD3 R13, PT, PT, R13, -R0, RZ ;  /* 0x800000000d0d7210 */ /* 0x000fca0007ffe0ff */
[----:B0-----:R-:W-:-:S05]  /*1290*/  IMAD.WIDE R18, R13, 0x4, R18 ;  /* 0x000000040d127825 */ /* 0x001fca00078e0212 */
[----:B------:R-:W2:Y:S01]  /*12a0*/  LDG.E R29, desc[UR6][R18.64] ;  /* 0x00000006121d7981 */ /* 0x000ea2000c1e1900 */
[----:B------:R-:W-:-:S04]  /*12b0*/  IMAD.WIDE R20, R0, 0x4, R18 ;  /* 0x0000000400147825 */ /* 0x000fc800078e0212 */
[----:B------:R-:W-:Y:S01]  /*12c0*/  IMAD.WIDE R12, R9, 0x4, R18 ;  /* 0x00000004090c7825 */ /* 0x000fe200078e0212 */
[----:B--2---:R-:W-:Y:S04]  /*12d0*/  STG.E desc[UR6][R20.64], R29 ;  /* 0x0000001d14007986 */ /* 0x004fe8000c101906 */
[----:B------:R-:W2:Y:S01]  /*12e0*/  LDG.E R4, desc[UR6][R12.64] ;  /* 0x000000060c047981 */ /* 0x000ea2000c1e1900 */
[----:B------:R-:W-:-:S04]  /*12f0*/  IMAD.WIDE R22, R0, 0x4, R12 ;  /* 0x0000000400167825 */ /* 0x000fc800078e020c */
[----:B------:R-:W-:Y:S01]  /*1300*/  IMAD.WIDE R14, R9, 0x4, R12 ;  /* 0x00000004090e7825 */ /* 0x000fe200078e020c */
[----:B--2---:R-:W-:Y:S04]  /*1310*/  STG.E desc[UR6][R22.64], R4 ;  /* 0x0000000416007986 */ /* 0x004fe8000c101906 */
        /* <DEDUP_REMOVED lines=18> */
[----:B0-----:R-:W-:Y:S01]  /*1440*/  IMAD.WIDE R24, R9, 0x4, R14 ;  /* 0x0000000409187825 */ /* 0x001fe200078e020e */
[----:B--2---:R1:W-:Y:S04]  /*1450*/  STG.E desc[UR6][R16.64], R28 ;  /* 0x0000001c10007986 */ /* 0x0043e8000c101906 */
[----:B------:R-:W2:Y:S01]  /*1460*/  LDG.E R27, desc[UR6][R24.64] ;  /* 0x00000006181b7981 */ /* 0x000ea2000c1e1900 */
[----:B------:R-:W-:Y:S01]  /*1470*/  IMAD.WIDE R18, R0, 0x4, R24 ;  /* 0x0000000400127825 */ /* 0x000fe200078e0218 */
[----:B------:R-:W-:-:S04]  /*1480*/  IADD3 R8, PT, PT, R8, 0x8, RZ ;  /* 0x0000000808087810 */ /* 0x000fc80007ffe0ff */
[----:B--2---:R1:W-:Y:S03]  /*1490*/  STG.E desc[UR6][R18.64], R27 ;  /* 0x0000001b12007986 */ /* 0x0043e6000c101906 */
.L_x_11:
[----:B------:R-:W-:Y:S05]  /*14a0*/  @!P2 BRA `(.L_x_8) ;  /* 0x000000000098a947 */ /* 0x000fea0003800000 */
[----:B------:R-:W-:Y:S02]  /*14b0*/  ISETP.GE.U32.AND P1, PT, R10, 0x4, PT ;  /* 0x000000040a00780c */ /* 0x000fe40003f26070 */
[----:B-1----:R-:W-:-:S04]  /*14c0*/  LOP3.LUT R4, R6, 0x3, RZ, 0xc0, !PT ;  /* 0x0000000306047812 */ /* 0x002fc800078ec0ff */
[----:B------:R-:W-:-:S07]  /*14d0*/  ISETP.NE.AND P2, PT, R4, RZ, PT ;  /* 0x000000ff0400720c */ /* 0x000fce0003f45270 */
[----:B------:R-:W-:Y:S06]  /*14e0*/  @!P1 BRA `(.L_x_12) ;  /* 0x0000000000509947 */ /* 0x000fec0003800000 */
[----:B------:R-:W1:Y:S01]  /*14f0*/  LDC.64 R12, c[0x0][0x380] ;  /* 0x0000e000ff0c7b82 */ /* 0x000e620000000a00 */
[----:B0-----:R-:W-:-:S05]  /*1500*/  IMAD R15, R9, R8, R5 ;  /* 0x00000008090f7224 */ /* 0x001fca00078e0205 */
[----:B------:R-:W-:-:S05]  /*1510*/  IADD3 R15, PT, PT, R15, -R0, RZ ;  /* 0x800000000f0f7210 */ /* 0x000fca0007ffe0ff */
[----:B-1----:R-:W-:-:S05]  /*1520*/  IMAD.WIDE R16, R15, 0x4, R12 ;  /* 0x000000040f107825 */ /* 0x002fca00078e020c */
        /* <DEDUP_REMOVED lines=14> */
[----:B------:R-:W-:-:S04]  /*1610*/  IADD3 R8, PT, PT, R8, 0x4, RZ ;  /* 0x0000000408087810 */ /* 0x000fc80007ffe0ff */
[----:B--2---:R1:W-:Y:S03]  /*1620*/  STG.E desc[UR6][R16.64], R26 ;  /* 0x0000001a10007986 */ /* 0x0043e6000c101906 */
.L_x_12:
[----:B------:R-:W-:Y:S05]  /*1630*/  @!P2 BRA `(.L_x_8) ;  /* 0x000000000034a947 */ /* 0x000fea0003800000 */
[----:B------:R-:W2:Y:S01]  /*1640*/  LDC.64 R12, c[0x0][0x380] ;  /* 0x0000e000ff0c7b82 */ /* 0x000ea20000000a00 */
[----:B------:R-:W-:Y:S01]  /*1650*/  IMAD R2, R8, R2, RZ ;  /* 0x0000000208027224 */ /* 0x000fe200078e02ff */
[----:B------:R-:W-:-:S03]  /*1660*/  IADD3 R4, PT, PT, -R4, RZ, RZ ;  /* 0x000000ff04047210 */ /* 0x000fc60007ffe1ff */
[----:B------:R-:W-:-:S04]  /*1670*/  IMAD R2, R2, R11, -0x1 ;  /* 0xffffffff02027424 */ /* 0x000fc800078e020b */
[----:B------:R-:W-:-:S07]  /*1680*/  IMAD R2, R2, R0, R5 ;  /* 0x0000000002027224 */ /* 0x000fce00078e0205 */
.L_x_13:
[----:B0-2---:R-:W-:-:S05]  /*1690*/  IMAD.WIDE R14, R2, 0x4, R12 ;  /* 0x00000004020e7825 */ /* 0x005fca00078e020c */
[----:B-1-3--:R-:W2:Y:S01]  /*16a0*/  LDG.E R19, desc[UR6][R14.64] ;  /* 0x000000060e137981 */ /* 0x00aea2000c1e1900 */
[----:B------:R-:W-:Y:S01]  /*16b0*/  IMAD.WIDE R16, R0, 0x4, R14 ;  /* 0x0000000400107825 */ /* 0x000fe200078e020e */
[----:B------:R-:W-:Y:S02]  /*16c0*/  IADD3 R4, PT, PT, R4, 0x1, RZ ;  /* 0x0000000104047810 */ /* 0x000fe40007ffe0ff */
[----:B------:R-:W-:Y:S02]  /*16d0*/  IADD3 R2, PT, PT, R9, R2, RZ ;  /* 0x0000000209027210 */ /* 0x000fe40007ffe0ff */
[----:B------:R-:W-:Y:S01]  /*16e0*/  ISETP.NE.AND P1, PT, R4, RZ, PT ;  /* 0x000000ff0400720c */ /* 0x000fe20003f25270 */
[----:B--2---:R3:W-:-:S12]  /*16f0*/  STG.E desc[UR6][R16.64], R19 ;  /* 0x0000001310007986 */ /* 0x0047d8000c101906 */
[----:B------:R-:W-:Y:S05]  /*1700*/  @P1 BRA `(.L_x_13) ;  /* 0xfffffffc00e01947 */ /* 0x000fea000383ffff */
.L_x_8:
[----:B------:R-:W-:Y:S05]  /*1710*/  BSYNC.RECONVERGENT B0 ;  /* 0x0000000000007941 */ /* 0x000fea0003800200 */
.L_x_7:
[----:B------:R-:W-:-:S05]  /*1720*/  IMAD R2, R0, R11, RZ ;  /* 0x0000000b00027224 */ /* 0x000fca00078e02ff */
[-C--:B------:R-:W-:Y:S02]  /*1730*/  IABS R12, R2.reuse ;  /* 0x00000002000c7213 */ /* 0x080fe40000000000 */
[----:B------:R-:W-:Y:S02]  /*1740*/  IABS R14, R2 ;  /* 0x00000002000e7213 */ /* 0x000fe40000000000 */
[----:B-1----:R-:W1:Y:S08]  /*1750*/  I2F.RP R4, R12 ;  /* 0x0000000c00047306 */ /* 0x002e700000209400 */
[----:B-1----:R-:W1:Y:S02]  /*1760*/  MUFU.RCP R4, R4 ;  /* 0x0000000400047308 */ /* 0x002e640000001000 */
[----:B-1----:R-:W-:-:S02]  /*1770*/  IADD3 R8, PT, PT, R4, 0xffffffe, RZ ;  /* 0x0ffffffe04087810 */ /* 0x002fc40007ffe0ff */
[----:B------:R-:W1:Y:S04]  /*1780*/  LDC R4, c[0x0][0x390] ;  /* 0x0000e400ff047b82 */ /* 0x000e680000000800 */
[----:B------:R2:W4:Y:S02]  /*1790*/  F2I.FTZ.U32.TRUNC.NTZ R9, R8 ;  /* 0x0000000800097305 */ /* 0x000524000021f000 */
[----:B--2---:R-:W-:Y:S02]  /*17a0*/  MOV R8, RZ ;  /* 0x000000ff00087202 */ /* 0x004fe40000000f00 */
[----:B----4-:R-:W-:-:S05]  /*17b0*/  IADD3 R13, PT, PT, RZ, -R9, RZ ;  /* 0x80000009ff0d7210 */ /* 0x010fca0007ffe0ff */
[----:B------:R-:W-:-:S04]  /*17c0*/  IMAD R13, R13, R12, RZ ;  /* 0x0000000c0d0d7224 */ /* 0x000fc800078e02ff */
[----:B------:R-:W-:Y:S01]  /*17d0*/  IMAD.HI.U32 R10, R9, R13, R8 ;  /* 0x0000000d090a7227 */ /* 0x000fe200078e0008 */
[----:B------:R-:W-:Y:S02]  /*17e0*/  IADD3 R9, PT, PT, RZ, -R14, RZ ;  /* 0x8000000eff097210 */ /* 0x000fe40007ffe0ff */
[----:B-1----:R-:W-:-:S03]  /*17f0*/  IADD3 R8, PT, PT, R4, -0x1, RZ ;  /* 0xffffffff04087810 */ /* 0x002fc60007ffe0ff */
[----:B------:R-:W-:-:S04]  /*1800*/  IMAD.HI.U32 R10, R10, R7, RZ ;  /* 0x000000070a0a7227 */ /* 0x000fc800078e00ff */
[----:B------:R-:W-:-:S05]  /*1810*/  IMAD R7, R10, R9, R7 ;  /* 0x000000090a077224 */ /* 0x000fca00078e0207 */
[----:B------:R-:W-:-:S13]  /*1820*/  ISETP.GT.U32.AND P2, PT, R12, R7, PT ;  /* 0x000000070c00720c */ /* 0x000fda0003f44070 */
[-C--:B------:R-:W-:Y:S02]  /*1830*/  @!P2 IADD3 R7, PT, PT, R7, -R12.reuse, RZ ;  /* 0x8000000c0707a210 */ /* 0x080fe40007ffe0ff */
[----:B------:R-:W-:Y:S02]  /*1840*/  @!P2 IADD3 R10, PT, PT, R10, 0x1, RZ ;  /* 0x000000010a0aa810 */ /* 0x000fe40007ffe0ff */
[----:B------:R-:W-:Y:S02]  /*1850*/  ISETP.GE.U32.AND P1, PT, R7, R12, PT ;  /* 0x0000000c0700720c */ /* 0x000fe40003f26070 */
[----:B------:R-:W-:Y:S02]  /*1860*/  LOP3.LUT R7, R5, R2, RZ, 0x3c, !PT ;  /* 0x0000000205077212 */ /* 0x000fe400078e3cff */
[----:B------:R-:W-:Y:S02]  /*1870*/  ISETP.NE.AND P2, PT, R2, RZ, PT ;  /* 0x000000ff0200720c */ /* 0x000fe40003f45270 */
[----:B------:R-:W-:-:S07]  /*1880*/  ISETP.GE.AND P3, PT, R7, RZ, PT ;  /* 0x000000ff0700720c */ /* 0x000fce0003f66270 */
[----:B------:R-:W-:-:S06]  /*1890*/  @P1 IADD3 R10, PT, PT, R10, 0x1, RZ ;  /* 0x000000010a0a1810 */ /* 0x000fcc0007ffe0ff */
[----:B------:R-:W-:Y:S02]  /*18a0*/  @!P3 IADD3 R10, PT, PT, -R10, RZ, RZ ;  /* 0x000000ff0a0ab210 */ /* 0x000fe40007ffe1ff */
[----:B------:R-:W-:-:S04]  /*18b0*/  @!P2 LOP3.LUT R10, RZ, R2, RZ, 0x33, !PT ;  /* 0x00000002ff0aa212 */ /* 0x000fc800078e33ff */
[----:B------:R-:W-:-:S04]  /*18c0*/  ISETP.NE.AND P1, PT, R10, RZ, PT ;  /* 0x000000ff0a00720c */ /* 0x000fc80003f25270 */
[----:B------:R-:W-:-:S04]  /*18d0*/  SEL R7, RZ, 0x1, P1 ;  /* 0x00000001ff077807 */ /* 0x000fc80000800000 */
[----:B------:R-:W-:-:S13]  /*18e0*/  ISETP.LE.OR P0, PT, R8, R7, !P0 ;  /* 0x000000070800720c */ /* 0x000fda0004703670 */
[----:B------:R-:W-:Y:S05]  /*18f0*/  @P0 EXIT ;  /* 0x000000000000094d */ /* 0x000fea0003800000 */
[C---:B------:R-:W-:Y:S01]  /*1900*/  ISETP.GE.U32.AND P0, PT, R6.reuse, 0x10, PT ;  /* 0x000000100600780c */ /* 0x040fe20003f06070 */
[----:B------:R-:W-:Y:S01]  /*1910*/  HFMA2 R7, -RZ, RZ, 0, 0 ;  /* 0x00000000ff077431 */ /* 0x000fe200000001ff */
[----:B------:R-:W-:Y:S01]  /*1920*/  LOP3.LUT R26, R6, 0xf, RZ, 0xc0, !PT ;  /* 0x0000000f061a7812 */ /* 0x000fe200078ec0ff */
[----:B------:R-:W-:-:S03]  /*1930*/  IMAD R8, R2, R4, RZ ;  /* 0x0000000402087224 */ /* 0x000fc600078e02ff */
[----:B------:R-:W-:-:S07]  /*1940*/  ISETP.NE.AND P1, PT, R26, RZ, PT ;  /* 0x000000ff1a00720c */ /* 0x000fce0003f25270 */
[----:B------:R-:W-:Y:S06]  /*1950*/  @!P0 BRA `(.L_x_14) ;  /* 0x0000000400288947 */ /* 0x000fec0003800000 */
[----:B------:R-:W-:Y:S01]  /*1960*/  IMAD R11, R11, R4, RZ ;  /* 0x000000040b0b7224 */ /* 0x000fe200078e02ff */
[----:B------:R-:W-:Y:S02]  /*1970*/  LOP3.LUT R7, R6, 0x7ffffff0, RZ, 0xc0, !PT ;  /* 0x7ffffff006077812 */ /* 0x000fe400078ec0ff */
[----:B------:R-:W-:Y:S01]  /*1980*/  IADD3 R9, PT, PT, R5, -R2, RZ ;  /* 0x8000000205097210 */ /* 0x000fe20007ffe0ff */
[----:B------:R-:W-:Y:S01]  /*1990*/  IMAD R0, R11, R0, RZ ;  /* 0x000000000b007224 */ /* 0x000fe200078e02ff */
[----:B------:R-:W-:-:S07]  /*19a0*/  IADD3 R10, PT, PT, -R7, RZ, RZ ;  /* 0x000000ff070a7210 */ /* 0x000fce0007ffe1ff */
.L_x_15:
[----:B0-----:R-:W0:Y:S02]  /*19b0*/  LDC.64 R24, c[0x0][0x380] ;  /* 0x0000e000ff187b82 */ /* 0x001e240000000a00 */
[----:B0-----:R-:W-:-:S05]  /*19c0*/  IMAD.WIDE R24, R9, 0x4, R24 ;  /* 0x0000000409187825 */ /* 0x001fca00078e0218 */
[----:B----4-:R-:W2:Y:S01]  /*19d0*/  LDG.E R11, desc[UR6][R24.64] ;  /* 0x00000006180b7981 */ /* 0x010ea2000c1e1900 */
[----:B------:R-:W-:-:S04]  /*19e0*/  IMAD.WIDE R12, R2, 0x4, R24 ;  /* 0x00000004020c7825 */ /* 0x000fc800078e0218 */
[----:B------:R-:W-:Y:S01]  /*19f0*/  IMAD.WIDE R14, R8, 0x4, R24 ;  /* 0x00000004080e7825 */ /* 0x000fe200078e0218 */
[----:B--2---:R0:W-:Y:S04]  /*1a00*/  STG.E desc[UR6][R12.64], R11 ;  /* 0x0000000b0c007986 */ /* 0x0041e8000c101906 */
[----:B------:R-:W2:Y:S01]  /*1a10*/  LDG.E R27, desc[UR6][R14.64] ;  /* 0x000000060e1b7981 */ /* 0x000ea2000c1e1900 */
[----:B---3--:R-:W-:-:S04]  /*1a20*/  IMAD.WIDE R16, R2, 0x4, R14 ;  /* 0x0000000402107825 */ /* 0x008fc800078e020e */
[----:B------:R-:W-:Y:S01]  /*1a30*/  IMAD.WIDE R18, R8, 0x4, R14 ;  /* 0x0000000408127825 */ /* 0x000fe200078e020e */
[----:B--2---:R1:W-:Y:S04]  /*1a40*/  STG.E desc[UR6][R16.64], R27 ;  /* 0x0000001b10007986 */ /* 0x0043e8000c101906 */
[----:B------:R-:W2:Y:S01]  /*1a50*/  LDG.E R29, desc[UR6][R18.64] ;  /* 0x00000006121d7981 */ /* 0x000ea2000c1e1900 */
[----:B------:R-:W-:-:S04]  /*1a60*/  IMAD.WIDE R20, R2, 0x4, R18 ;  /* 0x0000000402147825 */ /* 0x000fc800078e0212 */
[----:B------:R-:W-:Y:S01]  /*1a70*/  IMAD.WIDE R22, R8, 0x4, R18 ;  /* 0x0000000408167825 */ /* 0x000fe200078e0212 */
[----:B--2---:R2:W-:Y:S04]  /*1a80*/  STG.E desc[UR6][R20.64], R29 ;  /* 0x0000001d14007986 */ /* 0x0045e8000c101906 */
[----:B------:R-:W3:Y:S01]  /*1a90*/  LDG.E R28, desc[UR6][R22.64] ;  /* 0x00000006161c7981 */ /* 0x000ee2000c1e1900 */
[----:B------:R-:W-:-:S04]  /*1aa0*/  IMAD.WIDE R24, R2, 0x4, R22 ;  /* 0x0000000402187825 */ /* 0x000fc800078e0216 */
[----:B0-----:R-:W-:Y:S01]  /*1ab0*/  IMAD.WIDE R12, R8, 0x4, R22 ;  /* 0x00000004080c7825 */ /* 0x001fe200078e0216 */
[----:B---3--:R0:W-:Y:S04]  /*1ac0*/  STG.E desc[UR6][R24.64], R28 ;  /* 0x0000001c18007986 */ /* 0x0081e8000c101906 */
[----:B------:R-:W3:Y:S01]  /*1ad0*/  LDG.E R11, desc[UR6][R12.64] ;  /* 0x000000060c0b7981 */ /* 0x000ee2000c1e1900 */
[----:B------:R-:W-:-:S04]  /*1ae0*/  IMAD.WIDE R14, R2, 0x4, R12 ;  /* 0x00000004020e7825 */ /* 0x000fc800078e020c */
[----:B-1----:R-:W-:Y:S01]  /*1af0*/  IMAD.WIDE R16, R8, 0x4, R12 ;  /* 0x0000000408107825 */ /* 0x002fe200078e020c */
[----:B---3--:R1:W-:Y:S04]  /*1b00*/  STG.E desc[UR6][R14.64], R11 ;  /* 0x0000000b0e007986 */ /* 0x0083e8000c101906 */
[----:B------:R-:W3:Y:S01]  /*1b10*/  LDG.E R27, desc[UR6][R16.64] ;  /* 0x00000006101b7981 */ /* 0x000ee2000c1e1900 */
[----:B------:R-:W-:-:S04]  /*1b20*/  IMAD.WIDE R18, R2, 0x4, R16 ;  /* 0x0000000402127825 */ /* 0x000fc800078e0210 */
[----:B--2---:R-:W-:Y:S01]  /*1b30*/  IMAD.WIDE R20, R8, 0x4, R16 ;  /* 0x0000000408147825 */ /* 0x004fe200078e0210 */
[----:B---3--:R2:W-:Y:S04]  /*1b40*/  STG.E desc[UR6][R18.64], R27 ;  /* 0x0000001b12007986 */ /* 0x0085e8000c101906 */
        /* <DEDUP_REMOVED lines=36> */
[----:B------:R-:W2:Y:S01]  /*1d90*/  LDG.E R28, desc[UR6][R14.64] ;  /* 0x000000060e1c7981 */ /* 0x000ea2000c1e1900 */
[----:B------:R-:W-:Y:S01]  /*1da0*/  IMAD.WIDE R16, R2, 0x4, R14 ;  /* 0x0000000402107825 */ /* 0x000fe200078e020e */
[----:B------:R-:W-:Y:S02]  /*1db0*/  IADD3 R10, PT, PT, R10, 0x10, RZ ;  /* 0x000000100a0a7810 */ /* 0x000fe40007ffe0ff */
[----:B------:R-:W-:Y:S02]  /*1dc0*/  LEA R9, R0, R9, 0x4 ;  /* 0x0000000900097211 */ /* 0x000fe400078e20ff */
[----:B------:R-:W-:Y:S01]  /*1dd0*/  ISETP.NE.AND P0, PT, R10, RZ, PT ;  /* 0x000000ff0a00720c */ /* 0x000fe20003f05270 */
[----:B--2---:R4:W-:-:S12]  /*1de0*/  STG.E desc[UR6][R16.64], R28 ;  /* 0x0000001c10007986 */ /* 0x0049d8000c101906 */
[----:B------:R-:W-:Y:S05]  /*1df0*/  @P0 BRA `(.L_x_15) ;  /* 0xfffffff800ec0947 */ /* 0x000fea000383ffff */
.L_x_14:
[----:B------:R-:W-:Y:S05]  /*1e00*/  @!P1 EXIT ;  /* 0x000000000000994d */ /* 0x000fea0003800000 */
[----:B------:R-:W-:Y:S02]  /*1e10*/  ISETP.GE.U32.AND P0, PT, R26, 0x8, PT ;  /* 0x000000081a00780c */ /* 0x000fe40003f06070 */
[----:B------:R-:W-:-:S04]  /*1e20*/  LOP3.LUT R0, R6, 0x7, RZ, 0xc0, !PT ;  /* 0x0000000706007812 */ /* 0x000fc800078ec0ff */
[----:B------:R-:W-:-:S07]  /*1e30*/  ISETP.NE.AND P1, PT, R0, RZ, PT ;  /* 0x000000ff0000720c */ /* 0x000fce0003f25270 */
[----:B------:R-:W-:Y:S06]  /*1e40*/  @!P0 BRA `(.L_x_16) ;  /* 0x0000000000908947 */ /* 0x000fec0003800000 */
[----:B----4-:R-:W1:Y:S01]  /*1e50*/  LDC.64 R10, c[0x0][0x380] ;  /* 0x0000e000ff0a7b82 */ /* 0x010e620000000a00 */
[----:B------:R-:W-:-:S05]  /*1e60*/  IMAD R9, R8, R7, R5 ;  /* 0x0000000708097224 */ /* 0x000fca00078e0205 */
[----:B------:R-:W-:-:S05]  /*1e70*/  IADD3 R9, PT, PT, -R2, R9, RZ ;  /* 0x0000000902097210 */ /* 0x000fca0007ffe1ff */
[----:B-1----:R-:W-:-:S05]  /*1e80*/  IMAD.WIDE R10, R9, 0x4, R10 ;  /* 0x00000004090a7825 */ /* 0x002fca00078e020a */
[----:B------:R-:W2:Y:S01]  /*1e90*/  LDG.E R9, desc[UR6][R10.64] ;  /* 0x000000060a097981 */ /* 0x000ea2000c1e1900 */
[----:B------:R-:W-:-:S04]  /*1ea0*/  IMAD.WIDE R12, R2, 0x4, R10 ;  /* 0x00000004020c7825 */ /* 0x000fc800078e020a */
[----:B0-----:R-:W-:Y:S01]  /*1eb0*/  IMAD.WIDE R14, R8, 0x4, R10 ;  /* 0x00000004080e7825 */ /* 0x001fe200078e020a */
        /* <DEDUP_REMOVED lines=29> */
.L_x_16:
[----:B------:R-:W-:Y:S05]  /*2090*/  @!P1 EXIT ;  /* 0x000000000000994d */ /* 0x000fea0003800000 */
[----:B------:R-:W-:Y:S02]  /*20a0*/  ISETP.GE.U32.AND P0, PT, R0, 0x4, PT ;  /* 0x000000040000780c */ /* 0x000fe40003f06070 */
[----:B------:R-:W-:-:S04]  /*20b0*/  LOP3.LUT R6, R6, 0x3, RZ, 0xc0, !PT ;  /* 0x0000000306067812 */ /* 0x000fc800078ec0ff */
[----:B------:R-:W-:-:S07]  /*20c0*/  ISETP.NE.AND P1, PT, R6, RZ, PT ;  /* 0x000000ff0600720c */ /* 0x000fce0003f25270 */
[----:B------:R-:W-:Y:S06]  /*20d0*/  @!P0 BRA `(.L_x_17) ;  /* 0x0000000000508947 */ /* 0x000fec0003800000 */
[----:B----4-:R-:W2:Y:S01]  /*20e0*/  LDC.64 R10, c[0x0][0x380] ;  /* 0x0000e000ff0a7b82 */ /* 0x010ea20000000a00 */
[----:B------:R-:W-:-:S05]  /*20f0*/  IMAD R5, R8, R7, R5 ;  /* 0x0000000708057224 */ /* 0x000fca00078e0205 */
[----:B------:R-:W-:-:S05]  /*2100*/  IADD3 R5, PT, PT, -R2, R5, RZ ;  /* 0x0000000502057210 */ /* 0x000fca0007ffe1ff */
[----:B--2---:R-:W-:-:S05]  /*2110*/  IMAD.WIDE R10, R5, 0x4, R10 ;  /* 0x00000004050a7825 */ /* 0x004fca00078e020a */
[----:B------:R-:W2:Y:S01]  /*2120*/  LDG.E R5, desc[UR6][R10.64] ;  /* 0x000000060a057981 */ /* 0x000ea2000c1e1900 */
[----:B-1----:R-:W-:-:S04]  /*2130*/  IMAD.WIDE R12, R2, 0x4, R10 ;  /* 0x00000004020c7825 */ /* 0x002fc800078e020a */
[----:B0-----:R-:W-:Y:S01]  /*2140*/  IMAD.WIDE R14, R8, 0x4, R10 ;  /* 0x00000004080e7825 */ /* 0x001fe200078e020a */
[----:B--2---:R2:W-:Y:S04]  /*2150*/  STG.E desc[UR6][R12.64], R5 ;  /* 0x000000050c007986 */ /* 0x0045e8000c101906 */
[----:B------:R-:W4:Y:S01]  /*2160*/  LDG.E R9, desc[UR6][R14.64] ;  /* 0x000000060e097981 */ /* 0x000f22000c1e1900 */
[----:B---3--:R-:W-:-:S04]  /*2170*/  IMAD.WIDE R16, R2, 0x4, R14 ;  /* 0x0000000402107825 */ /* 0x008fc800078e020e */
[----:B------:R-:W-:Y:S01]  /*2180*/  IMAD.WIDE R18, R8, 0x4, R14 ;  /* 0x0000000408127825 */ /* 0x000fe200078e020e */
[----:B----4-:R2:W-:Y:S04]  /*2190*/  STG.E desc[UR6][R16.64], R9 ;  /* 0x0000000910007986 */ /* 0x0105e8000c101906 */
[----:B------:R-:W3:Y:S01]  /*21a0*/  LDG.E R25, desc[UR6][R18.64] ;  /* 0x0000000612197981 */ /* 0x000ee2000c1e1900 */
[----:B------:R-:W-:-:S04]  /*21b0*/  IMAD.WIDE R20, R2, 0x4, R18 ;  /* 0x0000000402147825 */ /* 0x000fc800078e0212 */
[----:B------:R-:W-:Y:S01]  /*21c0*/  IMAD.WIDE R22, R8, 0x4, R18 ;  /* 0x0000000408167825 */ /* 0x000fe200078e0212 */
[----:B---3--:R2:W-:Y:S04]  /*21d0*/  STG.E desc[UR6][R20.64], R25 ;  /* 0x0000001914007986 */ /* 0x0085e8000c101906 */
[----:B------:R-:W3:Y:S01]  /*21e0*/  LDG.E R27, desc[UR6][R22.64] ;  /* 0x00000006161b7981 */ /* 0x000ee2000c1e1900 */
[----:B------:R-:W-:Y:S01]  /*21f0*/  IMAD.WIDE R10, R2, 0x4, R22 ;  /* 0x00000004020a7825 */ /* 0x000fe200078e0216 */
[----:B------:R-:W-:-:S04]  /*2200*/  IADD3 R7, PT, PT, R7, 0x4, RZ ;  /* 0x0000000407077810 */ /* 0x000fc80007ffe0ff */
[----:B---3--:R2:W-:Y:S03]  /*2210*/  STG.E desc[UR6][R10.64], R27 ;  /* 0x0000001b0a007986 */ /* 0x0085e6000c101906 */
.L_x_17:
[----:B------:R-:W-:Y:S05]  /*2220*/  @!P1 EXIT ;  /* 0x000000000000994d */ /* 0x000fea0003800000 */
[----:B--2-4-:R-:W2:Y:S01]  /*2230*/  LDC.64 R10, c[0x0][0x380] ;  /* 0x0000e000ff0a7b82 */ /* 0x014ea20000000a00 */
[----:B------:R-:W-:Y:S01]  /*2240*/  IMAD R4, R7, R4, -0x1 ;  /* 0xffffffff07047424 */ /* 0x000fe200078e0204 */
[----:B------:R-:W-:-:S03]  /*2250*/  IADD3 R0, PT, PT, -R6, RZ, RZ ;  /* 0x000000ff06007210 */ /* 0x000fc60007ffe1ff */
[----:B------:R-:W-:-:S05]  /*2260*/  IMAD R4, R2, R4, R3 ;  /* 0x0000000402047224 */ /* 0x000fca00078e0203 */
[----:B------:R-:W-:-:S07]  /*2270*/  IADD3 R3, PT, PT, R4, UR4, RZ ;  /* 0x0000000404037c10 */ /* 0x000fce000fffe0ff */
.L_x_18:
[----:B--2---:R-:W-:-:S05]  /*2280*/  IMAD.WIDE R4, R3, 0x4, R10 ;  /* 0x0000000403047825 */ /* 0x004fca00078e020a */
[----:B-1--4-:R-:W2:Y:S01]  /*2290*/  LDG.E R9, desc[UR6][R4.64] ;  /* 0x0000000604097981 */ /* 0x012ea2000c1e1900 */
[----:B------:R-:W-:Y:S01]  /*22a0*/  IMAD.WIDE R6, R2, 0x4, R4 ;  /* 0x0000000402067825 */ /* 0x000fe200078e0204 */
[----:B------:R-:W-:Y:S02]  /*22b0*/  IADD3 R0, PT, PT, R0, 0x1, RZ ;  /* 0x0000000100007810 */ /* 0x000fe40007ffe0ff */
[----:B------:R-:W-:Y:S02]  /*22c0*/  IADD3 R3, PT, PT, R8, R3, RZ ;  /* 0x0000000308037210 */ /* 0x000fe40007ffe0ff */
[----:B------:R-:W-:Y:S01]  /*22d0*/  ISETP.NE.AND P0, PT, R0, RZ, PT ;  /* 0x000000ff0000720c */ /* 0x000fe20003f05270 */
[----:B--2---:R4:W-:-:S12]  /*22e0*/  STG.E desc[UR6][R6.64], R9 ;  /* 0x0000000906007986 */ /* 0x0049d8000c101906 */
[----:B------:R-:W-:Y:S05]  /*22f0*/  @P0 BRA `(.L_x_18) ;  /* 0xfffffffc00e00947 */ /* 0x000fea000383ffff */
[----:B------:R-:W-:Y:S05]  /*2300*/  EXIT ;  /* 0x000000000000794d */ /* 0x000fea0003800000 */
.L_x_19:
[----:B------:R-:W-:-:S00]  /*2310*/  BRA `(.L_x_19) ;  /* 0xfffffffc00fc7947 */ /* 0x000fc0000383ffff */
[----:B------:R-:W-:-:S00]  /*2320*/  NOP ;  /* 0x0000000000007918 */ /* 0x000fc00000000000 */
        /* <DEDUP_REMOVED lines=13> */
.L_x_222:


//--------------------- .text._Z17errorAccumulationPfjj --------------------------
	.section	.text._Z17errorAccumulationPfjj,"ax",@progbits
	.align	128
        .global         _Z17errorAccumulationPfjj
        .type           _Z17errorAccumulationPfjj,@function
        .size           _Z17errorAccumulationPfjj,(.L_x_223 - _Z17errorAccumulationPfjj)
        .other          _Z17errorAccumulationPfjj,@"STO_CUDA_ENTRY STV_DEFAULT"
_Z17errorAccumulationPfjj:
.text._Z17errorAccumulationPfjj:
[----:B------:R-:W-:Y:S01]  /*0000*/  LDC R1, c[0x0][0x37c] ;  /* 0x0000df00ff017b82 */ /* 0x000fe20000000800 */
[----:B------:R-:W0:Y:S07]  /*0010*/  S2R R3, SR_TID.X ;  /* 0x0000000000037919 */ /* 0x000e2e0000002100 */
[----:B------:R-:W0:Y:S01]  /*0020*/  S2UR UR4, SR_CTAID.X ;  /* 0x00000000000479c3 */ /* 0x000e220000002500 */
[----:B------:R-:W1:Y:S07]  /*0030*/  LDCU.64 UR6, c[0x0][0x388] ;  /* 0x00007100ff0677ac */ /* 0x000e6e0008000a00 */
[----:B------:R-:W0:Y:S08]  /*0040*/  LDC R0, c[0x0][0x360] ;  /* 0x0000d800ff007b82 */ /* 0x000e300000000800 */
[----:B------:R-:W2:Y:S01]  /*0050*/  LDC.64 R4, c[0x0][0x380] ;  /* 0x0000e000ff047b82 */ /* 0x000ea20000000a00 */
[----:B0-----:R-:W-:Y:S01]  /*0060*/  IMAD R0, R0, UR4, R3 ;  /* 0x0000000400007c24 */ /* 0x001fe2000f8e0203 */
[----:B------:R-:W0:Y:S03]  /*0070*/  LDCU.64 UR4, c[0x0][0x358] ;  /* 0x00006b00ff0477ac */ /* 0x000e260008000a00 */
[----:B-1----:R-:W-:-:S05]  /*0080*/  IMAD R0, R0, UR6, RZ ;  /* 0x0000000600007c24 */ /* 0x002fca000f8e02ff */
[----:B------:R-:W-:Y:S01]  /*0090*/  SHF.L.U32 R3, R0, 0x1, RZ ;  /* 0x0000000100037819 */ /* 0x000fe200000006ff */
[----:B------:R-:W-:-:S03]  /*00a0*/  HFMA2 R0, -RZ, RZ, 0, 0 ;  /* 0x00000000ff007431 */ /* 0x000fc600000001ff */
[C---:B------:R-:W-:Y:S02]  /*00b0*/  IADD3 R7, PT, PT, R3.reuse, UR6, RZ ;  /* 0x0000000603077c10 */ /* 0x040fe4000fffe0ff */
[C---:B------:R-:W-:Y:S01]  /*00c0*/  ISETP.GE.U32.AND P0, PT, R3.reuse, UR7, PT ;  /* 0x0000000703007c0c */ /* 0x040fe2000bf06070 */
[----:B--2---:R-:W-:Y:S01]  /*00d0*/  IMAD.WIDE R2, R3, 0x4, R4 ;  /* 0x0000000403027825 */ /* 0x004fe200078e0204 */
[----:B------:R-:W-:-:S11]  /*00e0*/  ISETP.GE.U32.AND P1, PT, R7, UR7, PT ;  /* 0x0000000707007c0c */ /* 0x000fd6000bf26070 */
[----:B0-----:R0:W5:Y:S02]  /*00f0*/  @!P0 LDG.E R0, desc[UR4][R2.64] ;  /* 0x0000000402008981 */ /* 0x001164000c1e1900 */
[----:B------:R-:W-:Y:S01]  /*0100*/  @!P1 IMAD.WIDE R4, R7, 0x4, R4 ;  /* 0x0000000407049825 */ /* 0x000fe200078e0204 */
[----:B------:R-:W-:-:S06]  /*0110*/  MOV R7, RZ ;  /* 0x000000ff00077202 */ /* 0x000fcc0000000f00 */
[----:B------:R0:W5:Y:S01]  /*0120*/  @!P1 LDG.E R7, desc[UR4][R4.64] ;  /* 0x0000000404079981 */ /* 0x000162000c1e1900 */
[----:B------:R-:W-:Y:S06]  /*0130*/  BAR.SYNC.DEFER_BLOCKING 0x0 ;  /* 0x0000000000007b1d */ /* 0x000fec0000010000 */
[----:B------:R-:W-:Y:S05]  /*0140*/  @P0 EXIT ;  /* 0x000000000000094d */ /* 0x000fea0003800000 */
[----:B-----5:R-:W-:-:S05]  /*0150*/  FADD R7, R7, R0 ;  /* 0x0000000007077221 */ /* 0x020fca0000000000 */
[----:B------:R-:W-:Y:S01]  /*0160*/  STG.E desc[UR4][R2.64], R7 ;  /* 0x0000000702007986 */ /* 0x000fe2000c101904 */
[----:B------:R-:W-:Y:S05]  /*0170*/  EXIT ;  /* 0x000000000000794d */ /* 0x000fea0003800000 */
.L_x_20:
        /* <DEDUP_REMOVED lines=16> */
.L_x_223:


//--------------------- .text._Z13updatePstMultPfS_S_S_S_S_S_S_S_S_fiiii --------------------------
	.section	.text._Z13updatePstMultPfS_S_S_S_S_S_S_S_S_fiiii,"ax",@progbits
	.align	128
        .global         _Z13updatePstMultPfS_S_S_S_S_S_S_S_S_fiiii
        .type           _Z13updatePstMultPfS_S_S_S_S_S_S_S_S_fiiii,@function
        .size           _Z13updatePstMultPfS_S_S_S_S_S_S_S_S_fiiii,(.L_x_218 - _Z13updatePstMultPfS_S_S_S_S_S_S_S_S_fiiii)
        .other          _Z13updatePstMultPfS_S_S_S_S_S_S_S_S_fiiii,@"STO_CUDA_ENTRY STV_DEFAULT"
_Z13updatePstMultPfS_S_S_S_S_S_S_S_S_fiiii:
.text._Z13updatePstMultPfS_S_S_S_S_S_S_S_S_fiiii:
[----:B------:R-:W-:Y:S08]  /*0000*/  LDC R1, c[0x0][0x37c] ;  /* 0x0000df00ff017b82 */ /* 0x000ff00000000800 */
[----:B------:R-:W0:Y:S01]  /*0010*/  LDC R0, c[0x0][0x3d4] ;  /* 0x0000f500ff007b82 */ /* 0x000e220000000800 */
[----:B------:R-:W1:Y:S01]  /*0020*/  S2R R9, SR_TID.X ;  /* 0x0000000000097919 */ /* 0x000e620000002100 */
[----:B------:R-:W2:Y:S01]  /*0030*/  LDCU UR4, c[0x0][0x360] ;  /* 0x00006c00ff0477ac */ /* 0x000ea20008000800 */
[----:B------:R-:W-:Y:S01]  /*0040*/  HFMA2 R4, -RZ, RZ, 0, 0 ;  /* 0x00000000ff047431 */ /* 0x000fe200000001ff */
[----:B------:R-:W-:Y:S01]  /*0050*/  BSSY.RECONVERGENT B0, `(.L_x_21) ;  /* 0x00004e3000007945 */ /* 0x000fe20003800200 */
[----:B------:R-:W3:Y:S03]  /*0060*/  LDCU.64 UR10, c[0x0][0x358] ;  /* 0x00006b00ff0a77ac */ /* 0x000ee60008000a00 */
[----:B------:R-:W2:Y:S08]  /*0070*/  S2UR UR5, SR_CTAID.X ;  /* 0x00000000000579c3 */ /* 0x000eb00000002500 */
[----:B------:R-:W4:Y:S01]  /*0080*/  LDC.64 R26, c[0x0][0x3c8] ;  /* 0x0000f200ff1a7b82 */ /* 0x000f220000000a00 */
[----:B0-----:R-:W-:-:S04]  /*0090*/  IABS R2, R0 ;  /* 0x0000000000027213 */ /* 0x001fc80000000000 */
[----:B------:R-:W0:Y:S01]  /*00a0*/  I2F.RP R3, R2 ;  /* 0x0000000200037306 */ /* 0x000e220000209400 */
[----:B--2---:R-:W-:-:S06]  /*00b0*/  UIMAD UR5, UR5, UR4, URZ ;  /* 0x00000004050572a4 */ /* 0x004fcc000f8e02ff */
[----:B-1----:R-:W-:-:S04]  /*00c0*/  IADD3 R35, PT, PT, R9, UR5, RZ ;  /* 0x0000000509237c10 */ /* 0x002fc8000fffe0ff */
[----:B------:R-:W-:Y:S01]  /*00d0*/  IABS R10, R35 ;  /* 0x00000023000a7213 */ /* 0x000fe20000000000 */
[----:B0-----:R-:W0:Y:S01]  /*00e0*/  MUFU.RCP R3, R3 ;  /* 0x0000000300037308 */ /* 0x001e220000001000 */
[C---:B------:R-:W-:Y:S01]  /*00f0*/  ISETP.GE.AND P2, PT, R35.reuse, RZ, PT ;  /* 0x000000ff2300720c */ /* 0x040fe20003f46270 */
[----:B----4-:R-:W-:-:S05]  /*0100*/  IMAD.WIDE R26, R35, 0x4, R26 ;  /* 0x00000004231a7825 */ /* 0x010fca00078e021a */
[----:B---3--:R1:W-:Y:S01]  /*0110*/  STG.E desc[UR10][R26.64], RZ ;  /* 0x000000ff1a007986 */ /* 0x0083e2000c10190a */
[----:B0-----:R-:W-:Y:S02]  /*0120*/  IADD3 R5, PT, PT, R3, 0xffffffe, RZ ;  /* 0x0ffffffe03057810 */ /* 0x001fe40007ffe0ff */
[----:B------:R-:W-:-:S04]  /*0130*/  IADD3 R3, PT, PT, R0, -0x1, RZ ;  /* 0xffffffff00037810 */ /* 0x000fc80007ffe0ff */
[----:B------:R-:W0:Y:S02]  /*0140*/  F2I.FTZ.U32.TRUNC.NTZ R5, R5 ;  /* 0x0000000500057305 */ /* 0x000e24000021f000 */
[----:B0-----:R-:W-:-:S05]  /*0150*/  IADD3 R7, PT, PT, RZ, -R5, RZ ;  /* 0x80000005ff077210 */ /* 0x001fca0007ffe0ff */
[----:B------:R-:W-:-:S04]  /*0160*/  IMAD R7, R7, R2, RZ ;  /* 0x0000000207077224 */ /* 0x000fc800078e02ff */
[----:B------:R-:W-:Y:S01]  /*0170*/  IMAD.HI.U32 R4, R5, R7, R4 ;  /* 0x0000000705047227 */ /* 0x000fe200078e0004 */
[----:B------:R-:W-:-:S05]  /*0180*/  LOP3.LUT R5, RZ, R0, RZ, 0x33, !PT ;  /* 0x00000000ff057212 */ /* 0x000fca00078e33ff */
        /* <DEDUP_REMOVED lines=8> */
[----:B------:R-:W-:Y:S02]  /*0210*/  ISETP.NE.AND P0, PT, R0, RZ, PT ;  /* 0x000000ff0000720c */ /* 0x000fe40003f05270 */
[----:B------:R-:W-:-:S04]  /*0220*/  @!P2 IADD3 R6, PT, PT, -R6, RZ, RZ ;  /* 0x000000ff0606a210 */ /* 0x000fc80007ffe1ff */
[----:B------:R-:W-:-:S04]  /*0230*/  SEL R6, R5, R6, !P0 ;  /* 0x0000000605067207 */ /* 0x000fc80004000000 */
[----:B------:R-:W-:-:S13]  /*0240*/  ISETP.NE.AND P2, PT, R6, R3, PT ;  /* 0x000000030600720c */ /* 0x000fda0003f45270 */
[----:B-1----:R-:W-:Y:S05]  /*0250*/  @!P2 BRA `(.L_x_22) ;  /* 0x0000004c0008a947 */ /* 0x002fea0003800000 */
[----:B------:R-:W0:Y:S02]  /*0260*/  LDC R3, c[0x0][0x3d8] ;  /* 0x0000f600ff037b82 */ /* 0x000e240000000800 */
[----:B0-----:R-:W-:-:S05]  /*0270*/  IMAD R34, R0, R3, RZ ;  /* 0x0000000300227224 */ /* 0x001fca00078e02ff */
[----:B------:R-:W-:-:S04]  /*0280*/  IABS R13, R34 ;  /* 0x00000022000d7213 */ /* 0x000fc80000000000 */
[----:B------:R-:W0:Y:S08]  /*0290*/  I2F.RP R8, R13 ;  /* 0x0000000d00087306 */ /* 0x000e300000209400 */
[----:B0-----:R-:W0:Y:S02]  /*02a0*/  MUFU.RCP R8, R8 ;  /* 0x0000000800087308 */ /* 0x001e240000001000 */
[----:B0-----:R-:W-:-:S06]  /*02b0*/  IADD3 R6, PT, PT, R8, 0xffffffe, RZ ;  /* 0x0ffffffe08067810 */ /* 0x001fcc0007ffe0ff */
[----:B------:R0:W1:Y:S02]  /*02c0*/  F2I.FTZ.U32.TRUNC.NTZ R7, R6 ;  /* 0x0000000600077305 */ /* 0x000064000021f000 */
[----:B0-----:R-:W-:Y:S02]  /*02d0*/  MOV R6, RZ ;  /* 0x000000ff00067202 */ /* 0x001fe40000000f00 */
[----:B-1----:R-:W-:-:S05]  /*02e0*/  IADD3 R12, PT, PT, RZ, -R7, RZ ;  /* 0x80000007ff0c7210 */ /* 0x002fca0007ffe0ff */
[----:B------:R-:W-:Y:S01]  /*02f0*/  IMAD R15, R12, R13, RZ ;  /* 0x0000000d0c0f7224 */ /* 0x000fe200078e02ff */
[----:B------:R-:W-:-:S03]  /*0300*/  IABS R12, R34 ;  /* 0x00000022000c7213 */ /* 0x000fc60000000000 */
[----:B------:R-:W-:Y:S01]  /*0310*/  IMAD.HI.U32 R7, R7, R15, R6 ;  /* 0x0000000f07077227 */ /* 0x000fe200078e0006 */
[----:B------:R-:W-:Y:S02]  /*0320*/  IADD3 R12, PT, PT, RZ, -R12, RZ ;  /* 0x8000000cff0c7210 */ /* 0x000fe40007ffe0ff */
[----:B------:R-:W-:-:S03]  /*0330*/  LOP3.LUT R6, R35, R34, RZ, 0x3c, !PT ;  /* 0x0000002223067212 */ /* 0x000fc600078e3cff */
[----:B------:R-:W-:Y:S01]  /*0340*/  IMAD.HI.U32 R7, R7, R10, RZ ;  /* 0x0000000a07077227 */ /* 0x000fe200078e00ff */
[----:B------:R-:W-:-:S03]  /*0350*/  ISETP.GE.AND P3, PT, R6, RZ, PT ;  /* 0x000000ff0600720c */ /* 0x000fc60003f66270 */
[----:B------:R-:W-:Y:S02]  /*0360*/  IMAD R8, R7, R12, R10 ;  /* 0x0000000c07087224 */ /* 0x000fe400078e020a */
[----:B------:R-:W0:Y:S03]  /*0370*/  LDC R10, c[0x0][0x3dc] ;  /* 0x0000f700ff0a7b82 */ /* 0x000e260000000800 */
[----:B------:R-:W-:-:S13]  /*0380*/  ISETP.GT.U32.AND P4, PT, R13, R8, PT ;  /* 0x000000080d00720c */ /* 0x000fda0003f84070 */
[-C--:B------:R-:W-:Y:S02]  /*0390*/  @!P4 IADD3 R8, PT, PT, R8, -R13.reuse, RZ ;  /* 0x8000000d0808c210 */ /* 0x080fe40007ffe0ff */
[----:B------:R-:W-:Y:S02]  /*03a0*/  @!P4 IADD3 R7, PT, PT, R7, 0x1, RZ ;  /* 0x000000010707c810 */ /* 0x000fe40007ffe0ff */
[----:B------:R-:W-:Y:S02]  /*03b0*/  ISETP.GE.U32.AND P2, PT, R8, R13, PT ;  /* 0x0000000d0800720c */ /* 0x000fe40003f46070 */
[----:B------:R-:W-:Y:S02]  /*03c0*/  ISETP.NE.AND P4, PT, R34, RZ, PT ;  /* 0x000000ff2200720c */ /* 0x000fe40003f85270 */
[----:B0-----:R-:W-:-:S09]  /*03d0*/  IADD3 R6, PT, PT, R10, -0x1, RZ ;  /* 0xffffffff0a067810 */ /* 0x001fd20007ffe0ff */
[----:B------:R-:W-:-:S04]  /*03e0*/  @P2 IADD3 R7, PT, PT, R7, 0x1, RZ ;  /* 0x0000000107072810 */ /* 0x000fc80007ffe0ff */
[----:B------:R-:W-:Y:S02]  /*03f0*/  @!P3 IADD3 R7, PT, PT, -R7, RZ, RZ ;  /* 0x000000ff0707b210 */ /* 0x000fe40007ffe1ff */
[----:B------:R-:W-:-:S04]  /*0400*/  @!P4 LOP3.LUT R7, RZ, R34, RZ, 0x33, !PT ;  /* 0x00000022ff07c212 */ /* 0x000fc800078e33ff */
[----:B------:R-:W-:-:S13]  /*0410*/  ISETP.GE.AND P2, PT, R7, R6, PT ;  /* 0x000000060700720c */ /* 0x000fda0003f46270 */
[----:B------:R-:W-:Y:S05]  /*0420*/  @P2 BRA `(.L_x_22) ;  /* 0x0000004800942947 */ /* 0x000fea0003800000 */
[----:B------:R-:W-:Y:S02]  /*0430*/  IABS R13, R3 ;  /* 0x00000003000d7213 */ /* 0x000fe40000000000 */
[----:B------:R-:W-:Y:S02]  /*0440*/  ISETP.GE.U32.AND P2, PT, R11, R2, PT ;  /* 0x000000020b00720c */ /* 0x000fe40003f46070 */
[----:B------:R-:W0:Y:S01]  /*0450*/  I2F.RP R8, R13 ;  /* 0x0000000d00087306 */ /* 0x000e220000209400 */
[----:B------:R-:W-:Y:S02]  /*0460*/  LOP3.LUT R2, R35, R0, RZ, 0x3c, !PT ;  /* 0x0000000023027212 */ /* 0x000fe400078e3cff */
[----:B------:R-:W-:Y:S02]  /*0470*/  @!P1 IADD3 R4, PT, PT, R4, 0x1, RZ ;  /* 0x0000000104049810 */ /* 0x000fe40007ffe0ff */
[----:B------:R-:W-:-:S06]  /*0480*/  ISETP.GE.AND P3, PT, R2, RZ, PT ;  /* 0x000000ff0200720c */ /* 0x000fcc0003f66270 */
[----:B------:R-:W-:Y:S01]  /*0490*/  @P2 IADD3 R4, PT, PT, R4, 0x1, RZ ;  /* 0x0000000104042810 */ /* 0x000fe20007ffe0ff */
[----:B0-----:R-:W0:Y:S06]  /*04a0*/  MUFU.RCP R8, R8 ;  /* 0x0000000800087308 */ /* 0x001e2c0000001000 */
[----:B------:R-:W-:-:S04]  /*04b0*/  @!P3 IADD3 R4, PT, PT, -R4, RZ, RZ ;  /* 0x000000ff0404b210 */ /* 0x000fc80007ffe1ff */
[----:B------:R-:W-:-:S04]  /*04c0*/  SEL R4, R5, R4, !P0 ;  /* 0x0000000405047207 */ /* 0x000fc80004000000 */
[----:B------:R-:W-:Y:S02]  /*04d0*/  ISETP.GE.AND P2, PT, R4, RZ, PT ;  /* 0x000000ff0400720c */ /* 0x000fe40003f46270 */
[----:B0-----:R-:W-:-:S04]  /*04e0*/  IADD3 R6, PT, PT, R8, 0xffffffe, RZ ;  /* 0x0ffffffe08067810 */ /* 0x001fc80007ffe0ff */
[----:B------:R0:W1:Y:S02]  /*04f0*/  F2I.FTZ.U32.TRUNC.NTZ R7, R6 ;  /* 0x0000000600077305 */ /* 0x000064000021f000 */
[----:B0-----:R-:W-:Y:S02]  /*0500*/  MOV R6, RZ ;  /* 0x000000ff00067202 */ /* 0x001fe40000000f00 */
[----:B-1----:R-:W-:-:S05]  /*0510*/  IADD3 R2, PT, PT, RZ, -R7, RZ ;  /* 0x80000007ff027210 */ /* 0x002fca0007ffe0ff */
[----:B------:R-:W-:Y:S01]  /*0520*/  IMAD R5, R2, R13, RZ ;  /* 0x0000000d02057224 */ /* 0x000fe200078e02ff */
        /* <DEDUP_REMOVED lines=13> */
[----:B------:R-:W-:-:S13]  /*0600*/  ISETP.NE.AND P0, PT, R2, R5, PT ;  /* 0x000000050200720c */ /* 0x000fda0003f05270 */
[----:B------:R-:W-:Y:S05]  /*0610*/  @!P0 BRA `(.L_x_22) ;  /* 0x0000004800188947 */ /* 0x000fea0003800000 */
[----:B------:R-:W0:Y:S02]  /*0620*/  LDCU UR6, c[0x0][0x3e0] ;  /* 0x00007c00ff0677ac */ /* 0x000e240008000800 */
[----:B0-----:R-:W-:-:S09]  /*0630*/  UISETP.GE.AND UP0, UPT, UR6, 0x1, UPT ;  /* 0x000000010600788c */ /* 0x001fd2000bf06270 */
[----:B------:R-:W-:Y:S05]  /*0640*/  BRA.U !UP0, `(.L_x_23) ;  /* 0x0000000908a87547 */ /* 0x000fea000b800000 */
[----:B------:R-:W-:Y:S01]  /*0650*/  UISETP.GE.U32.AND UP1, UPT, UR6, 0x4, UPT ;  /* 0x000000040600788c */ /* 0x000fe2000bf26070 */
[----:B------:R-:W-:Y:S01]  /*0660*/  IMAD R2, R34, R10, RZ ;  /* 0x0000000a22027224 */ /* 0x000fe200078e02ff */
[----:B------:R-:W-:Y:S01]  /*0670*/  ULOP3.LUT UR7, UR6, 0x3, URZ, 0xc0, !UPT ;  /* 0x0000000306077892 */ /* 0x000fe2000f8ec0ff */
[----:B------:R-:W-:-:S03]  /*0680*/  UMOV UR4, URZ ;  /* 0x000000ff00047c82 */ /* 0x000fc60008000000 */
[----:B------:R-:W-:-:S03]  /*0690*/  UISETP.NE.AND UP0, UPT, UR7, URZ, UPT ;  /* 0x000000ff0700728c */ /* 0x000fc6000bf05270 */
[----:B------:R-:W-:Y:S08]  /*06a0*/  BRA.U !UP1, `(.L_x_24) ;  /* 0x0000000509647547 */ /* 0x000ff0000b800000 */
[----:B------:R-:W-:Y:S01]  /*06b0*/  IMAD R5, R3, R10, RZ ;  /* 0x0000000a03057224 */ /* 0x000fe200078e02ff */
[----:B------:R-:W-:Y:S01]  /*06c0*/  ULOP3.LUT UR4, UR6, 0x7ffffffc, URZ, 0xc0, !UPT ;  /* 0x7ffffffc06047892 */ /* 0x000fe2000f8ec0ff */
[----:B------:R-:W-:Y:S02]  /*06d0*/  IADD3 R6, PT, PT, R0, UR5, R9 ;  /* 0x0000000500067c10 */ /* 0x000fe4000fffe009 */
[----:B------:R-:W-:Y:S01]  /*06e0*/  IADD3 R3, PT, PT, R35, R34, RZ ;  /* 0x0000002223037210 */ /* 0x000fe20007ffe0ff */
[----:B------:R-:W-:Y:S01]  /*06f0*/  IMAD R5, R5, R0, RZ ;  /* 0x0000000005057224 */ /* 0x000fe200078e02ff */
[----:B------:R-:W-:Y:S01]  /*0700*/  MOV R4, R35 ;  /* 0x0000002300047202 */ /* 0x000fe20000000f00 */
[----:B------:R-:W-:-:S12]  /*0710*/  UIADD3 UR8, UPT, UPT, -UR4, URZ, URZ ;  /* 0x000000ff04087290 */ /* 0x000fd8000fffe1ff */
.L_x_25:
[----:B0-----:R-:W0:Y:S08]  /*0720*/  LDC.64 R18, c[0x0][0x390] ;  /* 0x0000e400ff127b82 */ /* 0x001e300000000a00 */
[----:B------:R-:W1:Y:S08]  /*0730*/  LDC.64 R14, c[0x0][0x398] ;  /* 0x0000e600ff0e7b82 */ /* 0x000e700000000a00 */
[----:B------:R-:W2:Y:S01]  /*0740*/  LDC.64 R12, c[0x0][0x3a0] ;  /* 0x0000e800ff0c7b82 */ /* 0x000ea20000000a00 */
[----:B0-----:R-:W-:-:S07]  /*0750*/  IMAD.WIDE R18, R4, 0x4, R18 ;  /* 0x0000000404127825 */ /* 0x001fce00078e0212 */
[----:B------:R-:W0:Y:S01]  /*0760*/  LDC.64 R20, c[0x0][0x3a8] ;  /* 0x0000ea00ff147b82 */ /* 0x000e220000000a00 */
[----:B------:R-:W3:Y:S01]  /*0770*/  LDG.E R7, desc[UR10][R18.64+0x4] ;  /* 0x0000040a12077981 */ /* 0x000ee2000c1e1900 */
[----:B-1----:R-:W-:-:S03]  /*0780*/  IMAD.WIDE R16, R6, 0x4, R14 ;  /* 0x0000000406107825 */ /* 0x002fc600078e020e */
[----:B------:R1:W3:Y:S01]  /*0790*/  LDG.E R8, desc[UR10][R18.64] ;  /* 0x0000000a12087981 */ /* 0x0002e2000c1e1900 */
[----:B------:R-:W-:-:S03]  /*07a0*/  IMAD.WIDE R14, R4, 0x4, R14 ;  /* 0x00000004040e7825 */ /* 0x000fc600078e020e */
[----:B------:R4:W5:Y:S01]  /*07b0*/  LDG.E R22, desc[UR10][R16.64] ;  /* 0x0000000a10167981 */ /* 0x000962000c1e1900 */
[----:B--2---:R-:W-:-:S03]  /*07c0*/  IMAD.WIDE R10, R3, 0x4, R12 ;  /* 0x00000004030a7825 */ /* 0x004fc600078e020c */
[----:B------:R2:W5:Y:S01]  /*07d0*/  LDG.E R24, desc[UR10][R14.64] ;  /* 0x0000000a0e187981 */ /* 0x000562000c1e1900 */
[----:B------:R-:W-:-:S03]  /*07e0*/  IMAD.WIDE R12, R4, 0x4, R12 ;  /* 0x00000004040c7825 */ /* 0x000fc600078e020c */
[----:B------:R2:W5:Y:S04]  /*07f0*/  LDG.E R28, desc[UR10][R10.64] ;  /* 0x0000000a0a1c7981 */ /* 0x000568000c1e1900 */
[----:B------:R2:W5:Y:S01]  /*0800*/  LDG.E R30, desc[UR10][R12.64] ;  /* 0x0000000a0c1e7981 */ /* 0x000562000c1e1900 */
[----:B0-----:R-:W-:-:S04]  /*0810*/  IMAD.WIDE R20, R4, 0x4, R20 ;  /* 0x0000000404147825 */ /* 0x001fc800078e0214 */
[----:B-1----:R-:W-:-:S04]  /*0820*/  IMAD.WIDE R18, R2, 0x4, R18 ;  /* 0x0000000402127825 */ /* 0x002fc800078e0212 */
[----:B----4-:R-:W-:-:S04]  /*0830*/  IMAD.WIDE R16, R2, 0x4, R16 ;  /* 0x0000000402107825 */ /* 0x010fc800078e0210 */
[----:B--2---:R-:W-:-:S04]  /*0840*/  IMAD.WIDE R14, R2, 0x4, R14 ;  /* 0x00000004020e7825 */ /* 0x004fc800078e020e */
[----:B------:R-:W-:-:S04]  /*0850*/  IMAD.WIDE R10, R2, 0x4, R10 ;  /* 0x00000004020a7825 */ /* 0x000fc800078e020a */
[----:B------:R-:W-:-:S04]  /*0860*/  IMAD.WIDE R12, R2, 0x4, R12 ;  /* 0x00000004020c7825 */ /* 0x000fc800078e020c */
[----:B---3--:R-:W-:-:S04]  /*0870*/  FADD R7, R7, -R8 ;  /* 0x8000000807077221 */ /* 0x008fc80000000000 */
[----:B-----5:R-:W-:-:S04]  /*0880*/  FADD R7, R7, R22 ;  /* 0x0000001607077221 */ /* 0x020fc80000000000 */
[----:B------:R-:W-:-:S04]  /*0890*/  FADD R7, R7, -R24 ;  /* 0x8000001807077221 */ /* 0x000fc80000000000 */
[----:B------:R-:W-:-:S04]  /*08a0*/  FADD R7, R7, R28 ;  /* 0x0000001c07077221 */ /* 0x000fc80000000000 */
[----:B------:R-:W-:-:S05]  /*08b0*/  FADD R7, R7, -R30 ;  /* 0x8000001e07077221 */ /* 0x000fca0000000000 */
[----:B------:R0:W-:Y:S04]  /*08c0*/  STG.E desc[UR10][R20.64], R7 ;  /* 0x0000000714007986 */ /* 0x0001e8000c10190a */
[----:B------:R-:W2:Y:S04]  /*08d0*/  LDG.E R8, desc[UR10][R18.64+0x4] ;  /* 0x0000040a12087981 */ /* 0x000ea8000c1e1900 */
[----:B------:R1:W2:Y:S04]  /*08e0*/  LDG.E R23, desc[UR10][R18.64] ;  /* 0x0000000a12177981 */ /* 0x0002a8000c1e1900 */
[----:B------:R3:W4:Y:S04]  /*08f0*/  LDG.E R25, desc[UR10][R16.64] ;  /* 0x0000000a10197981 */ /* 0x000728000c1e1900 */
[----:B------:R5:W4:Y:S04]  /*0900*/  LDG.E R29, desc[UR10][R14.64] ;  /* 0x0000000a0e1d7981 */ /* 0x000b28000c1e1900 */
[----:B------:R5:W4:Y:S04]  /*0910*/  LDG.E R31, desc[UR10][R10.64] ;  /* 0x0000000a0a1f7981 */ /* 0x000b28000c1e1900 */
[----:B------:R5:W4:Y:S01]  /*0920*/  LDG.E R33, desc[UR10][R12.64] ;  /* 0x0000000a0c217981 */ /* 0x000b22000c1e1900 */
[----:B0-----:R-:W-:-:S04]  /*0930*/  IMAD.WIDE R20, R2, 0x4, R20 ;  /* 0x0000000402147825 */ /* 0x001fc800078e0214 */
[----:B-1----:R-:W-:-:S04]  /*0940*/  IMAD.WIDE R18, R2, 0x4, R18 ;  /* 0x0000000402127825 */ /* 0x002fc800078e0212 */
[----:B---3--:R-:W-:-:S04]  /*0950*/  IMAD.WIDE R16, R2, 0x4, R16 ;  /* 0x0000000402107825 */ /* 0x008fc800078e0210 */
[----:B-----5:R-:W-:-:S04]  /*0960*/  IMAD.WIDE R14, R2, 0x4, R14 ;  /* 0x00000004020e7825 */ /* 0x020fc800078e020e */
[----:B------:R-:W-:-:S04]  /*0970*/  IMAD.WIDE R10, R2, 0x4, R10 ;  /* 0x00000004020a7825 */ /* 0x000fc800078e020a */
[----:B------:R-:W-:-:S04]  /*0980*/  IMAD.WIDE R12, R2, 0x4, R12 ;  /* 0x00000004020c7825 */ /* 0x000fc800078e020c */
[----:B--2---:R-:W-:-:S04]  /*0990*/  FADD R8, R8, -R23 ;  /* 0x8000001708087221 */ /* 0x004fc80000000000 */
[----:B----4-:R-:W-:-:S04]  /*09a0*/  FADD R8, R8, R25 ;  /* 0x0000001908087221 */ /* 0x010fc80000000000 */
        /* <DEDUP_REMOVED lines=23> */
[----:B------:R-:W2:Y:S04]  /*0b20*/  LDG.E R23, desc[UR10][R18.64] ;  /* 0x0000000a12177981 */ /* 0x000ea8000c1e1900 */
[----:B------:R-:W3:Y:S04]  /*0b30*/  LDG.E R17, desc[UR10][R16.64] ;  /* 0x0000000a10117981 */ /* 0x000ee8000c1e1900 */
[----:B------:R-:W4:Y:S04]  /*0b40*/  LDG.E R15, desc[UR10][R14.64] ;  /* 0x0000000a0e0f7981 */ /* 0x000f28000c1e1900 */
[----:B------:R-:W5:Y:S04]  /*0b50*/  LDG.E R11, desc[UR10][R10.64] ;  /* 0x0000000a0a0b7981 */ /* 0x000f68000c1e1900 */
[----:B------:R-:W5:Y:S01]  /*0b60*/  LDG.E R13, desc[UR10][R12.64] ;  /* 0x0000000a0c0d7981 */ /* 0x000f62000c1e1900 */
[----:B0-----:R-:W-:Y:S01]  /*0b70*/  IMAD.WIDE R20, R2, 0x4, R20 ;  /* 0x0000000402147825 */ /* 0x001fe200078e0214 */
[----:B------:R-:W-:-:S04]  /*0b80*/  UIADD3 UR8, UPT, UPT, UR8, 0x4, URZ ;  /* 0x0000000408087890 */ /* 0x000fc8000fffe0ff */
[----:B------:R-:W-:Y:S01]  /*0b90*/  UISETP.NE.AND UP1, UPT, UR8, URZ, UPT ;  /* 0x000000ff0800728c */ /* 0x000fe2000bf25270 */
[C---:B------:R-:W-:Y:S02]  /*0ba0*/  LEA R6, R5.reuse, R6, 0x2 ;  /* 0x0000000605067211 */ /* 0x040fe400078e10ff */
[C---:B------:R-:W-:Y:S02]  /*0bb0*/  LEA R3, R5.reuse, R3, 0x2 ;  /* 0x0000000305037211 */ /* 0x040fe400078e10ff */
[----:B------:R-:W-:Y:S01]  /*0bc0*/  LEA R4, R5, R4, 0x2 ;  /* 0x0000000405047211 */ /* 0x000fe200078e10ff */
[----:B--2---:R-:W-:-:S04]  /*0bd0*/  FADD R8, R8, -R23 ;  /* 0x8000001708087221 */ /* 0x004fc80000000000 */
[----:B---3--:R-:W-:-:S04]  /*0be0*/  FADD R8, R8, R17 ;  /* 0x0000001108087221 */ /* 0x008fc80000000000 */
[----:B----4-:R-:W-:-:S04]  /*0bf0*/  FADD R8, R8, -R15 ;  /* 0x8000000f08087221 */ /* 0x010fc80000000000 */
[----:B-----5:R-:W-:-:S04]  /*0c00*/  FADD R8, R8, R11 ;  /* 0x0000000b08087221 */ /* 0x020fc80000000000 */
[----:B------:R-:W-:-:S05]  /*0c10*/  FADD R7, R8, -R13 ;  /* 0x8000000d08077221 */ /* 0x000fca0000000000 */
[----:B------:R0:W-:Y:S01]  /*0c20*/  STG.E desc[UR10][R20.64], R7 ;  /* 0x0000000714007986 */ /* 0x0001e2000c10190a */
[----:B------:R-:W-:Y:S05]  /*0c30*/  BRA.U UP1, `(.L_x_25) ;  /* 0xfffffff901b87547 */ /* 0x000fea000b83ffff */
.L_x_24:
[----:B------:R-:W-:Y:S05]  /*0c40*/  BRA.U !UP0, `(.L_x_23) ;  /* 0x0000000508287547 */ /* 0x000fea000b800000 */
[----:B------:R-:W-:Y:S02]  /*0c50*/  UISETP.NE.AND UP0, UPT, UR7, 0x1, UPT ;  /* 0x000000010700788c */ /* 0x000fe4000bf05270 */
[----:B------:R-:W-:-:S04]  /*0c60*/  ULOP3.LUT UR6, UR6, 0x1, URZ, 0xc0, !UPT ;  /* 0x0000000106067892 */ /* 0x000fc8000f8ec0ff */
[----:B------:R-:W-:-:S03]  /*0c70*/  UISETP.NE.U32.AND UP1, UPT, UR6, 0x1, UPT ;  /* 0x000000010600788c */ /* 0x000fc6000bf25070 */
[----:B------:R-:W-:Y:S08]  /*0c80*/  BRA.U !UP0, `(.L_x_26) ;  /* 0x0000000108b07547 */ /* 0x000ff0000b800000 */
[----:B------:R-:W1:Y:S01]  /*0c90*/  LDC.64 R12, c[0x0][0x390] ;  /* 0x0000e400ff0c7b82 */ /* 0x000e620000000a00 */
[----:B------:R-:W-:-:S05]  /*0ca0*/  IMAD R3, R2, UR4, R35 ;  /* 0x0000000402037c24 */ /* 0x000fca000f8e0223 */
[C---:B------:R-:W-:Y:S02]  /*0cb0*/  IADD3 R15, PT, PT, R3.reuse, R0, RZ ;  /* 0x00000000030f7210 */ /* 0x040fe40007ffe0ff */
[----:B------:R-:W2:Y:S08]  /*0cc0*/  LDC.64 R10, c[0x0][0x398] ;  /* 0x0000e600ff0a7b82 */ /* 0x000eb00000000a00 */
[----:B------:R-:W3:Y:S01]  /*0cd0*/  LDC.64 R4, c[0x0][0x3a0] ;  /* 0x0000e800ff047b82 */ /* 0x000ee20000000a00 */
[----:B0-----:R-:W-:Y:S01]  /*0ce0*/  IADD3 R7, PT, PT, R34, R3, RZ ;  /* 0x0000000322077210 */ /* 0x001fe20007ffe0ff */
[----:B-1----:R-:W-:-:S06]  /*0cf0*/  IMAD.WIDE R12, R3, 0x4, R12 ;  /* 0x00000004030c7825 */ /* 0x002fcc00078e020c */
[----:B------:R-:W0:Y:S01]  /*0d00*/  LDC.64 R16, c[0x0][0x3a8] ;  /* 0x0000ea00ff107b82 */ /* 0x000e220000000a00 */
[----:B------:R-:W4:Y:S01]  /*0d10*/  LDG.E R8, desc[UR10][R12.64+0x4] ;  /* 0x0000040a0c087981 */ /* 0x000f22000c1e1900 */
[----:B--2---:R-:W-:-:S03]  /*0d20*/  IMAD.WIDE R14, R15, 0x4, R10 ;  /* 0x000000040f0e7825 */ /* 0x004fc600078e020a */
[----:B------:R1:W4:Y:S01]  /*0d30*/  LDG.E R19, desc[UR10][R12.64] ;  /* 0x0000000a0c137981 */ /* 0x000322000c1e1900 */
[----:B------:R-:W-:-:S03]  /*0d40*/  IMAD.WIDE R10, R3, 0x4, R10 ;  /* 0x00000004030a7825 */ /* 0x000fc600078e020a */
[----:B------:R2:W5:Y:S01]  /*0d50*/  LDG.E R21, desc[UR10][R14.64] ;  /* 0x0000000a0e157981 */ /* 0x000562000c1e1900 */
[----:B---3--:R-:W-:-:S03]  /*0d60*/  IMAD.WIDE R6, R7, 0x4, R4 ;  /* 0x0000000407067825 */ /* 0x008fc600078e0204 */
[----:B------:R3:W5:Y:S01]  /*0d70*/  LDG.E R23, desc[UR10][R10.64] ;  /* 0x0000000a0a177981 */ /* 0x000762000c1e1900 */
[----:B------:R-:W-:-:S03]  /*0d80*/  IMAD.WIDE R4, R3, 0x4, R4 ;  /* 0x0000000403047825 */ /* 0x000fc600078e0204 */
[----:B------:R3:W5:Y:S04]  /*0d90*/  LDG.E R25, desc[UR10][R6.64] ;  /* 0x0000000a06197981 */ /* 0x000768000c1e1900 */
[----:B------:R3:W5:Y:S01]  /*0da0*/  LDG.E R29, desc[UR10][R4.64] ;  /* 0x0000000a041d7981 */ /* 0x000762000c1e1900 */
[----:B0-----:R-:W-:-:S04]  /*0db0*/  IMAD.WIDE R16, R3, 0x4, R16 ;  /* 0x0000000403107825 */ /* 0x001fc800078e0210 */
[----:B-1----:R-:W-:-:S04]  /*0dc0*/  IMAD.WIDE R12, R2, 0x4, R12 ;  /* 0x00000004020c7825 */ /* 0x002fc800078e020c */
[----:B--2---:R-:W-:-:S04]  /*0dd0*/  IMAD.WIDE R14, R2, 0x4, R14 ;  /* 0x00000004020e7825 */ /* 0x004fc800078e020e */
[----:B---3--:R-:W-:-:S04]  /*0de0*/  IMAD.WIDE R10, R2, 0x4, R10 ;  /* 0x00000004020a7825 */ /* 0x008fc800078e020a */
[----:B------:R-:W-:-:S04]  /*0df0*/  IMAD.WIDE R6, R2, 0x4, R6 ;  /* 0x0000000402067825 */ /* 0x000fc800078e0206 */
[----:B------:R-:W-:-:S04]  /*0e00*/  IMAD.WIDE R4, R2, 0x4, R4 ;  /* 0x0000000402047825 */ /* 0x000fc800078e0204 */
[----:B----4-:R-:W-:-:S04]  /*0e10*/  FADD R8, R8, -R19 ;  /* 0x8000001308087221 */ /* 0x010fc80000000000 */
[----:B-----5:R-:W-:-:S04]  /*0e20*/  FADD R8, R8, R21 ;  /* 0x0000001508087221 */ /* 0x020fc80000000000 */
        /* <DEDUP_REMOVED lines=11> */
[----:B------:R-:W-:-:S03]  /*0ee0*/  UIADD3 UR4, UPT, UPT, UR4, 0x2, URZ ;  /* 0x0000000204047890 */ /* 0x000fc6000fffe0ff */
[----:B--2---:R-:W-:-:S04]  /*0ef0*/  FADD R3, R3, -R8 ;  /* 0x8000000803037221 */ /* 0x004fc80000000000 */
[----:B---3--:R-:W-:-:S04]  /*0f00*/  FADD R3, R3, R14 ;  /* 0x0000000e03037221 */ /* 0x008fc80000000000 */
[----:B----4-:R-:W-:-:S04]  /*0f10*/  FADD R3, R3, -R10 ;  /* 0x8000000a03037221 */ /* 0x010fc80000000000 */
[----:B-----5:R-:W-:-:S04]  /*0f20*/  FADD R3, R3, R6 ;  /* 0x0000000603037221 */ /* 0x020fc80000000000 */
[----:B------:R-:W-:-:S05]  /*0f30*/  FADD R3, R3, -R4 ;  /* 0x8000000403037221 */ /* 0x000fca0000000000 */
[----:B------:R1:W-:Y:S02]  /*0f40*/  STG.E desc[UR10][R16.64], R3 ;  /* 0x0000000310007986 */ /* 0x0003e4000c10190a */
.L_x_26:
[----:B------:R-:W-:Y:S05]  /*0f50*/  BRA.U UP1, `(.L_x_23) ;  /* 0x0000000101647547 */ /* 0x000fea000b800000 */
[----:B------:R-:W2:Y:S01]  /*0f60*/  LDC.64 R4, c[0x0][0x390] ;  /* 0x0000e400ff047b82 */ /* 0x000ea20000000a00 */
[----:B-1----:R-:W-:-:S05]  /*0f70*/  IMAD R17, R2, UR4, R35 ;  /* 0x0000000402117c24 */ /* 0x002fca000f8e0223 */
[C---:B------:R-:W-:Y:S02]  /*0f80*/  IADD3 R11, PT, PT, R17.reuse, R0, RZ ;  /* 0x00000000110b7210 */ /* 0x040fe40007ffe0ff */
[----:B0-----:R-:W0:Y:S08]  /*0f90*/  LDC.64 R6, c[0x0][0x398] ;  /* 0x0000e600ff067b82 */ /* 0x001e300000000a00 */
[----:B------:R-:W1:Y:S01]  /*0fa0*/  LDC.64 R12, c[0x0][0x3a0] ;  /* 0x0000e800ff0c7b82 */ /* 0x000e620000000a00 */
[----:B--2---:R-:W-:-:S07]  /*0fb0*/  IMAD.WIDE R2, R17, 0x4, R4 ;  /* 0x0000000411027825 */ /* 0x004fce00078e0204 */
[----:B------:R-:W2:Y:S01]  /*0fc0*/  LDC.64 R14, c[0x0][0x3a8] ;  /* 0x0000ea00ff0e7b82 */ /* 0x000ea20000000a00 */
[----:B------:R-:W3:Y:S01]  /*0fd0*/  LDG.E R0, desc[UR10][R2.64+0x4] ;  /* 0x0000040a02007981 */ /* 0x000ee2000c1e1900 */
[----:B0-----:R-:W-:-:S03]  /*0fe0*/  IMAD.WIDE R4, R11, 0x4, R6 ;  /* 0x000000040b047825 */ /* 0x001fc600078e0206 */
[----:B------:R2:W3:Y:S01]  /*0ff0*/  LDG.E R19, desc[UR10][R2.64] ;  /* 0x0000000a02137981 */ /* 0x0004e2000c1e1900 */
[----:B------:R-:W-:Y:S01]  /*1000*/  IADD3 R11, PT, PT, R34, R17, RZ ;  /* 0x00000011220b7210 */ /* 0x000fe20007ffe0ff */
[----:B------:R-:W-:Y:S02]  /*1010*/  IMAD.WIDE R6, R17, 0x4, R6 ;  /* 0x0000000411067825 */ /* 0x000fe400078e0206 */
[----:B------:R-:W4:Y:S02]  /*1020*/  LDG.E R5, desc[UR10][R4.64] ;  /* 0x0000000a04057981 */ /* 0x000f24000c1e1900 */
[--C-:B-1----:R-:W-:Y:S02]  /*1030*/  IMAD.WIDE R10, R11, 0x4, R12.reuse ;  /* 0x000000040b0a7825 */ /* 0x102fe400078e020c */
[----:B------:R-:W5:Y:S02]  /*1040*/  LDG.E R7, desc[UR10][R6.64] ;  /* 0x0000000a06077981 */ /* 0x000f64000c1e1900 */
[----:B------:R-:W-:-:S02]  /*1050*/  IMAD.WIDE R12, R17, 0x4, R12 ;  /* 0x00000004110c7825 */ /* 0x000fc400078e020c */
[----:B------:R-:W5:Y:S04]  /*1060*/  LDG.E R11, desc[UR10][R10.64] ;  /* 0x0000000a0a0b7981 */ /* 0x000f68000c1e1900 */
[----:B------:R-:W5:Y:S01]  /*1070*/  LDG.E R13, desc[UR10][R12.64] ;  /* 0x0000000a0c0d7981 */ /* 0x000f62000c1e1900 */
[----:B--2---:R-:W-:-:S04]  /*1080*/  IMAD.WIDE R2, R17, 0x4, R14 ;  /* 0x0000000411027825 */ /* 0x004fc800078e020e */
[----:B---3--:R-:W-:-:S04]  /*1090*/  FADD R0, R0, -R19 ;  /* 0x8000001300007221 */ /* 0x008fc80000000000 */
[----:B----4-:R-:W-:-:S04]  /*10a0*/  FADD R0, R0, R5 ;  /* 0x0000000500007221 */ /* 0x010fc80000000000 */
[----:B-----5:R-:W-:-:S04]  /*10b0*/  FADD R0, R0, -R7 ;  /* 0x8000000700007221 */ /* 0x020fc80000000000 */
[----:B------:R-:W-:-:S04]  /*10c0*/  FADD R0, R0, R11 ;  /* 0x0000000b00007221 */ /* 0x000fc80000000000 */
[----:B------:R-:W-:-:S05]  /*10d0*/  FADD R5, R0, -R13 ;  /* 0x8000000d00057221 */ /* 0x000fca0000000000 */
[----:B------:R2:W-:Y:S02]  /*10e0*/  STG.E desc[UR10][R2.64], R5 ;  /* 0x0000000502007986 */ /* 0x0005e4000c10190a */
.L_x_23:
[----:B------:R-:W3:Y:S08]  /*10f0*/  LDC.64 R24, c[0x0][0x388] ;  /* 0x0000e200ff187b82 */ /* 0x000ef00000000a00 */
[----:B------:R-:W4:Y:S08]  /*1100*/  LDC.64 R22, c[0x0][0x3b0] ;  /* 0x0000ec00ff167b82 */ /* 0x000f300000000a00 */
[----:B0-----:R-:W0:Y:S01]  /*1110*/  LDC.64 R20, c[0x0][0x3a8] ;  /* 0x0000ea00ff147b82 */ /* 0x001e220000000a00 */
[----:B---3--:R-:W-:-:S07]  /*1120*/  IMAD.WIDE R24, R35, 0x4, R24 ;  /* 0x0000000423187825 */ /* 0x008fce00078e0218 */
[----:B------:R-:W3:Y:S01]  /*1130*/  LDC R7, c[0x0][0x3d0] ;  /* 0x0000f400ff077b82 */ /* 0x000ee20000000800 */
[----:B--2---:R-:W2:Y:S01]  /*1140*/  LDG.E R2, desc[UR10][R24.64] ;  /* 0x0000000a18027981 */ /* 0x004ea2000c1e1900 */
[----:B----4-:R-:W-:-:S05]  /*1150*/  IMAD.WIDE R22, R35, 0x4, R22 ;  /* 0x0000000423167825 */ /* 0x010fca00078e0216 */
[----:B------:R-:W4:Y:S01]  /*1160*/  LDG.E R8, desc[UR10][R22.64] ;  /* 0x0000000a16087981 */ /* 0x000f22000c1e1900 */
[----:B0-----:R-:W-:-:S05]  /*1170*/  IMAD.WIDE R20, R35, 0x4, R20 ;  /* 0x0000000423147825 */ /* 0x001fca00078e0214 */
[----:B-1----:R-:W4:Y:S01]  /*1180*/  LDG.E R3, desc[UR10][R20.64] ;  /* 0x0000000a14037981 */ /* 0x002f22000c1e1900 */
[----:B---3--:R-:W0:Y:S01]  /*1190*/  MUFU.RCP R4, R7 ;  /* 0x0000000700047308 */ /* 0x008e220000001000 */
[----:B------:R-:W1:Y:S01]  /*11a0*/  LDC R0, c[0x0][0x3d0] ;  /* 0x0000f400ff007b82 */ /* 0x000e620000000800 */
[----:B------:R-:W-:Y:S01]  /*11b0*/  BSSY.RECONVERGENT B3, `(.L_x_27) ;  /* 0x000000c000037945 */ /* 0x000fe20003800200 */
[----:B0-----:R-:W-:-:S04]  /*11c0*/  FFMA R5, R4, -R7, 1 ;  /* 0x3f80000004057423 */ /* 0x001fc80000000807 */
[----:B------:R-:W-:Y:S01]  /*11d0*/  FFMA R5, R4, R5, R4 ;  /* 0x0000000504057223 */ /* 0x000fe20000000004 */
[----:B--2---:R-:W0:Y:S03]  /*11e0*/  FCHK P0, R2, R7 ;  /* 0x0000000702007302 */ /* 0x004e260000000000 */
[----:B------:R-:W-:-:S04]  /*11f0*/  FFMA R4, R2, R5, RZ ;  /* 0x0000000502047223 */ /* 0x000fc800000000ff */
[----:B------:R-:W-:-:S04]  /*1200*/  FFMA R6, R4, -R7, R2 ;  /* 0x8000000704067223 */ /* 0x000fc80000000002 */
[----:B------:R-:W-:Y:S01]  /*1210*/  FFMA R5, R5, R6, R4 ;  /* 0x0000000605057223 */ /* 0x000fe20000000004 */
[----:B----4-:R-:W-:Y:S01]  /*1220*/  FADD R8, R8, -R3 ;  /* 0x8000000308087221 */ /* 0x010fe20000000000 */
[----:B01----:R-:W-:Y:S06]  /*1230*/  @!P0 BRA `(.L_x_28) ;  /* 0x00000000000c8947 */ /* 0x003fec0003800000 */
[----:B------:R-:W-:-:S07]  /*1240*/  MOV R36, 0x1260 ;  /* 0x0000126000247802 */ /* 0x000fce0000000f00 */
[----:B------:R-:W-:Y:S05]  /*1250*/  CALL.REL.NOINC `($__internal_1_$__cuda_sm3x_div_rn_noftz_f32_slowpath) ;  /* 0x0000003c00ec7944 */ /* 0x000fea0003c00000 */
[----:B------:R-:W-:-:S07]  /*1260*/  MOV R5, R2 ;  /* 0x0000000200057202 */ /* 0x000fce0000000f00 */
.L_x_28:
[----:B------:R-:W-:Y:S05]  /*1270*/  BSYNC.RECONVERGENT B3 ;  /* 0x0000000000037941 */ /* 0x000fea0003800200 */
.L_x_27:
[----:B------:R-:W0:Y:S01]  /*1280*/  LDC R15, c[0x0][0x3e0] ;  /* 0x0000f800ff0f7b82 */ /* 0x000e220000000800 */
[----:B------:R-:W-:Y:S01]  /*1290*/  FADD R8, R8, R5 ;  /* 0x0000000508087221 */ /* 0x000fe20000000000 */
[----:B0-----:R-:W-:-:S13]  /*12a0*/  ISETP.GE.AND P0, PT, R15, 0x3, PT ;  /* 0x000000030f00780c */ /* 0x001fda0003f06270 */
[----:B------:R-:W-:Y:S05]  /*12b0*/  @!P0 BRA `(.L_x_29) ;  /* 0x0000001800548947 */ /* 0x000fea0003800000 */
[----:B------:R-:W0:Y:S01]  /*12c0*/  LDCU UR4, c[0x0][0x3dc] ;  /* 0x00007b80ff0477ac */ /* 0x000e220008000800 */
[C---:B------:R-:W-:Y:S01]  /*12d0*/  IADD3 R2, PT, PT, R15.reuse, -0x3, RZ ;  /* 0xfffffffd0f027810 */ /* 0x040fe20007ffe0ff */
[----:B------:R-:W-:Y:S01]  /*12e0*/  HFMA2 R10, -RZ, RZ, 0, 1.1920928955078125e-07 ;  /* 0x00000002ff0a7431 */ /* 0x000fe200000001ff */
[----:B------:R-:W-:Y:S02]  /*12f0*/  IADD3 R15, PT, PT, R15, -0x2, RZ ;  /* 0xfffffffe0f0f7810 */ /* 0x000fe40007ffe0ff */
[----:B------:R-:W-:Y:S02]  /*1300*/  ISETP.GE.U32.AND P0, PT, R2, 0x7, PT ;  /* 0x000000070200780c */ /* 0x000fe40003f06070 */
[----:B------:R-:W-:Y:S01]  /*1310*/  LOP3.LUT R14, R15, 0x7, RZ, 0xc0, !PT ;  /* 0x000000070f0e7812 */ /* 0x000fe200078ec0ff */
[----:B0-----:R-:W-:-:S10]  /*1320*/  IMAD R6, R34, UR4, RZ ;  /* 0x0000000422067c24 */ /* 0x001fd4000f8e02ff */
[----:B------:R-:W-:Y:S05]  /*1330*/  @!P0 BRA `(.L_x_30) ;  /* 0x0000000c00408947 */ /* 0x000fea0003800000 */
[----:B------:R-:W0:Y:S01]  /*1340*/  LDCU UR6, c[0x0][0x3d8] ;  /* 0x00007b00ff0677ac */ /* 0x000e220008000800 */
[----:B------:R-:W1:Y:S01]  /*1350*/  LDC R5, c[0x0][0x3d4] ;  /* 0x0000f500ff057b82 */ /* 0x000e620000000800 */
[----:B------:R-:W-:Y:S02]  /*1360*/  LOP3.LUT R13, R15, 0xfffffff8, RZ, 0xc0, !PT ;  /* 0xfffffff80f0d7812 */ /* 0x000fe400078ec0ff */
[----:B------:R-:W-:Y:S02]  /*1370*/  MOV R10, RZ ;  /* 0x000000ff000a7202 */ /* 0x000fe40000000f00 */
[----:B------:R-:W-:Y:S01]  /*1380*/  IADD3 R13, PT, PT, -R13, RZ, RZ ;  /* 0x000000ff0d0d7210 */ /* 0x000fe20007ffe1ff */
[----:B0-----:R-:W-:-:S06]  /*1390*/  UIMAD UR6, UR6, UR4, URZ ;  /* 0x00000004060672a4 */ /* 0x001fcc000f8e02ff */
[----:B-1----:R-:W-:-:S05]  /*13a0*/  IMAD R5, R5, UR6, RZ ;  /* 0x0000000605057c24 */ /* 0x002fca000f8e02ff */
[----:B------:R-:W-:-:S04]  /*13b0*/  SHF.L.U32 R12, R5, 0x1, RZ ;  /* 0x00000001050c7819 */ /* 0x000fc800000006ff */
[----:B------:R-:W-:-:S07]  /*13c0*/  IADD3 R11, PT, PT, R9, UR5, R12 ;  /* 0x00000005090b7c10 */ /* 0x000fce000fffe00c */
.L_x_47:
[----:B------:R-:W0:Y:S01]  /*13d0*/  LDC.64 R18, c[0x0][0x3b8] ;  /* 0x0000ee00ff127b82 */ /* 0x000e220000000a00 */
[----:B------:R-:W-:-:S05]  /*13e0*/  IMAD.WIDE R16, R12, 0x4, R24 ;  /* 0x000000040c107825 */ /* 0x000fca00078e0218 */
[----:B------:R-:W2:Y:S01]  /*13f0*/  LDG.E R32, desc[UR10][R16.64] ;  /* 0x0000000a10207981 */ /* 0x000ea2000c1e1900 */
[----:B------:R-:W-:Y:S01]  /*1400*/  IMAD.WIDE R28, R12, 0x4, R20 ;  /* 0x000000040c1c7825 */ /* 0x000fe200078e0214 */
[----:B------:R-:W1:Y:S04]  /*1410*/  LDC R31, c[0x0][0x3d0] ;  /* 0x0000f400ff1f7b82 */ /* 0x000e680000000800 */
[----:B------:R-:W3:Y:S01]  /*1420*/  LDG.E R7, desc[UR10][R28.64] ;  /* 0x0000000a1c077981 */ /* 0x000ee2000c1e1900 */
[----:B0-----:R-:W-:-:S05]  /*1430*/  IMAD.WIDE R18, R11, 0x4, R18 ;  /* 0x000000040b127825 */ /* 0x001fca00078e0212 */
[----:B------:R-:W3:Y:S01]  /*1440*/  LDG.E R4, desc[UR10][R18.64] ;  /* 0x0000000a12047981 */ /* 0x000ee2000c1e1900 */
[----:B-1----:R-:W0:Y:S01]  /*1450*/  MUFU.RCP R2, R31 ;  /* 0x0000001f00027308 */ /* 0x002e220000001000 */
[----:B------:R-:W-:Y:S01]  /*1460*/  BSSY.RECONVERGENT B3, `(.L_x_31) ;  /* 0x000000d000037945 */ /* 0x000fe20003800200 */
[----:B0-----:R-:W-:-:S04]  /*1470*/  FFMA R3, R2, -R31, 1 ;  /* 0x3f80000002037423 */ /* 0x001fc8000000081f */
[----:B------:R-:W-:Y:S02]  /*1480*/  FFMA R2, R2, R3, R2 ;  /* 0x0000000302027223 */ /* 0x000fe40000000002 */
[----:B--2---:R-:W0:Y:S02]  /*1490*/  FCHK P0, R32, R31 ;  /* 0x0000001f20007302 */ /* 0x004e240000000000 */
[----:B------:R-:W-:-:S04]  /*14a0*/  FFMA R3, R2, R32, RZ ;  /* 0x0000002002037223 */ /* 0x000fc800000000ff */
[----:B------:R-:W-:-:S04]  /*14b0*/  FFMA R30, R3, -R31, R32 ;  /* 0x8000001f031e7223 */ /* 0x000fc80000000020 */
[----:B------:R-:W-:Y:S01]  /*14c0*/  FFMA R30, R2, R30, R3 ;  /* 0x0000001e021e7223 */ /* 0x000fe20000000003 */
[----:B---3--:R-:W-:Y:S01]  /*14d0*/  FADD R7, R7, R4 ;  /* 0x0000000407077221 */ /* 0x008fe20000000000 */
[----:B0-----:R-:W-:Y:S06]  /*14e0*/  @!P0 BRA `(.L_x_32) ;  /* 0x0000000000108947 */ /* 0x001fec0003800000 */
[----:B------:R-:W-:Y:S02]  /*14f0*/  MOV R2, R32 ;  /* 0x0000002000027202 */ /* 0x000fe40000000f00 */
[----:B------:R-:W-:-:S07]  /*1500*/  MOV R36, 0x1520 ;  /* 0x0000152000247802 */ /* 0x000fce0000000f00 */
[----:B------:R-:W-:Y:S05]  /*1510*/  CALL.REL.NOINC `($__internal_1_$__cuda_sm3x_div_rn_noftz_f32_slowpath) ;  /* 0x0000003c003c7944 */ /* 0x000fea0003c00000 */
[----:B------:R-:W-:-:S07]  /*1520*/  MOV R30, R2 ;  /* 0x00000002001e7202 */ /* 0x000fce0000000f00 */
.L_x_32:
[----:B------:R-:W-:Y:S05]  /*1530*/  BSYNC.RECONVERGENT B3 ;  /* 0x0000000000037941 */ /* 0x000fea0003800200 */
.L_x_31:
[C---:B------:R-:W-:Y:S01]  /*1540*/  IMAD.WIDE R16, R6.reuse, 0x4, R16 ;  /* 0x0000000406107825 */ /* 0x040fe200078e0210 */
[----:B------:R-:W0:Y:S04]  /*1550*/  LDC R36, c[0x0][0x3d0] ;  /* 0x0000f400ff247b82 */ /* 0x000e280000000800 */
[----:B------:R-:W2:Y:S01]  /*1560*/  LDG.E R3, desc[UR10][R16.64] ;  /* 0x0000000a10037981 */ /* 0x000ea2000c1e1900 */
[----:B------:R-:W-:-:S04]  /*1570*/  IMAD.WIDE R28, R6, 0x4, R28 ;  /* 0x00000004061c7825 */ /* 0x000fc800078e021c */
[----:B------:R-:W-:Y:S01]  /*1580*/  IMAD.WIDE R18, R6, 0x4, R18 ;  /* 0x0000000406127825 */ /* 0x000fe200078e0212 */
[----:B------:R-:W3:Y:S04]  /*1590*/  LDG.E R31, desc[UR10][R28.64] ;  /* 0x0000000a1c1f7981 */ /* 0x000ee8000c1e1900 */
[----:B------:R-:W3:Y:S01]  /*15a0*/  LDG.E R32, desc[UR10][R18.64] ;  /* 0x0000000a12207981 */ /* 0x000ee2000c1e1900 */
[----:B------:R-:W-:Y:S01]  /*15b0*/  FADD R7, R7, -R30 ;  /* 0x8000001e07077221 */ /* 0x000fe20000000000 */
[----:B------:R-:W-:Y:S03]  /*15c0*/  BSSY.RECONVERGENT B3, `(.L_x_33) ;  /* 0x000000f000037945 */ /* 0x000fe60003800200 */
[----:B------:R-:W-:Y:S01]  /*15d0*/  FADD R8, R7, R8 ;  /* 0x0000000807087221 */ /* 0x000fe20000000000 */
[----:B0-----:R-:W0:Y:S02]  /*15e0*/  MUFU.RCP R33, R36 ;  /* 0x0000002400217308 */ /* 0x001e240000001000 */
        /* <DEDUP_REMOVED lines=12> */
.L_x_34:
[----:B------:R-:W-:Y:S05]  /*16b0*/  BSYNC.RECONVERGENT B3 ;  /* 0x0000000000037941 */ /* 0x000fea0003800200 */
.L_x_33:
        /* <DEDUP_REMOVED lines=23> */
.L_x_36:
[----:B------:R-:W-:Y:S05]  /*1830*/  BSYNC.RECONVERGENT B3 ;  /* 0x0000000000037941 */ /* 0x000fea0003800200 */
.L_x_35:
        /* <DEDUP_REMOVED lines=23> */
.L_x_38:
[----:B------:R-:W-:Y:S05]  /*19b0*/  BSYNC.RECONVERGENT B3 ;  /* 0x0000000000037941 */ /* 0x000fea0003800200 */
.L_x_37:
        /* <DEDUP_REMOVED lines=23> */
.L_x_40:
[----:B------:R-:W-:Y:S05]  /*1b30*/  BSYNC.RECONVERGENT B3 ;  /* 0x0000000000037941 */ /* 0x000fea0003800200 */
.L_x_39:
        /* <DEDUP_REMOVED lines=23> */
.L_x_42:
[----:B------:R-:W-:Y:S05]  /*1cb0*/  BSYNC.RECONVERGENT B3 ;  /* 0x0000000000037941 */ /* 0x000fea0003800200 */
.L_x_41:
        /* <DEDUP_REMOVED lines=23> */
.L_x_44:
[----:B------:R-:W-:Y:S05]  /*1e30*/  BSYNC.RECONVERGENT B3 ;  /* 0x0000000000037941 */ /* 0x000fea0003800200 */
.L_x_43:
[C---:B------:R-:W-:Y:S01]  /*1e40*/  IMAD.WIDE R16, R6.reuse, 0x4, R16 ;  /* 0x0000000406107825 */ /* 0x040fe200078e0210 */
[----:B------:R-:W0:Y:S05]  /*1e50*/  LDC R31, c[0x0][0x3d0] ;  /* 0x0000f400ff1f7b82 */ /* 0x000e2a0000000800 */
[----:B------:R-:W2:Y:S01]  /*1e60*/  LDG.E R16, desc[UR10][R16.64] ;  /* 0x0000000a10107981 */ /* 0x000ea2000c1e1900 */
[----:B------:R-:W-:-:S04]  /*1e70*/  IMAD.WIDE R28, R6, 0x4, R28 ;  /* 0x00000004061c7825 */ /* 0x000fc800078e021c */
[----:B------:R-:W-:Y:S02]  /*1e80*/  IMAD.WIDE R18, R6, 0x4, R18 ;  /* 0x0000000406127825 */ /* 0x000fe400078e0212 */
        /* <DEDUP_REMOVED lines=17> */
.L_x_46:
[----:B------:R-:W-:Y:S05]  /*1fa0*/  BSYNC.RECONVERGENT B3 ;  /* 0x0000000000037941 */ /* 0x000fea0003800200 */
.L_x_45:
[----:B------:R-:W-:Y:S01]  /*1fb0*/  IADD3 R13, PT, PT, R13, 0x8, RZ ;  /* 0x000000080d0d7810 */ /* 0x000fe20007ffe0ff */
[----:B------:R-:W-:Y:S01]  /*1fc0*/  FADD R7, R7, -R2 ;  /* 0x8000000207077221 */ /* 0x000fe20000000000 */
[----:B------:R-:W-:Y:S02]  /*1fd0*/  IADD3 R10, PT, PT, R10, 0x8, RZ ;  /* 0x000000080a0a7810 */ /* 0x000fe40007ffe0ff */
[----:B------:R-:W-:Y:S01]  /*1fe0*/  ISETP.NE.AND P0, PT, R13, RZ, PT ;  /* 0x000000ff0d00720c */ /* 0x000fe20003f05270 */
[----:B------:R-:W-:Y:S01]  /*1ff0*/  FADD R8, R8, R7 ;  /* 0x0000000708087221 */ /* 0x000fe20000000000 */
[C---:B------:R-:W-:Y:S02]  /*2000*/  LEA R12, R5.reuse, R12, 0x3 ;  /* 0x0000000c050c7211 */ /* 0x040fe400078e18ff */
[----:B------:R-:W-:-:S09]  /*2010*/  LEA R11, R5, R11, 0x3 ;  /* 0x0000000b050b7211 */ /* 0x000fd200078e18ff */
[----:B------:R-:W-:Y:S05]  /*2020*/  @P0 BRA `(.L_x_47) ;  /* 0xfffffff000e80947 */ /* 0x000fea000383ffff */
[----:B------:R-:W-:-:S07]  /*2030*/  IADD3 R10, PT, PT, R10, 0x2, RZ ;  /* 0x000000020a0a7810 */ /* 0x000fce0007ffe0ff */
.L_x_30:
[----:B------:R-:W-:-:S13]  /*2040*/  ISETP.NE.AND P0, PT, R14, RZ, PT ;  /* 0x000000ff0e00720c */ /* 0x000fda0003f05270 */
[----:B------:R-:W-:Y:S05]  /*2050*/  @!P0 BRA `(.L_x_29) ;  /* 0x0000000800ec8947 */ /* 0x000fea0003800000 */
[----:B------:R-:W-:Y:S02]  /*2060*/  ISETP.GE.U32.AND P0, PT, R14, 0x4, PT ;  /* 0x000000040e00780c */ /* 0x000fe40003f06070 */
[----:B------:R-:W-:-:S11]  /*2070*/  LOP3.LUT R15, R15, 0x3, RZ, 0xc0, !PT ;  /* 0x000000030f0f7812 */ /* 0x000fd600078ec0ff */
[----:B------:R-:W-:Y:S05]  /*2080*/  @!P0 BRA `(.L_x_48) ;  /* 0x00000004008c8947 */ /* 0x000fea0003800000 */
[----:B------:R-:W0:Y:S01]  /*2090*/  LDC.64 R16, c[0x0][0x3b8] ;  /* 0x0000ee00ff107b82 */ /* 0x000e220000000a00 */
[----:B------:R-:W-:-:S04]  /*20a0*/  IMAD R19, R6, R10, RZ ;  /* 0x0000000a06137224 */ /* 0x000fc800078e02ff */
[----:B------:R-:W-:Y:S01]  /*20b0*/  IMAD.WIDE R12, R19, 0x4, R24 ;  /* 0x00000004130c7825 */ /* 0x000fe200078e0218 */
[----:B------:R-:W-:Y:S02]  /*20c0*/  IADD3 R3, PT, PT, R35, R19, RZ ;  /* 0x0000001323037210 */ /* 0x000fe40007ffe0ff */
[----:B------:R-:W1:Y:S02]  /*20d0*/  LDC R7, c[0x0][0x3d0] ;  /* 0x0000f400ff077b82 */ /* 0x000e640000000800 */
[----:B------:R-:W2:Y:S01]  /*20e0*/  LDG.E R28, desc[UR10][R12.64] ;  /* 0x0000000a0c1c7981 */ /* 0x000ea2000c1e1900 */
[----:B------:R-:W-:-:S05]  /*20f0*/  IMAD.WIDE R18, R19, 0x4, R20 ;  /* 0x0000000413127825 */ /* 0x000fca00078e0214 */
        /* <DEDUP_REMOVED lines=17> */
.L_x_50:
[----:B------:R-:W-:Y:S05]  /*2210*/  BSYNC.RECONVERGENT B3 ;  /* 0x0000000000037941 */ /* 0x000fea0003800200 */
.L_x_49:
        /* <DEDUP_REMOVED lines=23> */
.L_x_52:
[----:B------:R-:W-:Y:S05]  /*2390*/  BSYNC.RECONVERGENT B3 ;  /* 0x0000000000037941 */ /* 0x000fea0003800200 */
.L_x_51:
        /* <DEDUP_REMOVED lines=23> */
.L_x_54:
[----:B------:R-:W-:Y:S05]  /*2510*/  BSYNC.RECONVERGENT B3 ;  /* 0x0000000000037941 */ /* 0x000fea0003800200 */
.L_x_53:
        /* <DEDUP_REMOVED lines=22> */
.L_x_56:
[----:B------:R-:W-:Y:S05]  /*2680*/  BSYNC.RECONVERGENT B3 ;  /* 0x0000000000037941 */ /* 0x000fea0003800200 */
.L_x_55:
[----:B------:R-:W-:Y:S01]  /*2690*/  FADD R5, R5, -R2 ;  /* 0x8000000205057221 */ /* 0x000fe20000000000 */
[----:B------:R-:W-:-:S03]  /*26a0*/  IADD3 R10, PT, PT, R10, 0x4, RZ ;  /* 0x000000040a0a7810 */ /* 0x000fc60007ffe0ff */
[----:B------:R-:W-:-:S07]  /*26b0*/  FADD R8, R8, R5 ;  /* 0x0000000508087221 */ /* 0x000fce0000000000 */
.L_x_48:
[----:B------:R-:W-:-:S13]  /*26c0*/  ISETP.NE.AND P0, PT, R15, RZ, PT ;  /* 0x000000ff0f00720c */ /* 0x000fda0003f05270 */
[----:B------:R-:W-:Y:S05]  /*26d0*/  @!P0 BRA `(.L_x_29) ;  /* 0x00000004004c8947 */ /* 0x000fea0003800000 */
[----:B------:R-:W-:-:S13]  /*26e0*/  ISETP.NE.AND P0, PT, R15, 0x1, PT ;  /* 0x000000010f00780c */ /* 0x000fda0003f05270 */
        /* <DEDUP_REMOVED lines=25> */
.L_x_59:
[----:B------:R-:W-:Y:S05]  /*2880*/  BSYNC.RECONVERGENT B3 ;  /* 0x0000000000037941 */ /* 0x000fea0003800200 */
.L_x_58:
        /* <DEDUP_REMOVED lines=22> */
.L_x_61:
[----:B------:R-:W-:Y:S05]  /*29f0*/  BSYNC.RECONVERGENT B3 ;  /* 0x0000000000037941 */ /* 0x000fea0003800200 */
.L_x_60:
[----:B------:R-:W-:Y:S01]  /*2a00*/  FADD R5, R5, -R2 ;  /* 0x8000000205057221 */ /* 0x000fe20000000000 */
[----:B------:R-:W-:-:S03]  /*2a10*/  IADD3 R10, PT, PT, R10, 0x2, RZ ;  /* 0x000000020a0a7810 */ /* 0x000fc60007ffe0ff */
[----:B------:R-:W-:-:S07]  /*2a20*/  FADD R8, R8, R5 ;  /* 0x0000000508087221 */ /* 0x000fce0000000000 */
.L_x_57:
[----:B------:R-:W0:Y:S02]  /*2a30*/  LDCU UR4, c[0x0][0x3e0] ;  /* 0x00007c00ff0477ac */ /* 0x000e240008000800 */
[----:B0-----:R-:W-:-:S04]  /*2a40*/  ULOP3.LUT UR4, UR4, 0x1, URZ, 0xc0, !UPT ;  /* 0x0000000104047892 */ /* 0x001fc8000f8ec0ff */
[----:B------:R-:W-:-:S09]  /*2a50*/  UISETP.NE.U32.AND UP0, UPT, UR4, 0x1, UPT ;  /* 0x000000010400788c */ /* 0x000fd2000bf05070 */
[----:B------:R-:W-:Y:S05]  /*2a60*/  BRA.U UP0, `(.L_x_29) ;  /* 0x0000000100687547 */ /* 0x000fea000b800000 */
[----:B------:R-:W0:Y:S01]  /*2a70*/  LDC.64 R2, c[0x0][0x3b8] ;  /* 0x0000ee00ff027b82 */ /* 0x000e220000000a00 */
[----:B------:R-:W-:-:S04]  /*2a80*/  IMAD R7, R6, R10, RZ ;  /* 0x0000000a06077224 */ /* 0x000fc800078e02ff */
[----:B------:R-:W-:Y:S01]  /*2a90*/  IMAD.WIDE R4, R7, 0x4, R24 ;  /* 0x0000000407047825 */ /* 0x000fe200078e0218 */
[----:B------:R-:W-:Y:S02]  /*2aa0*/  IADD3 R11, PT, PT, R35, R7, RZ ;  /* 0x00000007230b7210 */ /* 0x000fe40007ffe0ff */
[----:B------:R-:W1:Y:S02]  /*2ab0*/  LDC R13, c[0x0][0x3d0] ;  /* 0x0000f400ff0d7b82 */ /* 0x000e640000000800 */
[----:B------:R-:W2:Y:S01]  /*2ac0*/  LDG.E R12, desc[UR10][R4.64] ;  /* 0x0000000a040c7981 */ /* 0x000ea2000c1e1900 */
[----:B------:R-:W-:-:S06]  /*2ad0*/  IMAD.WIDE R6, R7, 0x4, R20 ;  /* 0x0000000407067825 */ /* 0x000fcc00078e0214 */
[----:B------:R-:W3:Y:S01]  /*2ae0*/  LDG.E R6, desc[UR10][R6.64] ;  /* 0x0000000a06067981 */ /* 0x000ee2000c1e1900 */
[----:B0-----:R-:W-:-:S06]  /*2af0*/  IMAD.WIDE R10, R11, 0x4, R2 ;  /* 0x000000040b0a7825 */ /* 0x001fcc00078e0202 */
        /* <DEDUP_REMOVED lines=14> */
.L_x_63:
[----:B------:R-:W-:Y:S05]  /*2be0*/  BSYNC.RECONVERGENT B3 ;  /* 0x0000000000037941 */ /* 0x000fea0003800200 */
.L_x_62:
[----:B------:R-:W-:-:S04]  /*2bf0*/  FADD R5, R5, -R2 ;  /* 0x8000000205057221 */ /* 0x000fc80000000000 */
[----:B------:R-:W-:-:S07]  /*2c00*/  FADD R8, R8, R5 ;  /* 0x0000000508087221 */ /* 0x000fce0000000000 */
.L_x_29:
[----:B------:R-:W0:Y:S01]  /*2c10*/  LDC.64 R18, c[0x0][0x3b8] ;  /* 0x0000ee00ff127b82 */ /* 0x000e220000000a00 */
[----:B------:R-:W-:Y:S01]  /*2c20*/  FMUL R5, R8, 0.25 ;  /* 0x3e80000008057820 */ /* 0x000fe20000400000 */
[----:B------:R-:W1:Y:S06]  /*2c30*/  LDCU UR4, c[0x0][0x3dc] ;  /* 0x00007b80ff0477ac */ /* 0x000e6c0008000800 */
[----:B------:R-:W2:Y:S01]  /*2c40*/  LDC R8, c[0x0][0x3d0] ;  /* 0x0000f400ff087b82 */ /* 0x000ea20000000800 */
[----:B0-----:R-:W-:-:S05]  /*2c50*/  IMAD.WIDE R18, R35, 0x4, R18 ;  /* 0x0000000423127825 */ /* 0x001fca00078e0212 */
[----:B------:R0:W-:Y:S04]  /*2c60*/  STG.E desc[UR10][R18.64], R5 ;  /* 0x0000000512007986 */ /* 0x0001e8000c10190a */
[----:B------:R-:W3:Y:S04]  /*2c70*/  LDG.E R3, desc[UR10][R24.64] ;  /* 0x0000000a18037981 */ /* 0x000ee8000c1e1900 */
[----:B------:R-:W0:Y:S01]  /*2c80*/  LDG.E R4, desc[UR10][R20.64] ;  /* 0x0000000a14047981 */ /* 0x000e22000c1e1900 */
[----:B--2---:R-:W2:Y:S01]  /*2c90*/  MUFU.RCP R7, R8 ;  /* 0x0000000800077308 */ /* 0x004ea20000001000 */
[----:B-1----:R-:W-:Y:S01]  /*2ca0*/  IMAD R34, R34, UR4, RZ ;  /* 0x0000000422227c24 */ /* 0x002fe2000f8e02ff */
[----:B------:R-:W-:Y:S01]  /*2cb0*/  BSSY.RECONVERGENT B3, `(.L_x_64) ;  /* 0x000000d000037945 */ /* 0x000fe20003800200 */
[----:B--2---:R-:W-:-:S04]  /*2cc0*/  FFMA R2, R7, -R8, 1 ;  /* 0x3f80000007027423 */ /* 0x004fc80000000808 */
[----:B------:R-:W-:Y:S01]  /*2cd0*/  FFMA R2, R7, R2, R7 ;  /* 0x0000000207027223 */ /* 0x000fe20000000007 */
[----:B---3--:R-:W1:Y:S03]  /*2ce0*/  FCHK P0, R3, R8 ;  /* 0x0000000803007302 */ /* 0x008e660000000000 */
[----:B------:R-:W-:Y:S01]  /*2cf0*/  FFMA R6, R2, R3, RZ ;  /* 0x0000000302067223 */ /* 0x000fe200000000ff */
[----:B0-----:R-:W-:-:S03]  /*2d00*/  FADD R5, R5, R4 ;  /* 0x0000000405057221 */ /* 0x001fc60000000000 */
[----:B------:R-:W-:-:S04]  /*2d10*/  FFMA R7, R6, -R8, R3 ;  /* 0x8000000806077223 */ /* 0x000fc80000000003 */
[----:B------:R-:W-:Y:S01]  /*2d20*/  FFMA R6, R2, R7, R6 ;  /* 0x0000000702067223 */ /* 0x000fe20000000006 */
[----:B-1----:R-:W-:Y:S06]  /*2d30*/  @!P0 BRA `(.L_x_65) ;  /* 0x0000000000108947 */ /* 0x002fec0003800000 */
[----:B------:R-:W-:Y:S02]  /*2d40*/  MOV R2, R3 ;  /* 0x0000000300027202 */ /* 0x000fe40000000f00 */
[----:B------:R-:W-:-:S07]  /*2d50*/  MOV R36, 0x2d70 ;  /* 0x00002d7000247802 */ /* 0x000fce0000000f00 */
[----:B------:R-:W-:Y:S05]  /*2d60*/  CALL.REL.NOINC `($__internal_1_$__cuda_sm3x_div_rn_noftz_f32_slowpath) ;  /* 0x0000002400287944 */ /* 0x000fea0003c00000 */
[----:B------:R-:W-:-:S07]  /*2d70*/  MOV R6, R2 ;  /* 0x0000000200067202 */ /* 0x000fce0000000f00 */
.L_x_65:
[----:B------:R-:W-:Y:S05]  /*2d80*/  BSYNC.RECONVERGENT B3 ;  /* 0x0000000000037941 */ /* 0x000fea0003800200 */
.L_x_64:
        /* <DEDUP_REMOVED lines=9> */
[----:B------:R-:W-:Y:S01]  /*2e20*/  FADD R5, RZ, R5 ;  /* 0x00000005ff057221 */ /* 0x000fe20000000000 */
        /* <DEDUP_REMOVED lines=12> */
.L_x_67:
[----:B------:R-:W-:Y:S05]  /*2ef0*/  BSYNC.RECONVERGENT B3 ;  /* 0x0000000000037941 */ /* 0x000fea0003800200 */
.L_x_66:
[----:B------:R-:W0:Y:S01]  /*2f00*/  LDC R3, c[0x0][0x3d0] ;  /* 0x0000f400ff037b82 */ /* 0x000e220000000800 */
[----:B------:R-:W-:-:S04]  /*2f10*/  FADD R2, R6, -R2 ;  /* 0x8000000206027221 */ /* 0x000fc80000000000 */
[----:B------:R-:W-:Y:S01]  /*2f20*/  FADD R5, R5, R2 ;  /* 0x0000000205057221 */ /* 0x000fe20000000000 */
[----:B0-----:R-:W-:-:S05]  /*2f30*/  FADD R3, R3, R3 ;  /* 0x0000000303037221 */ /* 0x001fca0000000000 */
[----:B------:R-:W-:-:S04]  /*2f40*/  IADD3 R4, PT, PT, R3, 0x1800000, RZ ;  /* 0x0180000003047810 */ /* 0x000fc80007ffe0ff */
[----:B------:R-:W-:-:S04]  /*2f50*/  LOP3.LUT R4, R4, 0x7f800000, RZ, 0xc0, !PT ;  /* 0x7f80000004047812 */ /* 0x000fc800078ec0ff */
[----:B------:R-:W-:-:S13]  /*2f60*/  ISETP.GT.U32.AND P0, PT, R4, 0x1ffffff, PT ;  /* 0x01ffffff0400780c */ /* 0x000fda0003f04070 */
[----:B------:R-:W-:Y:S05]  /*2f70*/  @P0 BRA `(.L_x_68) ;  /* 0x0000000000100947 */ /* 0x000fea0003800000 */
[----:B------:R-:W-:-:S07]  /*2f80*/  MOV R4, 0x2fa0 ;  /* 0x00002fa000047802 */ /* 0x000fce0000000f00 */
[----:B------:R-:W-:Y:S05]  /*2f90*/  CALL.REL.NOINC `($__internal_0_$__cuda_sm20_rcp_rn_f32_slowpath) ;  /* 0x0000001c00c47944 */ /* 0x000fea0003c00000 */
[----:B------:R-:W-:Y:S01]  /*2fa0*/  MOV R2, R6 ;  /* 0x0000000600027202 */ /* 0x000fe20000000f00 */
[----:B------:R-:W-:Y:S06]  /*2fb0*/  BRA `(.L_x_69) ;  /* 0x0000000000107947 */ /* 0x000fec0003800000 */
.L_x_68:
[----:B------:R-:W0:Y:S02]  /*2fc0*/  MUFU.RCP R2, R3 ;  /* 0x0000000300027308 */ /* 0x000e240000001000 */
[----:B0-----:R-:W-:-:S04]  /*2fd0*/  FFMA R4, R3, R2, -1 ;  /* 0xbf80000003047423 */ /* 0x001fc80000000002 */
[----:B------:R-:W-:-:S04]  /*2fe0*/  FADD.FTZ R7, -R4, -RZ ;  /* 0x800000ff04077221 */ /* 0x000fc80000010100 */
[----:B------:R-:W-:-:S07]  /*2ff0*/  FFMA R2, R2, R7, R2 ;  /* 0x0000000702027223 */ /* 0x000fce0000000002 */
.L_x_69:
[----:B------:R-:W0:Y:S01]  /*3000*/  LDC R11, c[0x0][0x3e0] ;  /* 0x0000f800ff0b7b82 */ /* 0x000e220000000800 */
[----:B------:R-:W-:-:S05]  /*3010*/  FFMA R5, R5, 0.5, R2 ;  /* 0x3f00000005057823 */ /* 0x000fca0000000002 */
[----:B------:R1:W-:Y:S01]  /*3020*/  STG.E desc[UR10][R22.64], R5 ;  /* 0x0000000516007986 */ /* 0x0003e2000c10190a */
[----:B0-----:R-:W-:-:S13]  /*3030*/  ISETP.GE.AND P0, PT, R11, 0x2, PT ;  /* 0x000000020b00780c */ /* 0x001fda0003f06270 */
[----:B-1----:R-:W-:Y:S05]  /*3040*/  @!P0 BRA `(.L_x_70) ;  /* 0x0000001000c08947 */ /* 0x002fea0003800000 */
[C---:B------:R-:W-:Y:S01]  /*3050*/  IADD3 R2, PT, PT, R11.reuse, -0x2, RZ ;  /* 0xfffffffe0b027810 */ /* 0x040fe20007ffe0ff */
[----:B------:R-:W-:Y:S01]  /*3060*/  HFMA2 R7, -RZ, RZ, 0, 5.9604644775390625e-08 ;  /* 0x00000001ff077431 */ /* 0x000fe200000001ff */
[----:B------:R-:W-:Y:S02]  /*3070*/  IADD3 R11, PT, PT, R11, -0x1, RZ ;  /* 0xffffffff0b0b7810 */ /* 0x000fe40007ffe0ff */
[----:B------:R-:W-:Y:S02]  /*3080*/  ISETP.GE.U32.AND P0, PT, R2, 0x3, PT ;  /* 0x000000030200780c */ /* 0x000fe40003f06070 */
[----:B------:R-:W-:-:S11]  /*3090*/  LOP3.LUT R10, R11, 0x3, RZ, 0xc0, !PT ;  /* 0x000000030b0a7812 */ /* 0x000fd600078ec0ff */
[----:B------:R-:W-:Y:S05]  /*30a0*/  @!P0 BRA `(.L_x_71) ;  /* 0x0000000800588947 */ /* 0x000fea0003800000 */
[----:B------:R-:W0:Y:S01]  /*30b0*/  LDC R5, c[0x0][0x3d4] ;  /* 0x0000f500ff057b82 */ /* 0x000e220000000800 */
[----:B------:R-:W1:Y:S01]  /*30c0*/  LDCU.64 UR6, c[0x0][0x3d8] ;  /* 0x00007b00ff0677ac */ /* 0x000e620008000a00 */
[----:B------:R-:W-:Y:S02]  /*30d0*/  IADD3 R9, PT, PT, R9, UR5, R34 ;  /* 0x0000000509097c10 */ /* 0x000fe4000fffe022 */
[----:B------:R-:W-:Y:S02]  /*30e0*/  LOP3.LUT R8, R11, 0xfffffffc, RZ, 0xc0, !PT ;  /* 0xfffffffc0b087812 */ /* 0x000fe400078ec0ff */
[----:B------:R-:W-:Y:S02]  /*30f0*/  MOV R7, RZ ;  /* 0x000000ff00077202 */ /* 0x000fe40000000f00 */
[----:B------:R-:W-:Y:S01]  /*3100*/  MOV R6, R34 ;  /* 0x0000002200067202 */ /* 0x000fe20000000f00 */
[----:B-1----:R-:W-:-:S06]  /*3110*/  UIMAD UR6, UR6, UR7, URZ ;  /* 0x00000007060672a4 */ /* 0x002fcc000f8e02ff */
[----:B0-----:R-:W-:-:S07]  /*3120*/  IMAD R5, R5, UR6, RZ ;  /* 0x0000000605057c24 */ /* 0x001fce000f8e02ff */
.L_x_84:
[----:B------:R-:W-:-:S04]  /*3130*/  IADD3 R2, PT, PT, R7, 0x1, RZ ;  /* 0x0000000107027810 */ /* 0x000fc80007ffe0ff */
[----:B------:R-:W-:-:S13]  /*3140*/  ISETP.NE.AND P0, PT, R2, 0x1, PT ;  /* 0x000000010200780c */ /* 0x000fda0003f05270 */
[----:B0-----:R-:W-:Y:S05]  /*3150*/  @P0 BRA `(.L_x_72) ;  /* 0x00000000005c0947 */ /* 0x001fea0003800000 */
[----:B------:R-:W-:Y:S01]  /*3160*/  IMAD.WIDE R30, R6, 0x4, R24 ;  /* 0x00000004061e7825 */ /* 0x000fe200078e0218 */
[----:B------:R0:W5:Y:S01]  /*3170*/  LDG.E R28, desc[UR10][R22.64] ;  /* 0x0000000a161c7981 */ /* 0x000162000c1e1900 */
[----:B------:R-:W1:Y:S04]  /*3180*/  LDC R33, c[0x0][0x3d0] ;  /* 0x0000f400ff217b82 */ /* 0x000e680000000800 */
[----:B------:R-:W2:Y:S01]  /*3190*/  LDG.E R30, desc[UR10][R30.64] ;  /* 0x0000000a1e1e7981 */ /* 0x000ea2000c1e1900 */
[----:B-1----:R-:W1:Y:S01]  /*31a0*/  MUFU.RCP R2, R33 ;  /* 0x0000002100027308 */ /* 0x002e620000001000 */
[----:B------:R-:W-:Y:S01]  /*31b0*/  BSSY.RECONVERGENT B3, `(.L_x_73) ;  /* 0x000000c000037945 */ /* 0x000fe20003800200 */
[----:B-1----:R-:W-:-:S04]  /*31c0*/  FFMA R3, R2, -R33, 1 ;  /* 0x3f80000002037423 */ /* 0x002fc80000000821 */
[----:B------:R-:W-:Y:S02]  /*31d0*/  FFMA R2, R2, R3, R2 ;  /* 0x0000000302027223 */ /* 0x000fe40000000002 */
[----:B--2---:R-:W1:Y:S02]  /*31e0*/  FCHK P0, R30, R33 ;  /* 0x000000211e007302 */ /* 0x004e640000000000 */
[----:B------:R-:W-:-:S04]  /*31f0*/  FFMA R3, R2, R30, RZ ;  /* 0x0000001e02037223 */ /* 0x000fc800000000ff */
[----:B------:R-:W-:-:S04]  /*3200*/  FFMA R4, R3, -R33, R30 ;  /* 0x8000002103047223 */ /* 0x000fc8000000001e */
[----:B------:R-:W-:Y:S01]  /*3210*/  FFMA R29, R2, R4, R3 ;  /* 0x00000004021d7223 */ /* 0x000fe20000000003 */
[----:B01----:R-:W-:Y:S06]  /*3220*/  @!P0 BRA `(.L_x_74) ;  /* 0x0000000000108947 */ /* 0x003fec0003800000 */
[----:B------:R-:W-:Y:S02]  /*3230*/  MOV R2, R30 ;  /* 0x0000001e00027202 */ /* 0x000fe40000000f00 */
[----:B------:R-:W-:-:S07]  /*3240*/  MOV R36, 0x3260 ;  /* 0x0000326000247802 */ /* 0x000fce0000000f00 */
[----:B-----5:R-:W-:Y:S05]  /*3250*/  CALL.REL.NOINC `($__internal_1_$__cuda_sm3x_div_rn_noftz_f32_slowpath) ;  /* 0x0000001c00ec7944 */ /* 0x020fea0003c00000 */
[----:B------:R-:W-:-:S07]  /*3260*/  MOV R29, R2 ;  /* 0x00000002001d7202 */ /* 0x000fce0000000f00 */
.L_x_74:
[----:B------:R-:W-:Y:S05]  /*3270*/  BSYNC.RECONVERGENT B3 ;  /* 0x0000000000037941 */ /* 0x000fea0003800200 */
.L_x_73:
[----:B------:R-:W-:-:S06]  /*3280*/  IMAD.WIDE R2, R6, 0x4, R20 ;  /* 0x0000000406027825 */ /* 0x000fcc00078e0214 */
[----:B------:R-:W2:Y:S01]  /*3290*/  LDG.E R3, desc[UR10][R2.64] ;  /* 0x0000000a02037981 */ /* 0x000ea2000c1e1900 */
[----:B-----5:R-:W-:-:S04]  /*32a0*/  FADD R28, R28, R29 ;  /* 0x0000001d1c1c7221 */ /* 0x020fc80000000000 */
[----:B--2---:R-:W-:Y:S01]  /*32b0*/  FADD R28, R28, -R3 ;  /* 0x800000031c1c7221 */ /* 0x004fe20000000000 */
[----:B------:R-:W-:Y:S06]  /*32c0*/  BRA `(.L_x_75) ;  /* 0x0000000000587947 */ /* 0x000fec0003800000 */
.L_x_72:
        /* <DEDUP_REMOVED lines=17> */
.L_x_77:
[----:B------:R-:W-:Y:S05]  /*33e0*/  BSYNC.RECONVERGENT B3 ;  /* 0x0000000000037941 */ /* 0x000fea0003800200 */
.L_x_76:
[----:B------:R-:W-:-:S06]  /*33f0*/  IMAD.WIDE R2, R6, 0x4, R20 ;  /* 0x0000000406027825 */ /* 0x000fcc00078e0214 */
[----:B------:R-:W2:Y:S01]  /*3400*/  LDG.E R3, desc[UR10][R2.64] ;  /* 0x0000000a02037981 */ /* 0x000ea2000c1e1900 */
[----:B-----5:R-:W-:-:S04]  /*3410*/  FADD R28, R28, R29 ;  /* 0x0000001d1c1c7221 */ /* 0x020fc80000000000 */
[----:B--2---:R-:W-:-:S07]  /*3420*/  FADD R28, R28, -R3 ;  /* 0x800000031c1c7221 */ /* 0x004fce0000000000 */
.L_x_75:
[----:B------:R-:W0:Y:S01]  /*3430*/  LDC.64 R32, c[0x0][0x3c0] ;  /* 0x0000f000ff207b82 */ /* 0x000e220000000a00 */
[----:B------:R-:W-:-:S04]  /*3440*/  IMAD.WIDE R42, R6, 0x4, R18 ;  /* 0x00000004062a7825 */ /* 0x000fc800078e0212 */
[----:B------:R-:W-:-:S03]  /*3450*/  IMAD.WIDE R44, R6, 0x4, R16 ;  /* 0x00000004062c7825 */ /* 0x000fc600078e0210 */
[----:B------:R-:W1:Y:S01]  /*3460*/  LDC R31, c[0x0][0x3d0] ;  /* 0x0000f400ff1f7b82 */ /* 0x000e620000000800 */
[----:B0-----:R-:W-:-:S05]  /*3470*/  IMAD.WIDE R32, R9, 0x4, R32 ;  /* 0x0000000409207825 */ /* 0x001fca00078e0220 */
[----:B------:R-:W2:Y:S01]  /*3480*/  LDG.E R3, desc[UR10][R32.64] ;  /* 0x0000000a20037981 */ /* 0x000ea2000c1e1900 */
[----:B-1----:R-:W0:Y:S01]  /*3490*/  MUFU.RCP R2, R31 ;  /* 0x0000001f00027308 */ /* 0x002e220000001000 */
[----:B--2---:R-:W-:-:S04]  /*34a0*/  FSETP.GTU.AND P0, PT, R28, R3, PT ;  /* 0x000000031c00720b */ /* 0x004fc80003f0c000 */
[----:B------:R-:W-:-:S05]  /*34b0*/  FSEL R3, R28, R3, !P0 ;  /* 0x000000031c037208 */ /* 0x000fca0004000000 */
[----:B------:R1:W-:Y:S04]  /*34c0*/  STG.E desc[UR10][R42.64], R3 ;  /* 0x000000032a007986 */ /* 0x0003e8000c10190a */
[----:B------:R-:W2:Y:S04]  /*34d0*/  LDG.E R30, desc[UR10][R44.64] ;  /* 0x0000000a2c1e7981 */ /* 0x000ea8000c1e1900 */
[----:B------:R1:W5:Y:S01]  /*34e0*/  LDG.E R28, desc[UR10][R18.64] ;  /* 0x0000000a121c7981 */ /* 0x000362000c1e1900 */
[C---:B0-----:R-:W-:Y:S01]  /*34f0*/  FFMA R29, R2.reuse, -R31, 1 ;  /* 0x3f800000021d7423 */ /* 0x041fe2000000081f */
[----:B------:R-:W-:Y:S03]  /*3500*/  BSSY.RECONVERGENT B3, `(.L_x_78) ;  /* 0x000000a000037945 */ /* 0x000fe60003800200 */
[----:B------:R-:W-:Y:S01]  /*3510*/  FFMA R2, R2, R29, R2 ;  /* 0x0000001d02027223 */ /* 0x000fe20000000002 */
[----:B--2---:R-:W0:Y:S03]  /*3520*/  FCHK P0, R30, R31 ;  /* 0x0000001f1e007302 */ /* 0x004e260000000000 */
[----:B------:R-:W-:-:S04]  /*3530*/  FFMA R29, R2, R30, RZ ;  /* 0x0000001e021d7223 */ /* 0x000fc800000000ff */
[----:B------:R-:W-:-:S04]  /*3540*/  FFMA R4, R29, -R31, R30 ;  /* 0x8000001f1d047223 */ /* 0x000fc8000000001e */
[----:B------:R-:W-:Y:S01]  /*3550*/  FFMA R2, R2, R4, R29 ;  /* 0x0000000402027223 */ /* 0x000fe2000000001d */
[----:B01----:R-:W-:Y:S06]  /*3560*/  @!P0 BRA `(.L_x_79) ;  /* 0x00000000000c8947 */ /* 0x003fec0003800000 */
[----:B------:R-:W-:Y:S02]  /*3570*/  MOV R2, R30 ;  /* 0x0000001e00027202 */ /* 0x000fe40000000f00 */
[----:B------:R-:W-:-:S07]  /*3580*/  MOV R36, 0x35a0 ;  /* 0x000035a000247802 */ /* 0x000fce0000000f00 */
[----:B-----5:R-:W-:Y:S05]  /*3590*/  CALL.REL.NOINC `($__internal_1_$__cuda_sm3x_div_rn_noftz_f32_slowpath) ;  /* 0x0000001c001c7944 */ /* 0x020fea0003c00000 */
.L_x_79:
[----:B------:R-:W-:Y:S05]  /*35a0*/  BSYNC.RECONVERGENT B3 ;  /* 0x0000000000037941 */ /* 0x000fea0003800200 */
.L_x_78:
[----:B------:R-:W-:-:S04]  /*35b0*/  IMAD.WIDE R30, R6, 0x4, R14 ;  /* 0x00000004061e7825 */ /* 0x000fc800078e020e */
[----:B------:R-:W-:Y:S01]  /*35c0*/  IMAD.WIDE R32, R34, 0x4, R32 ;  /* 0x0000000422207825 */ /* 0x000fe200078e0220 */
[----:B------:R-:W2:Y:S03]  /*35d0*/  LDG.E R3, desc[UR10][R30.64] ;  /* 0x0000000a1e037981 */ /* 0x000ea6000c1e1900 */
[----:B-----5:R-:W-:Y:S01]  /*35e0*/  FADD R2, R28, R2 ;  /* 0x000000021c027221 */ /* 0x020fe20000000000 */
[----:B------:R-:W0:Y:S01]  /*35f0*/  LDC R41, c[0x0][0x3d0] ;  /* 0x0000f400ff297b82 */ /* 0x000e220000000800 */
[----:B------:R-:W3:Y:S01]  /*3600*/  LDG.E R29, desc[UR10][R32.64] ;  /* 0x0000000a201d7981 */ /* 0x000ee2000c1e1900 */
[----:B------:R-:W-:-:S04]  /*3610*/  IMAD.WIDE R42, R34, 0x4, R42 ;  /* 0x00000004222a7825 */ /* 0x000fc800078e022a */
[----:B--2---:R-:W-:-:S05]  /*3620*/  FADD R2, R2, -R3 ;  /* 0x8000000302027221 */ /* 0x004fca0000000000 */
[----:B---3--:R-:W-:-:S04]  /*3630*/  FSETP.GTU.AND P0, PT, R2, R29, PT ;  /* 0x0000001d0200720b */ /* 0x008fc80003f0c000 */
[----:B------:R-:W-:Y:S01]  /*3640*/  FSEL R3, R2, R29, !P0 ;  /* 0x0000001d02037208 */ /* 0x000fe20004000000 */
[----:B------:R-:W-:-:S04]  /*3650*/  IMAD.WIDE R28, R34, 0x4, R44 ;  /* 0x00000004221c7825 */ /* 0x000fc800078e022c */
[----:B------:R1:W-:Y:S04]  /*3660*/  STG.E desc[UR10][R42.64], R3 ;  /* 0x000000032a007986 */ /* 0x0003e8000c10190a */
[----:B------:R-:W2:Y:S04]  /*3670*/  LDG.E R36, desc[UR10][R28.64] ;  /* 0x0000000a1c247981 */ /* 0x000ea8000c1e1900 */
[----:B------:R1:W5:Y:S01]  /*3680*/  LDG.E R37, desc[UR10][R18.64] ;  /* 0x0000000a12257981 */ /* 0x000362000c1e1900 */
[----:B0-----:R-:W0:Y:S01]  /*3690*/  MUFU.RCP R2, R41 ;  /* 0x0000002900027308 */ /* 0x001e220000001000 */
[----:B------:R-:W-:Y:S01]  /*36a0*/  BSSY.RECONVERGENT B3, `(.L_x_80) ;  /* 0x000000b000037945 */ /* 0x000fe20003800200 */
[----:B0-----:R-:W-:-:S04]  /*36b0*/  FFMA R39, R2, -R41, 1 ;  /* 0x3f80000002277423 */ /* 0x001fc80000000829 */
[----:B------:R-:W-:Y:S02]  /*36c0*/  FFMA R2, R2, R39, R2 ;  /* 0x0000002702027223 */ /* 0x000fe40000000002 */
[----:B--2---:R-:W0:Y:S02]  /*36d0*/  FCHK P0, R36, R41 ;  /* 0x0000002924007302 */ /* 0x004e240000000000 */
[----:B------:R-:W-:-:S04]  /*36e0*/  FFMA R39, R2, R36, RZ ;  /* 0x0000002402277223 */ /* 0x000fc800000000ff */
[----:B------:R-:W-:-:S04]  /*36f0*/  FFMA R4, R39, -R41, R36 ;  /* 0x8000002927047223 */ /* 0x000fc80000000024 */
[----:B------:R-:W-:Y:S01]  /*3700*/  FFMA R2, R2, R4, R39 ;  /* 0x0000000402027223 */ /* 0x000fe20000000027 */
[----:B01----:R-:W-:Y:S06]  /*3710*/  @!P0 BRA `(.L_x_81) ;  /* 0x00000000000c8947 */ /* 0x003fec0003800000 */
[----:B------:R-:W-:Y:S02]  /*3720*/  MOV R2, R36 ;  /* 0x0000002400027202 */ /* 0x000fe40000000f00 */
[----:B------:R-:W-:-:S07]  /*3730*/  MOV R36, 0x3750 ;  /* 0x0000375000247802 */ /* 0x000fce0000000f00 */
[----:B-----5:R-:W-:Y:S05]  /*3740*/  CALL.REL.NOINC `($__internal_1_$__cuda_sm3x_div_rn_noftz_f32_slowpath) ;  /* 0x0000001800b07944 */ /* 0x020fea0003c00000 */
.L_x_81:
[----:B------:R-:W-:Y:S05]  /*3750*/  BSYNC.RECONVERGENT B3 ;  /* 0x0000000000037941 */ /* 0x000fea0003800200 */
.L_x_80:
[----:B------:R-:W-:-:S04]  /*3760*/  IMAD.WIDE R30, R34, 0x4, R30 ;  /* 0x00000004221e7825 */ /* 0x000fc800078e021e */
[C---:B------:R-:W-:Y:S01]  /*3770*/  IMAD.WIDE R32, R34.reuse, 0x4, R32 ;  /* 0x0000000422207825 */ /* 0x040fe200078e0220 */
[----:B------:R-:W2:Y:S04]  /*3780*/  LDG.E R3, desc[UR10][R30.64] ;  /* 0x0000000a1e037981 */ /* 0x000ea8000c1e1900 */
[----:B------:R-:W3:Y:S01]  /*3790*/  LDG.E R39, desc[UR10][R32.64] ;  /* 0x0000000a20277981 */ /* 0x000ee2000c1e1900 */
[----:B-----5:R-:W-:Y:S01]  /*37a0*/  FADD R2, R37, R2 ;  /* 0x0000000225027221 */ /* 0x020fe20000000000 */
[----:B------:R-:W-:-:S04]  /*37b0*/  IMAD.WIDE R42, R34, 0x4, R42 ;  /* 0x00000004222a7825 */ /* 0x000fc800078e022a */
[----:B------:R-:W-:Y:S02]  /*37c0*/  IMAD.WIDE R36, R34, 0x4, R28 ;  /* 0x0000000422247825 */ /* 0x000fe400078e021c */
[----:B------:R-:W0:Y:S02]  /*37d0*/  LDC R29, c[0x0][0x3d0] ;  /* 0x0000f400ff1d7b82 */ /* 0x000e240000000800 */
[----:B--2---:R-:W-:-:S05]  /*37e0*/  FADD R2, R2, -R3 ;  /* 0x8000000302027221 */ /* 0x004fca0000000000 */
[----:B---3--:R-:W-:-:S04]  /*37f0*/  FSETP.GTU.AND P0, PT, R2, R39, PT ;  /* 0x000000270200720b */ /* 0x008fc80003f0c000 */
[----:B------:R-:W-:-:S05]  /*3800*/  FSEL R39, R2, R39, !P0 ;  /* 0x0000002702277208 */ /* 0x000fca0004000000 */
        /* <DEDUP_REMOVED lines=15> */
.L_x_83:
[----:B------:R-:W-:Y:S05]  /*3900*/  BSYNC.RECONVERGENT B3 ;  /* 0x0000000000037941 */ /* 0x000fea0003800200 */
.L_x_82:
[----:B------:R-:W-:-:S04]  /*3910*/  IMAD.WIDE R30, R34, 0x4, R30 ;  /* 0x00000004221e7825 */ /* 0x000fc800078e021e */
[----:B------:R-:W-:Y:S02]  /*3920*/  IMAD.WIDE R32, R34, 0x4, R32 ;  /* 0x0000000422207825 */ /* 0x000fe400078e0220 */
[----:B------:R-:W2:Y:S04]  /*3930*/  LDG.E R31, desc[UR10][R30.64] ;  /* 0x0000000a1e1f7981 */ /* 0x000ea8000c1e1900 */
[----:B------:R-:W3:Y:S01]  /*3940*/  LDG.E R33, desc[UR10][R32.64] ;  /* 0x0000000a20217981 */ /* 0x000ee2000c1e1900 */
[----:B-----5:R-:W-:Y:S01]  /*3950*/  FADD R2, R28, R2 ;  /* 0x000000021c027221 */ /* 0x020fe20000000000 */
[----:B------:R-:W-:Y:S01]  /*3960*/  IMAD.WIDE R42, R34, 0x4, R42 ;  /* 0x00000004222a7825 */ /* 0x000fe200078e022a */
[----:B------:R-:W-:Y:S02]  /*3970*/  IADD3 R7, PT, PT, R7, 0x4, RZ ;  /* 0x0000000407077810 */ /* 0x000fe40007ffe0ff */
[----:B------:R-:W-:-:S02]  /*3980*/  LEA R6, R5, R6, 0x2 ;  /* 0x0000000605067211 */ /* 0x000fc400078e10ff */
[----:B------:R-:W-:Y:S01]  /*3990*/  LEA R9, R5, R9, 0x2 ;  /* 0x0000000905097211 */ /* 0x000fe200078e10ff */
[----:B--2---:R-:W-:-:S05]  /*39a0*/  FADD R2, R2, -R31 ;  /* 0x8000001f02027221 */ /* 0x004fca0000000000 */
[----:B---3--:R-:W-:-:S04]  /*39b0*/  FSETP.GTU.AND P0, PT, R2, R33, PT ;  /* 0x000000210200720b */ /* 0x008fc80003f0c000 */
[----:B------:R-:W-:Y:S02]  /*39c0*/  FSEL R3, R2, R33, !P0 ;  /* 0x0000002102037208 */ /* 0x000fe40004000000 */
[----:B------:R-:W-:-:S03]  /*39d0*/  ISETP.NE.AND P0, PT, R7, R8, PT ;  /* 0x000000080700720c */ /* 0x000fc60003f05270 */
[----:B------:R0:W-:Y:S10]  /*39e0*/  STG.E desc[UR10][R42.64], R3 ;  /* 0x000000032a007986 */ /* 0x0001f4000c10190a */
[----:B------:R-:W-:Y:S05]  /*39f0*/  @P0 BRA `(.L_x_84) ;  /* 0xfffffff400cc0947 */ /* 0x000fea000383ffff */
[----:B------:R-:W-:-:S07]  /*3a00*/  IADD3 R7, PT, PT, R7, 0x1, RZ ;  /* 0x0000000107077810 */ /* 0x000fce0007ffe0ff */
.L_x_71:
[----:B------:R-:W-:-:S13]  /*3a10*/  ISETP.NE.AND P0, PT, R10, RZ, PT ;  /* 0x000000ff0a00720c */ /* 0x000fda0003f05270 */
[----:B------:R-:W-:Y:S05]  /*3a20*/  @!P0 BRA `(.L_x_70) ;  /* 0x0000000800488947 */ /* 0x000fea0003800000 */
[----:B------:R-:W-:-:S13]  /*3a30*/  ISETP.NE.AND P0, PT, R10, 0x1, PT ;  /* 0x000000010a00780c */ /* 0x000fda0003f05270 */
[----:B------:R-:W-:Y:S05]  /*3a40*/  @!P0 BRA `(.L_x_85) ;  /* 0x0000000400548947 */ /* 0x000fea0003800000 */
[----:B------:R-:W-:Y:S01]  /*3a50*/  ISETP.NE.AND P0, PT, R7, 0x1, PT ;  /* 0x000000010700780c */ /* 0x000fe20003f05270 */
[----:B------:R-:W-:-:S12]  /*3a60*/  IMAD R5, R34, R7, RZ ;  /* 0x0000000722057224 */ /* 0x000fd800078e02ff */
[----:B------:R-:W-:Y:S05]  /*3a70*/  @!P0 BRA `(.L_x_86) ;  /* 0x00000000005c8947 */ /* 0x000fea0003800000 */
[----:B------:R-:W-:Y:S01]  /*3a80*/  IMAD.WIDE R8, R5, 0x4, R24 ;  /* 0x0000000405087825 */ /* 0x000fe200078e0218 */
[----:B------:R1:W5:Y:S01]  /*3a90*/  LDG.E R6, desc[UR10][R18.64] ;  /* 0x0000000a12067981 */ /* 0x000362000c1e1900 */
[----:B------:R-:W2:Y:S04]  /*3aa0*/  LDC R31, c[0x0][0x3d0] ;  /* 0x0000f400ff1f7b82 */ /* 0x000ea80000000800 */
[----:B------:R-:W3:Y:S01]  /*3ab0*/  LDG.E R8, desc[UR10][R8.64] ;  /* 0x0000000a08087981 */ /* 0x000ee2000c1e1900 */
[----:B--2---:R-:W0:Y:S01]  /*3ac0*/  MUFU.RCP R2, R31 ;  /* 0x0000001f00027308 */ /* 0x004e220000001000 */
[----:B------:R-:W-:Y:S01]  /*3ad0*/  BSSY.RECONVERGENT B3, `(.L_x_87) ;  /* 0x000000c000037945 */ /* 0x000fe20003800200 */
[----:B0-----:R-:W-:-:S04]  /*3ae0*/  FFMA R3, R2, -R31, 1 ;  /* 0x3f80000002037423 */ /* 0x001fc8000000081f */
[----:B------:R-:W-:Y:S02]  /*3af0*/  FFMA R2, R2, R3, R2 ;  /* 0x0000000302027223 */ /* 0x000fe40000000002 */
[----:B---3--:R-:W0:Y:S02]  /*3b00*/  FCHK P0, R8, R31 ;  /* 0x0000001f08007302 */ /* 0x008e240000000000 */
        /* <DEDUP_REMOVED lines=8> */
.L_x_88:
[----:B------:R-:W-:Y:S05]  /*3b90*/  BSYNC.RECONVERGENT B3 ;  /* 0x0000000000037941 */ /* 0x000fea0003800200 */
.L_x_87:
[----:B------:R-:W-:-:S06]  /*3ba0*/  IMAD.WIDE R2, R5, 0x4, R20 ;  /* 0x0000000405027825 */ /* 0x000fcc00078e0214 */
[----:B------:R-:W2:Y:S01]  /*3bb0*/  LDG.E R3, desc[UR10][R2.64] ;  /* 0x0000000a02037981 */ /* 0x000ea2000c1e1900 */
[----:B-----5:R-:W-:-:S04]  /*3bc0*/  FADD R6, R6, R29 ;  /* 0x0000001d06067221 */ /* 0x020fc80000000000 */
[----:B--2---:R-:W-:Y:S01]  /*3bd0*/  FADD R6, R6, -R3 ;  /* 0x8000000306067221 */ /* 0x004fe20000000000 */
[----:B------:R-:W-:Y:S06]  /*3be0*/  BRA `(.L_x_89) ;  /* 0x0000000000587947 */ /* 0x000fec0003800000 */
.L_x_86:
        /* <DEDUP_REMOVED lines=17> */
.L_x_91:
[----:B------:R-:W-:Y:S05]  /*3d00*/  BSYNC.RECONVERGENT B3 ;  /* 0x0000000000037941 */ /* 0x000fea0003800200 */
.L_x_90:
[----:B------:R-:W-:-:S06]  /*3d10*/  IMAD.WIDE R2, R5, 0x4, R20 ;  /* 0x0000000405027825 */ /* 0x000fcc00078e0214 */
[----:B------:R-:W2:Y:S01]  /*3d20*/  LDG.E R3, desc[UR10][R2.64] ;  /* 0x0000000a02037981 */ /* 0x000ea2000c1e1900 */
[----:B-----5:R-:W-:-:S04]  /*3d30*/  FADD R6, R6, R29 ;  /* 0x0000001d06067221 */ /* 0x020fc80000000000 */
[----:B--2---:R-:W-:-:S07]  /*3d40*/  FADD R6, R6, -R3 ;  /* 0x8000000306067221 */ /* 0x004fce0000000000 */
.L_x_89:
[----:B------:R-:W0:Y:S01]  /*3d50*/  LDC.64 R28, c[0x0][0x3c0] ;  /* 0x0000f000ff1c7b82 */ /* 0x000e220000000a00 */
[----:B------:R-:W-:Y:S01]  /*3d60*/  IADD3 R3, PT, PT, R35, R5, RZ ;  /* 0x0000000523037210 */ /* 0x000fe20007ffe0ff */
[----:B------:R-:W-:-:S04]  /*3d70*/  IMAD.WIDE R8, R5, 0x4, R18 ;  /* 0x0000000405087825 */ /* 0x000fc800078e0212 */
[----:B------:R-:W-:Y:S02]  /*3d80*/  IMAD.WIDE R16, R5, 0x4, R16 ;  /* 0x0000000405107825 */ /* 0x000fe400078e0210 */
[----:B------:R-:W1:Y:S02]  /*3d90*/  LDC R33, c[0x0][0x3d0] ;  /* 0x0000f400ff217b82 */ /* 0x000e640000000800 */
        /* <DEDUP_REMOVED lines=20> */
.L_x_93:
[----:B------:R-:W-:Y:S05]  /*3ee0*/  BSYNC.RECONVERGENT B3 ;  /* 0x0000000000037941 */ /* 0x000fea0003800200 */
.L_x_92:
[----:B------:R-:W-:-:S04]  /*3ef0*/  IMAD.WIDE R2, R5, 0x4, R14 ;  /* 0x0000000405027825 */ /* 0x000fc800078e020e */
[----:B------:R-:W-:Y:S02]  /*3f00*/  IMAD.WIDE R28, R34, 0x4, R28 ;  /* 0x00000004221c7825 */ /* 0x000fe400078e021c */
[----:B------:R-:W2:Y:S04]  /*3f10*/  LDG.E R3, desc[UR10][R2.64] ;  /* 0x0000000a02037981 */ /* 0x000ea8000c1e1900 */
[----:B------:R-:W3:Y:S01]  /*3f20*/  LDG.E R29, desc[UR10][R28.64] ;  /* 0x0000000a1c1d7981 */ /* 0x000ee2000c1e1900 */
[----:B-----5:R-:W-:Y:S01]  /*3f30*/  FADD R6, R6, R31 ;  /* 0x0000001f06067221 */ /* 0x020fe20000000000 */
[----:B------:R-:W-:Y:S01]  /*3f40*/  IMAD.WIDE R8, R34, 0x4, R8 ;  /* 0x0000000422087825 */ /* 0x000fe200078e0208 */
[----:B------:R-:W-:-:S03]  /*3f50*/  IADD3 R7, PT, PT, R7, 0x2, RZ ;  /* 0x0000000207077810 */ /* 0x000fc60007ffe0ff */
[----:B--2---:R-:W-:-:S05]  /*3f60*/  FADD R6, R6, -R3 ;  /* 0x8000000306067221 */ /* 0x004fca0000000000 */
[----:B---3--:R-:W-:-:S04]  /*3f70*/  FSETP.GTU.AND P0, PT, R6, R29, PT ;  /* 0x0000001d0600720b */ /* 0x008fc80003f0c000 */
[----:B------:R-:W-:-:S05]  /*3f80*/  FSEL R5, R6, R29, !P0 ;  /* 0x0000001d06057208 */ /* 0x000fca0004000000 */
[----:B------:R1:W-:Y:S04]  /*3f90*/  STG.E desc[UR10][R8.64], R5 ;  /* 0x0000000508007986 */ /* 0x0003e8000c10190a */
.L_x_85:
[----:B------:R-:W-:-:S04]  /*3fa0*/  LOP3.LUT R11, R11, 0x1, RZ, 0xc0, !PT ;  /* 0x000000010b0b7812 */ /* 0x000fc800078ec0ff */
[----:B------:R-:W-:-:S13]  /*3fb0*/  ISETP.NE.U32.AND P0, PT, R11, 0x1, PT ;  /* 0x000000010b00780c */ /* 0x000fda0003f05070 */
[----:B------:R-:W-:Y:S05]  /*3fc0*/  @P0 BRA `(.L_x_70) ;  /* 0x0000000000e00947 */ /* 0x000fea0003800000 */
[----:B------:R-:W-:Y:S01]  /*3fd0*/  ISETP.NE.AND P0, PT, R7, 0x1, PT ;  /* 0x000000010700780c */ /* 0x000fe20003f05270 */
[----:B------:R-:W-:-:S12]  /*3fe0*/  IMAD R7, R34, R7, RZ ;  /* 0x0000000722077224 */ /* 0x000fd800078e02ff */
[----:B------:R-:W-:Y:S05]  /*3ff0*/  @!P0 BRA `(.L_x_94) ;  /* 0x00000000005c8947 */ /* 0x000fea0003800000 */
[----:B-1----:R-:W-:Y:S01]  /*4000*/  IMAD.WIDE R8, R7, 0x4, R24 ;  /* 0x0000000407087825 */ /* 0x002fe200078e0218 */
        /* <DEDUP_REMOVED lines=16> */
.L_x_96:
[----:B------:R-:W-:Y:S05]  /*4110*/  BSYNC.RECONVERGENT B3 ;  /* 0x0000000000037941 */ /* 0x000fea0003800200 */
.L_x_95:
[----:B------:R-:W-:-:S06]  /*4120*/  IMAD.WIDE R2, R7, 0x4, R20 ;  /* 0x0000000407027825 */ /* 0x000fcc00078e0214 */
[----:B------:R-:W2:Y:S01]  /*4130*/  LDG.E R3, desc[UR10][R2.64] ;  /* 0x0000000a02037981 */ /* 0x000ea2000c1e1900 */
[----:B-----5:R-:W-:-:S04]  /*4140*/  FADD R4, R5, R4 ;  /* 0x0000000405047221 */ /* 0x020fc80000000000 */
[----:B--2---:R-:W-:Y:S01]  /*4150*/  FADD R0, R4, -R3 ;  /* 0x8000000304007221 */ /* 0x004fe20000000000 */
[----:B------:R-:W-:Y:S06]  /*4160*/  BRA `(.L_x_97) ;  /* 0x0000000000587947 */ /* 0x000fec0003800000 */
.L_x_94:
        /* <DEDUP_REMOVED lines=17> */
.L_x_99:
[----:B------:R-:W-:Y:S05]  /*4280*/  BSYNC.RECONVERGENT B3 ;  /* 0x0000000000037941 */ /* 0x000fea0003800200 */
.L_x_98:
[----:B------:R-:W-:-:S06]  /*4290*/  IMAD.WIDE R2, R7, 0x4, R20 ;  /* 0x0000000407027825 */ /* 0x000fcc00078e0214 */
[----:B------:R-:W2:Y:S01]  /*42a0*/  LDG.E R3, desc[UR10][R2.64] ;  /* 0x0000000a02037981 */ /* 0x000ea2000c1e1900 */
[----:B-----5:R-:W-:-:S04]  /*42b0*/  FADD R4, R5, R4 ;  /* 0x0000000405047221 */ /* 0x020fc80000000000 */
[----:B--2---:R-:W-:-:S07]  /*42c0*/  FADD R0, R4, -R3 ;  /* 0x8000000304007221 */ /* 0x004fce0000000000 */
.L_x_97:
[----:B------:R-:W0:Y:S01]  /*42d0*/  LDC.64 R2, c[0x0][0x3c0] ;  /* 0x0000f000ff027b82 */ /* 0x000e220000000a00 */
[----:B------:R-:W-:-:S05]  /*42e0*/  IADD3 R35, PT, PT, R35, R7, RZ ;  /* 0x0000000723237210 */ /* 0x000fca0007ffe0ff */
[----:B0-----:R-:W-:-:S06]  /*42f0*/  IMAD.WIDE R2, R35, 0x4, R2 ;  /* 0x0000000423027825 */ /* 0x001fcc00078e0202 */
[----:B------:R-:W2:Y:S01]  /*4300*/  LDG.E R3, desc[UR10][R2.64] ;  /* 0x0000000a02037981 */ /* 0x000ea2000c1e1900 */
[----:B------:R-:W-:Y:S01]  /*4310*/  IMAD.WIDE R4, R7, 0x4, R18 ;  /* 0x0000000407047825 */ /* 0x000fe200078e0212 */
[----:B--2---:R-:W-:-:S04]  /*4320*/  FSETP.GTU.AND P0, PT, R0, R3, PT ;  /* 0x000000030000720b */ /* 0x004fc80003f0c000 */
[----:B------:R-:W-:-:S05]  /*4330*/  FSEL R7, R0, R3, !P0 ;  /* 0x0000000300077208 */ /* 0x000fca0004000000 */
[----:B------:R2:W-:Y:S04]  /*4340*/  STG.E desc[UR10][R4.64], R7 ;  /* 0x0000000704007986 */ /* 0x0005e8000c10190a */
.L_x_70:
[----:B------:R-:W3:Y:S02]  /*4350*/  LDCU UR4, c[0x0][0x3e0] ;  /* 0x00007c00ff0477ac */ /* 0x000ee40008000800 */
[----:B---3--:R-:W-:-:S09]  /*4360*/  UISETP.GE.AND UP0, UPT, UR4, 0x1, UPT ;  /* 0x000000010400788c */ /* 0x008fd2000bf06270 */
[----:B------:R-:W-:Y:S05]  /*4370*/  BRA.U !UP0, `(.L_x_22) ;  /* 0x0000000908c07547 */ /* 0x000fea000b800000 */
[----:B------:R-:W-:Y:S01]  /*4380*/  UISETP.GE.U32.AND UP1, UPT, UR4, 0x4, UPT ;  /* 0x000000040400788c */ /* 0x000fe2000bf26070 */
[----:B0-----:R-:W-:Y:S01]  /*4390*/  HFMA2 R3, -RZ, RZ, 0, 0 ;  /* 0x00000000ff037431 */ /* 0x001fe200000001ff */
[----:B------:R-:W-:-:S04]  /*43a0*/  ULOP3.LUT UR8, UR4, 0x3, URZ, 0xc0, !UPT ;  /* 0x0000000304087892 */ /* 0x000fc8000f8ec0ff */
[----:B------:R-:W-:-:S03]  /*43b0*/  UISETP.NE.AND UP0, UPT, UR8, URZ, UPT ;  /* 0x000000ff0800728c */ /* 0x000fc6000bf05270 */
[----:B------:R-:W-:Y:S08]  /*43c0*/  BRA.U !UP1, `(.L_x_100) ;  /* 0x0000000509807547 */ /* 0x000ff0000b800000 */
[----:B------:R-:W0:Y:S01]  /*43d0*/  LDC R0, c[0x0][0x3d4] ;  /* 0x0000f500ff007b82 */ /* 0x000e220000000800 */
[----:B------:R-:W3:Y:S01]  /*43e0*/  LDCU.64 UR6, c[0x0][0x3d8] ;  /* 0x00007b00ff0677ac */ /* 0x000ee20008000a00 */
[----:B-12---:R-:W-:Y:S02]  /*43f0*/  MOV R5, RZ ;  /* 0x000000ff00057202 */ /* 0x006fe40000000f00 */
[----:B------:R-:W-:Y:S01]  /*4400*/  MOV R7, R34 ;  /* 0x0000002200077202 */ /* 0x000fe20000000f00 */
[----:B------:R-:W-:Y:S01]  /*4410*/  ULOP3.LUT UR4, UR4, 0x7ffffffc, URZ, 0xc0, !UPT ;  /* 0x7ffffffc04047892 */ /* 0x000fe2000f8ec0ff */
[----:B------:R-:W1:Y:S05]  /*4420*/  LDCU UR9, c[0x0][0x3d0] ;  /* 0x00007a00ff0977ac */ /* 0x000e6a0008000800 */
[----:B------:R-:W-:Y:S01]  /*4430*/  MOV R3, UR4 ;  /* 0x0000000400037c02 */ /* 0x000fe20008000f00 */
[----:B---3--:R-:W-:-:S02]  /*4440*/  UIMAD UR6, UR6, UR7, URZ ;  /* 0x00000007060672a4 */ /* 0x008fc4000f8e02ff */
[----:B------:R-:W-:-:S03]  /*4450*/  UIADD3 UR7, UPT, UPT, -UR4, URZ, URZ ;  /* 0x000000ff04077290 */ /* 0x000fc6000fffe1ff */
[----:B------:R-:W-:Y:S01]  /*4460*/  UMOV UR4, URZ ;  /* 0x000000ff00047c82 */ /* 0x000fe20008000000 */
[----:B01----:R-:W-:-:S08]  /*4470*/  IMAD R0, R0, UR6, RZ ;  /* 0x0000000600007c24 */ /* 0x003fd0000f8e02ff */
.L_x_101:
[----:B------:R-:W-:Y:S01]  /*4480*/  ISETP.NE.AND P0, PT, RZ, UR4, PT ;  /* 0x00000004ff007c0c */ /* 0x000fe2000bf05270 */
[----:B---3--:R-:W2:-:S12]  /*4490*/  LDG.E R29, desc[UR10][R18.64] ;  /* 0x0000000a121d7981 */ /* 0x008e98000c1e1900 */
[C---:B------:R-:W-:Y:S01]  /*44a0*/  @P0 IMAD.WIDE R10, R5.reuse, 0x4, R20 ;  /* 0x00000004050a0825 */ /* 0x040fe200078e0214 */
[----:B------:R-:W2:Y:S03]  /*44b0*/  @!P0 LDG.E R2, desc[UR10][R20.64] ;  /* 0x0000000a14028981 */ /* 0x000ea6000c1e1900 */
[C---:B------:R-:W-:Y:S01]  /*44c0*/  @P0 IMAD.WIDE R16, R5.reuse, 0x4, R18 ;  /* 0x0000000405100825 */ /* 0x040fe200078e0212 */
[----:B------:R-:W3:Y:S04]  /*44d0*/  @!P0 LDG.E R31, desc[UR10][R22.64] ;  /* 0x0000000a161f8981 */ /* 0x000ee8000c1e1900 */
[----:B------:R-:W4:Y:S04]  /*44e0*/  @P0 LDG.E R10, desc[UR10][R10.64] ;  /* 0x0000000a0a0a0981 */ /* 0x000f28000c1e1900 */
[----:B------:R-:W4:Y:S01]  /*44f0*/  @P0 LDG.E R17, desc[UR10][R16.64] ;  /* 0x0000000a10110981 */ /* 0x000f22000c1e1900 */
[----:B------:R-:W-:-:S05]  /*4500*/  IMAD.WIDE R8, R5, 0x4, R24 ;  /* 0x0000000405087825 */ /* 0x000fca00078e0218 */
[----:B------:R-:W5:Y:S01]  /*4510*/  LDG.E R33, desc[UR10][R8.64] ;  /* 0x0000000a08217981 */ /* 0x000f62000c1e1900 */
[----:B--2---:R-:W-:-:S04]  /*4520*/  @!P0 FADD R2, R2, R29 ;  /* 0x0000001d02028221 */ /* 0x004fc80000000000 */
[----:B---3--:R-:W-:Y:S01]  /*4530*/  @!P0 FADD R2, R2, -R31 ;  /* 0x8000001f02028221 */ /* 0x008fe20000000000 */
[----:B----4-:R-:W-:-:S04]  /*4540*/  @P0 FADD R4, R10, R17 ;  /* 0x000000110a040221 */ /* 0x010fc80000000000 */
[----:B------:R-:W-:-:S04]  /*4550*/  @P0 FADD R2, -R29, R4 ;  /* 0x000000041d020221 */ /* 0x000fc80000000100 */
[----:B------:R-:W-:-:S04]  /*4560*/  FMUL R2, R2, UR9 ;  /* 0x0000000902027c20 */ /* 0x000fc80008400000 */
[----:B-----5:R-:W-:-:S05]  /*4570*/  FADD R33, -R2, R33 ;  /* 0x0000002102217221 */ /* 0x020fca0000000100 */
[----:B------:R0:W-:Y:S04]  /*4580*/  STG.E desc[UR10][R8.64], R33 ;  /* 0x0000002108007986 */ /* 0x0001e8000c10190a */
[----:B------:R-:W2:Y:S01]  /*4590*/  LDG.E R11, desc[UR10][R26.64] ;  /* 0x0000000a1a0b7981 */ /* 0x000ea2000c1e1900 */
[----:B------:R-:W-:Y:S02]  /*45a0*/  ISETP.NE.AND P1, PT, RZ, UR4, PT ;  /* 0x00000004ff007c0c */ /* 0x000fe4000bf25270 */
[----:B------:R-:W-:-:S04]  /*45b0*/  FSETP.GT.AND P0, PT, R2, RZ, PT ;  /* 0x000000ff0200720b */ /* 0x000fc80003f04000 */
[----:B------:R-:W-:-:S07]  /*45c0*/  FSEL R2, R2, -R2, P0 ;  /* 0x8000000202027208 */ /* 0x000fce0000000000 */
[----:B------:R-:W-:-:S04]  /*45d0*/  @P1 IMAD.WIDE R16, R5, 0x4, R12 ;  /* 0x0000000405101825 */ /* 0x000fc800078e020c */
[----:B0-----:R-:W-:-:S04]  /*45e0*/  IMAD.WIDE R8, R34, 0x4, R8 ;  /* 0x0000000422087825 */ /* 0x001fc800078e0208 */
[----:B--2---:R-:W-:Y:S01]  /*45f0*/  FADD R29, R2, R11 ;  /* 0x0000000b021d7221 */ /* 0x004fe20000000000 */
[----:B------:R-:W-:-:S04]  /*4600*/  @P1 IMAD.WIDE R10, R5, 0x4, R14 ;  /* 0x00000004050a1825 */ /* 0x000fc800078e020e */
[----:B------:R-:W-:Y:S04]  /*4610*/  STG.E desc[UR10][R26.64], R29 ;  /* 0x0000001d1a007986 */ /* 0x000fe8000c10190a */
[----:B------:R-:W2:Y:S04]  /*4620*/  @P1 LDG.E R10, desc[UR10][R10.64] ;  /* 0x0000000a0a0a1981 */ /* 0x000ea8000c1e1900 */
[----:B------:R-:W2:Y:S04]  /*4630*/  @P1 LDG.E R17, desc[UR10][R16.64] ;  /* 0x0000000a10111981 */ /* 0x000ea8000c1e1900 */
[----:B------:R-:W3:Y:S04]  /*4640*/  @!P1 LDG.E R4, desc[UR10][R14.64] ;  /* 0x0000000a0e049981 */ /* 0x000ee8000c1e1900 */
[----:B------:R-:W3:Y:S04]  /*4650*/  @!P1 LDG.E R33, desc[UR10][R12.64] ;  /* 0x0000000a0c219981 */ /* 0x000ee8000c1e1900 */
[----:B------:R-:W4:Y:S04]  /*4660*/  @P1 LDG.E R31, desc[UR10][R18.64] ;  /* 0x0000000a121f1981 */ /* 0x000f28000c1e1900 */
[----:B------:R-:W5:Y:S04]  /*4670*/  @!P1 LDG.E R35, desc[UR10][R22.64] ;  /* 0x0000000a16239981 */ /* 0x000f68000c1e1900 */
[----:B------:R-:W5:Y:S01]  /*4680*/  LDG.E R37, desc[UR10][R8.64] ;  /* 0x0000000a08257981 */ /* 0x000f62000c1e1900 */
[----:B--2---:R-:W-:Y:S01]  /*4690*/  @P1 FADD R2, R10, R17 ;  /* 0x000000110a021221 */ /* 0x004fe20000000000 */
[----:B---3--:R-:W-:-:S03]  /*46a0*/  @!P1 FADD R4, R4, R33 ;  /* 0x0000002104049221 */ /* 0x008fc60000000000 */
[----:B----4-:R-:W-:Y:S01]  /*46b0*/  @P1 FADD R2, R2, -R31 ;  /* 0x8000001f02021221 */ /* 0x010fe20000000000 */
[----:B-----5:R-:W-:-:S04]  /*46c0*/  @!P1 FADD R2, R4, -R35 ;  /* 0x8000002304029221 */ /* 0x020fc80000000000 */
[----:B------:R-:W-:-:S04]  /*46d0*/  FMUL R2, R2, UR9 ;  /* 0x0000000902027c20 */ /* 0x000fc80008400000 */
[----:B------:R-:W-:-:S05]  /*46e0*/  FADD R37, -R2, R37 ;  /* 0x0000002502257221 */ /* 0x000fca0000000100 */
[----:B------:R0:W-:Y:S04]  /*46f0*/  STG.E desc[UR10][R8.64], R37 ;  /* 0x0000002508007986 */ /* 0x0001e8000c10190a */
[----:B------:R-:W2:Y:S01]  /*4700*/  LDG.E R11, desc[UR10][R26.64] ;  /* 0x0000000a1a0b7981 */ /* 0x000ea2000c1e1900 */
[----:B------:R-:W-:-:S04]  /*4710*/  FSETP.GT.AND P0, PT, R2, RZ, PT ;  /* 0x000000ff0200720b */ /* 0x000fc80003f04000 */
[----:B------:R-:W-:Y:S01]  /*4720*/  FSEL R2, R2, -R2, P0 ;  /* 0x8000000202027208 */ /* 0x000fe20000000000 */
[----:B------:R-:W-:-:S04]  /*4730*/  IMAD.WIDE R16, R7, 0x4, R14 ;  /* 0x0000000407107825 */ /* 0x000fc800078e020e */
[----:B0-----:R-:W-:-:S04]  /*4740*/  IMAD.WIDE R8, R34, 0x4, R8 ;  /* 0x0000000422087825 */ /* 0x001fc800078e0208 */
[----:B--2---:R-:W-:Y:S01]  /*4750*/  FADD R29, R2, R11 ;  /* 0x0000000b021d7221 */ /* 0x004fe20000000000 */
[----:B------:R-:W-:-:S04]  /*4760*/  IMAD.WIDE R10, R7, 0x4, R12 ;  /* 0x00000004070a7825 */ /* 0x000fc800078e020c */
[----:B------:R0:W-:Y:S04]  /*4770*/  STG.E desc[UR10][R26.64], R29 ;  /* 0x0000001d1a007986 */ /* 0x0001e8000c10190a */
[----:B------:R-:W2:Y:S04]  /*4780*/  LDG.E R2, desc[UR10][R16.64] ;  /* 0x0000000a10027981 */ /* 0x000ea8000c1e1900 */
[----:B------:R-:W2:Y:S04]  /*4790*/  LDG.E R31, desc[UR10][R10.64] ;  /* 0x0000000a0a1f7981 */ /* 0x000ea8000c1e1900 */
[----:B------:R-:W3:Y:S04]  /*47a0*/  LDG.E R33, desc[UR10][R18.64] ;  /* 0x0000000a12217981 */ /* 0x000ee8000c1e1900 */
[----:B------:R-:W4:Y:S01]  /*47b0*/  LDG.E R35, desc[UR10][R8.64] ;  /* 0x0000000a08237981 */ /* 0x000f22000c1e1900 */
[----:B--2---:R-:W-:-:S04]  /*47c0*/  FADD R2, R2, R31 ;  /* 0x0000001f02027221 */ /* 0x004fc80000000000 */
[----:B---3--:R-:W-:-:S04]  /*47d0*/  FADD R2, R2, -R33 ;  /* 0x8000002102027221 */ /* 0x008fc80000000000 */
[----:B------:R-:W-:-:S04]  /*47e0*/  FMUL R2, R2, UR9 ;  /* 0x0000000902027c20 */ /* 0x000fc80008400000 */
[----:B----4-:R-:W-:-:S05]  /*47f0*/  FADD R35, -R2, R35 ;  /* 0x0000002302237221 */ /* 0x010fca0000000100 */
[----:B------:R1:W-:Y:S04]  /*4800*/  STG.E desc[UR10][R8.64], R35 ;  /* 0x0000002308007986 */ /* 0x0003e8000c10190a */
[----:B0-----:R-:W2:Y:S01]  /*4810*/  LDG.E R29, desc[UR10][R26.64] ;  /* 0x0000000a1a1d7981 */ /* 0x001ea2000c1e1900 */
[----:B------:R-:W-:-:S04]  /*4820*/  FSETP.GT.AND P0, PT, R2, RZ, PT ;  /* 0x000000ff0200720b */ /* 0x000fc80003f04000 */
[----:B------:R-:W-:Y:S01]  /*4830*/  FSEL R2, R2, -R2, P0 ;  /* 0x8000000202027208 */ /* 0x000fe20000000000 */
[----:B------:R-:W-:-:S04]  /*4840*/  IMAD.WIDE R16, R34, 0x4, R16 ;  /* 0x0000000422107825 */ /* 0x000fc800078e0210 */
[----:B------:R-:W-:-:S04]  /*4850*/  IMAD.WIDE R10, R34, 0x4, R10 ;  /* 0x00000004220a7825 */ /* 0x000fc800078e020a */
[----:B-1----:R-:W-:-:S04]  /*4860*/  IMAD.WIDE R8, R34, 0x4, R8 ;  /* 0x0000000422087825 */ /* 0x002fc800078e0208 */
[----:B--2---:R-:W-:-:S05]  /*4870*/  FADD R29, R2, R29 ;  /* 0x0000001d021d7221 */ /* 0x004fca0000000000 */
        /* <DEDUP_REMOVED lines=13> */
[----:B------:R-:W-:-:S04]  /*4950*/  UIADD3 UR7, UPT, UPT, UR7, 0x4, URZ ;  /* 0x0000000407077890 */ /* 0x000fc8000fffe0ff */
[----:B------:R-:W-:Y:S01]  /*4960*/  UISETP.NE.AND UP1, UPT, UR7, URZ, UPT ;  /* 0x000000ff0700728c */ /* 0x000fe2000bf25270 */
[C---:B------:R-:W-:Y:S02]  /*4970*/  LEA R7, R0.reuse, R7, 0x2 ;  /* 0x0000000700077211 */ /* 0x040fe400078e10ff */
[----:B------:R-:W-:Y:S01]  /*4980*/  LEA R5, R0, R5, 0x2 ;  /* 0x0000000500057211 */ /* 0x000fe200078e10ff */
[----:B------:R-:W-:Y:S01]  /*4990*/  UIADD3 UR4, UPT, UPT, UR4, 0x4, URZ ;  /* 0x0000000404047890 */ /* 0x000fe2000fffe0ff */
[----:B--2---:R-:W-:-:S05]  /*49a0*/  FADD R29, R2, R29 ;  /* 0x0000001d021d7221 */ /* 0x004fca0000000000 */
[----:B------:R3:W-:Y:S01]  /*49b0*/  STG.E desc[UR10][R26.64], R29 ;  /* 0x0000001d1a007986 */ /* 0x0007e2000c10190a */
[----:B------:R-:W-:Y:S05]  /*49c0*/  BRA.U UP1, `(.L_x_101) ;  /* 0xfffffff901ac7547 */ /* 0x000fea000b83ffff */
.L_x_100:
[----:B------:R-:W-:Y:S05]  /*49d0*/  BRA.U !UP0, `(.L_x_22) ;  /* 0x0000000508287547 */ /* 0x000fea000b800000 */
[----:B------:R-:W0:Y:S01]  /*49e0*/  LDCU UR4, c[0x0][0x3e0] ;  /* 0x00007c00ff0477ac */ /* 0x000e220008000800 */
[----:B------:R-:W-:Y:S02]  /*49f0*/  UISETP.NE.AND UP0, UPT, UR8, 0x1, UPT ;  /* 0x000000010800788c */ /* 0x000fe4000bf05270 */
[----:B0-----:R-:W-:-:S04]  /*4a00*/  ULOP3.LUT UR4, UR4, 0x1, URZ, 0xc0, !UPT ;  /* 0x0000000104047892 */ /* 0x001fc8000f8ec0ff */
[----:B------:R-:W-:-:S03]  /*4a10*/  UISETP.NE.U32.AND UP1, UPT, UR4, 0x1, UPT ;  /* 0x000000010400788c */ /* 0x000fc6000bf25070 */
[----:B------:R-:W-:Y:S08]  /*4a20*/  BRA.U !UP0, `(.L_x_102) ;  /* 0x0000000108b87547 */ /* 0x000ff0000b800000 */
[----:B---3--:R-:W-:Y:S01]  /*4a30*/  IMAD R29, R34, R3, RZ ;  /* 0x00000003221d7224 */ /* 0x008fe200078e02ff */
[----:B------:R-:W-:Y:S01]  /*4a40*/  ISETP.GE.U32.AND P0, PT, R3, 0x2, PT ;  /* 0x000000020300780c */ /* 0x000fe20003f06070 */
[----:B------:R-:W0:Y:S02]  /*4a50*/  LDCU UR4, c[0x0][0x3d0] ;  /* 0x00007a00ff0477ac */ /* 0x000e240008000800 */
[----:B--2---:R-:W-:-:S04]  /*4a60*/  IMAD.WIDE R6, R29, 0x4, R20 ;  /* 0x000000041d067825 */ /* 0x004fc800078e0214 */
[C---:B-1----:R-:W-:Y:S02]  /*4a70*/  IMAD.WIDE R8, R29.reuse, 0x4, R18 ;  /* 0x000000041d087825 */ /* 0x042fe400078e0212 */
[----:B------:R-:W2:Y:S04]  /*4a80*/  LDG.E R6, desc[UR10][R6.64] ;  /* 0x0000000a06067981 */ /* 0x000ea8000c1e1900 */
[----:B------:R-:W2:Y:S04]  /*4a90*/  LDG.E R9, desc[UR10][R8.64] ;  /* 0x0000000a08097981 */ /* 0x000ea8000c1e1900 */
[----:B------:R-:W3:Y:S01]  /*4aa0*/  @P0 LDG.E R11, desc[UR10][R18.64] ;  /* 0x0000000a120b0981 */ /* 0x000ee2000c1e1900 */
[----:B------:R-:W-:-:S03]  /*4ab0*/  IMAD.WIDE R4, R29, 0x4, R24 ;  /* 0x000000041d047825 */ /* 0x000fc600078e0218 */
[----:B------:R-:W4:Y:S04]  /*4ac0*/  @!P0 LDG.E R17, desc[UR10][R22.64] ;  /* 0x0000000a16118981 */ /* 0x000f28000c1e1900 */
[----:B------:R-:W5:Y:S01]  /*4ad0*/  LDG.E R2, desc[UR10][R4.64] ;  /* 0x0000000a04027981 */ /* 0x000f62000c1e1900 */
[----:B--2---:R-:W-:-:S04]  /*4ae0*/  FADD R0, R6, R9 ;  /* 0x0000000906007221 */ /* 0x004fc80000000000 */
[C---:B---3--:R-:W-:Y:S01]  /*4af0*/  @P0 FADD R11, R0.reuse, -R11 ;  /* 0x8000000b000b0221 */ /* 0x048fe20000000000 */
[----:B----4-:R-:W-:-:S04]  /*4b00*/  @!P0 FADD R11, R0, -R17 ;  /* 0x80000011000b8221 */ /* 0x010fc80000000000 */
[----:B0-----:R-:W-:-:S04]  /*4b10*/  FMUL R11, R11, UR4 ;  /* 0x000000040b0b7c20 */ /* 0x001fc80008400000 */
[----:B-----5:R-:W-:-:S05]  /*4b20*/  FADD R17, -R11, R2 ;  /* 0x000000020b117221 */ /* 0x020fca0000000100 */
[----:B------:R0:W-:Y:S04]  /*4b30*/  STG.E desc[UR10][R4.64], R17 ;  /* 0x0000001104007986 */ /* 0x0001e8000c10190a */
[----:B------:R-:W2:Y:S01]  /*4b40*/  LDG.E R0, desc[UR10][R26.64] ;  /* 0x0000000a1a007981 */ /* 0x000ea2000c1e1900 */
[----:B------:R-:W-:Y:S02]  /*4b50*/  ISETP.NE.AND P1, PT, R3, RZ, PT ;  /* 0x000000ff0300720c */ /* 0x000fe40003f25270 */
[----:B------:R-:W-:-:S04]  /*4b60*/  FSETP.GT.AND P0, PT, R11, RZ, PT ;  /* 0x000000ff0b00720b */ /* 0x000fc80003f04000 */
[----:B------:R-:W-:-:S07]  /*4b70*/  FSEL R11, R11, -R11, P0 ;  /* 0x8000000b0b0b7208 */ /* 0x000fce0000000000 */
[----:B------:R-:W-:-:S04]  /*4b80*/  @P1 IMAD.WIDE R6, R29, 0x4, R14 ;  /* 0x000000041d061825 */ /* 0x000fc800078e020e */
[----:B------:R-:W-:-:S04]  /*4b90*/  @P1 IMAD.WIDE R8, R29, 0x4, R12 ;  /* 0x000000041d081825 */ /* 0x000fc800078e020c */
[----:B0-----:R-:W-:-:S04]  /*4ba0*/  IMAD.WIDE R4, R34, 0x4, R4 ;  /* 0x0000000422047825 */ /* 0x001fc800078e0204 */
[----:B--2---:R-:W-:-:S05]  /*4bb0*/  FADD R11, R11, R0 ;  /* 0x000000000b0b7221 */ /* 0x004fca0000000000 */
[----:B------:R0:W-:Y:S04]  /*4bc0*/  STG.E desc[UR10][R26.64], R11 ;  /* 0x0000000b1a007986 */ /* 0x0001e8000c10190a */
        /* <DEDUP_REMOVED lines=15> */
[C---:B------:R-:W-:Y:S02]  /*4cc0*/  FSETP.GT.AND P0, PT, R0.reuse, RZ, PT ;  /* 0x000000ff0000720b */ /* 0x040fe40003f04000 */
[----:B------:R-:W-:Y:S02]  /*4cd0*/  IADD3 R3, PT, PT, R3, 0x2, RZ ;  /* 0x0000000203037810 */ /* 0x000fe40007ffe0ff */
[----:B------:R-:W-:-:S05]  /*4ce0*/  FSEL R0, R0, -R0, P0 ;  /* 0x8000000000007208 */ /* 0x000fca0000000000 */
[----:B--2---:R-:W-:-:S05]  /*4cf0*/  FADD R7, R0, R7 ;  /* 0x0000000700077221 */ /* 0x004fca0000000000 */
[----:B------:R0:W-:Y:S02]  /*4d00*/  STG.E desc[UR10][R26.64], R7 ;  /* 0x000000071a007986 */ /* 0x0001e4000c10190a */
.L_x_102:
[----:B------:R-:W-:Y:S05]  /*4d10*/  BRA.U UP1, `(.L_x_22) ;  /* 0x0000000101587547 */ /* 0x000fea000b800000 */
[----:B012---:R-:W-:Y:S01]  /*4d20*/  IMAD R5, R34, R3, RZ ;  /* 0x0000000322057224 */ /* 0x007fe200078e02ff */
[----:B------:R-:W-:Y:S01]  /*4d30*/  ISETP.GE.U32.AND P0, PT, R3, 0x2, PT ;  /* 0x000000020300780c */ /* 0x000fe20003f06070 */
[----:B------:R-:W0:Y:S02]  /*4d40*/  LDCU UR4, c[0x0][0x3d0] ;  /* 0x00007a00ff0477ac */ /* 0x000e240008000800 */
[----:B------:R-:W-:-:S04]  /*4d50*/  IMAD.WIDE R20, R5, 0x4, R20 ;  /* 0x0000000405147825 */ /* 0x000fc800078e0214 */
[C---:B------:R-:W-:Y:S02]  /*4d60*/  IMAD.WIDE R2, R5.reuse, 0x4, R18 ;  /* 0x0000000405027825 */ /* 0x040fe400078e0212 */
[----:B------:R-:W2:Y:S04]  /*4d70*/  LDG.E R20, desc[UR10][R20.64] ;  /* 0x0000000a14147981 */ /* 0x000ea8000c1e1900 */
[----:B------:R-:W2:Y:S04]  /*4d80*/  LDG.E R3, desc[UR10][R2.64] ;  /* 0x0000000a02037981 */ /* 0x000ea8000c1e1900 */
[----:B------:R-:W4:Y:S01]  /*4d90*/  @P0 LDG.E R19, desc[UR10][R18.64] ;  /* 0x0000000a12130981 */ /* 0x000f22000c1e1900 */
[----:B------:R-:W-:-:S03]  /*4da0*/  IMAD.WIDE R24, R5, 0x4, R24 ;  /* 0x0000000405187825 */ /* 0x000fc600078e0218 */
[----:B------:R-:W5:Y:S04]  /*4db0*/  @!P0 LDG.E R23, desc[UR10][R22.64] ;  /* 0x0000000a16178981 */ /* 0x000f68000c1e1900 */
[----:B------:R-:W3:Y:S01]  /*4dc0*/  LDG.E R5, desc[UR10][R24.64] ;  /* 0x0000000a18057981 */ /* 0x000ee2000c1e1900 */
[----:B--2---:R-:W-:-:S04]  /*4dd0*/  FADD R0, R20, R3 ;  /* 0x0000000314007221 */ /* 0x004fc80000000000 */
[C---:B----4-:R-:W-:Y:S01]  /*4de0*/  @P0 FADD R4, R0.reuse, -R19 ;  /* 0x8000001300040221 */ /* 0x050fe20000000000 */
[----:B-----5:R-:W-:-:S04]  /*4df0*/  @!P0 FADD R4, R0, -R23 ;  /* 0x8000001700048221 */ /* 0x020fc80000000000 */
[----:B0-----:R-:W-:-:S04]  /*4e00*/  FMUL R4, R4, UR4 ;  /* 0x0000000404047c20 */ /* 0x001fc80008400000 */
[----:B---3--:R-:W-:-:S05]  /*4e10*/  FADD R5, -R4, R5 ;  /* 0x0000000504057221 */ /* 0x008fca0000000100 */
[----:B------:R4:W-:Y:S04]  /*4e20*/  STG.E desc[UR10][R24.64], R5 ;  /* 0x0000000518007986 */ /* 0x0009e8000c10190a */
[----:B------:R-:W2:Y:S01]  /*4e30*/  LDG.E R3, desc[UR10][R26.64] ;  /* 0x0000000a1a037981 */ /* 0x000ea2000c1e1900 */
[----:B------:R-:W-:-:S04]  /*4e40*/  FSETP.GT.AND P0, PT, R4, RZ, PT ;  /* 0x000000ff0400720b */ /* 0x000fc80003f04000 */
[----:B------:R-:W-:-:S05]  /*4e50*/  FSEL R4, R4, -R4, P0 ;  /* 0x8000000404047208 */ /* 0x000fca0000000000 */
[----:B--2---:R-:W-:-:S05]  /*4e60*/  FADD R3, R4, R3 ;  /* 0x0000000304037221 */ /* 0x004fca0000000000 */
[----:B------:R4:W-:Y:S02]  /*4e70*/  STG.E desc[UR10][R26.64], R3 ;  /* 0x000000031a007986 */ /* 0x0009e4000c10190a */
.L_x_22:
[----:B------:R-:W-:Y:S05]  /*4e80*/  BSYNC.RECONVERGENT B0 ;  /* 0x0000000000007941 */ /* 0x000fea0003800200 */
.L_x_21:
[----:B------:R-:W-:Y:S06]  /*4e90*/  BAR.SYNC.DEFER_BLOCKING 0x0 ;  /* 0x0000000000007b1d */ /* 0x000fec0000010000 */
[----:B------:R-:W-:Y:S05]  /*4ea0*/  EXIT ;  /* 0x000000000000794d */ /* 0x000fea0003800000 */
        .weak           $__internal_0_$__cuda_sm20_rcp_rn_f32_slowpath
        .type           $__internal_0_$__cuda_sm20_rcp_rn_f32_slowpath,@function
        .size           $__internal_0_$__cuda_sm20_rcp_rn_f32_slowpath,($__internal_1_$__cuda_sm3x_div_rn_noftz_f32_slowpath - $__internal_0_$__cuda_sm20_rcp_rn_f32_slowpath)
$__internal_0_$__cuda_sm20_rcp_rn_f32_slowpath:
[----:B------:R-:W-:-:S04]  /*4eb0*/  SHF.L.U32 R2, R3, 0x1, RZ ;  /* 0x0000000103027819 */ /* 0x000fc800000006ff */
[----:B------:R-:W-:Y:S02]  /*4ec0*/  SHF.R.U32.HI R6, RZ, 0x18, R2 ;  /* 0x00000018ff067819 */ /* 0x000fe40000011602 */
[----:B------:R-:W-:Y:S02]  /*4ed0*/  MOV R2, R3 ;  /* 0x0000000300027202 */ /* 0x000fe40000000f00 */
[----:B------:R-:W-:-:S13]  /*4ee0*/  ISETP.NE.U32.AND P0, PT, R6, RZ, PT ;  /* 0x000000ff0600720c */ /* 0x000fda0003f05070 */
[----:B------:R-:W-:Y:S05]  /*4ef0*/  @P0 BRA `(.L_x_103) ;  /* 0x00000000002c0947 */ /* 0x000fea0003800000 */
[----:B------:R-:W-:-:S04]  /*4f00*/  SHF.L.U32 R3, R2, 0x1, RZ ;  /* 0x0000000102037819 */ /* 0x000fc800000006ff */
[----:B------:R-:W-:-:S13]  /*4f10*/  ISETP.NE.AND P0, PT, R3, RZ, PT ;  /* 0x000000ff0300720c */ /* 0x000fda0003f05270 */
[----:B------:R2:W3:Y:S01]  /*4f20*/  @!P0 MUFU.RCP R3, R2 ;  /* 0x0000000200038308 */ /* 0x0004e20000001000 */
[----:B------:R-:W-:Y:S05]  /*4f30*/  @!P0 BRA `(.L_x_104) ;  /* 0x0000000000a48947 */ /* 0x000fea0003800000 */
[----:B------:R-:W-:-:S04]  /*4f40*/  FFMA R6, R2, 1.84467440737095516160e+19, RZ ;  /* 0x5f80000002067823 */ /* 0x000fc800000000ff */
[----:B---3--:R-:W2:Y:S02]  /*4f50*/  MUFU.RCP R3, R6 ;  /* 0x0000000600037308 */ /* 0x008ea40000001000 */
[----:B--2---:R-:W-:-:S04]  /*4f60*/  FFMA R2, R6, R3, -1 ;  /* 0xbf80000006027423 */ /* 0x004fc80000000003 */
[----:B------:R-:W-:-:S04]  /*4f70*/  FADD.FTZ R2, -R2, -RZ ;  /* 0x800000ff02027221 */ /* 0x000fc80000010100 */
[----:B------:R-:W-:-:S04]  /*4f80*/  FFMA R2, R3, R2, R3 ;  /* 0x0000000203027223 */ /* 0x000fc80000000003 */
[----:B------:R-:W-:Y:S01]  /*4f90*/  FFMA R3, R2, 1.84467440737095516160e+19, RZ ;  /* 0x5f80000002037823 */ /* 0x000fe200000000ff */
[----:B------:R-:W-:Y:S06]  /*4fa0*/  BRA `(.L_x_104) ;  /* 0x0000000000887947 */ /* 0x000fec0003800000 */
.L_x_103:
[----:B------:R-:W-:-:S04]  /*4fb0*/  IADD3 R3, PT, PT, R6, -0xfd, RZ ;  /* 0xffffff0306037810 */ /* 0x000fc80007ffe0ff */
[----:B------:R-:W-:-:S13]  /*4fc0*/  ISETP.GT.U32.AND P0, PT, R3, 0x1, PT ;  /* 0x000000010300780c */ /* 0x000fda0003f04070 */
[----:B------:R-:W-:Y:S05]  /*4fd0*/  @P0 BRA `(.L_x_105) ;  /* 0x0000000000780947 */ /* 0x000fea0003800000 */
[----:B------:R-:W-:Y:S01]  /*4fe0*/  LOP3.LUT R7, R2, 0x7fffff, RZ, 0xc0, !PT ;  /* 0x007fffff02077812 */ /* 0x000fe200078ec0ff */
[----:B------:R-:W-:-:S03]  /*4ff0*/  HFMA2 R28, -RZ, RZ, 0, 1.78813934326171875e-07 ;  /* 0x00000003ff1c7431 */ /* 0x000fc600000001ff */
[----:B------:R-:W-:-:S04]  /*5000*/  LOP3.LUT R7, R7, 0x3f800000, RZ, 0xfc, !PT ;  /* 0x3f80000007077812 */ /* 0x000fc800078efcff */
[----:B------:R-:W0:Y:S01]  /*5010*/  MUFU.RCP R8, R7 ;  /* 0x0000000700087308 */ /* 0x000e220000001000 */
[----:B------:R-:W-:Y:S01]  /*5020*/  SHF.L.U32 R29, R28, R3, RZ ;  /* 0x000000031c1d7219 */ /* 0x000fe200000006ff */
[----:B0-----:R-:W-:-:S04]  /*5030*/  FFMA R10, R7, R8, -1 ;  /* 0xbf800000070a7423 */ /* 0x001fc80000000008 */
[----:B------:R-:W-:-:S04]  /*5040*/  FADD.FTZ R11, -R10, -RZ ;  /* 0x800000ff0a0b7221 */ /* 0x000fc80000010100 */
[CCC-:B------:R-:W-:Y:S01]  /*5050*/  FFMA.RM R10, R8.reuse, R11.reuse, R8.reuse ;  /* 0x0000000b080a7223 */ /* 0x1c0fe20000004008 */
[----:B------:R-:W-:-:S04]  /*5060*/  FFMA.RP R11, R8, R11, R8 ;  /* 0x0000000b080b7223 */ /* 0x000fc80000008008 */
[C---:B------:R-:W-:Y:S02]  /*5070*/  LOP3.LUT R8, R10.reuse, 0x7fffff, RZ, 0xc0, !PT ;  /* 0x007fffff0a087812 */ /* 0x040fe400078ec0ff */
[----:B------:R-:W-:Y:S02]  /*5080*/  FSETP.NEU.FTZ.AND P0, PT, R10, R11, PT ;  /* 0x0000000b0a00720b */ /* 0x000fe40003f1d000 */
[----:B------:R-:W-:Y:S02]  /*5090*/  LOP3.LUT R8, R8, 0x800000, RZ, 0xfc, !PT ;  /* 0x0080000008087812 */ /* 0x000fe400078efcff */
[----:B------:R-:W-:Y:S02]  /*50a0*/  SEL R10, RZ, 0xffffffff, !P0 ;  /* 0xffffffffff0a7807 */ /* 0x000fe40004000000 */
[----:B------:R-:W-:Y:S02]  /*50b0*/  LOP3.LUT R28, R29, R8, RZ, 0xc0, !PT ;  /* 0x000000081d1c7212 */ /* 0x000fe400078ec0ff */
[----:B------:R-:W-:-:S02]  /*50c0*/  IADD3 R10, PT, PT, -R10, RZ, RZ ;  /* 0x000000ff0a0a7210 */ /* 0x000fc40007ffe1ff */
[-C--:B------:R-:W-:Y:S02]  /*50d0*/  SHF.R.U32.HI R28, RZ, R3.reuse, R28 ;  /* 0x00000003ff1c7219 */ /* 0x080fe4000001161c */
[----:B------:R-:W-:Y:S02]  /*50e0*/  LOP3.LUT P1, RZ, R10, R3, R8, 0xf8, !PT ;  /* 0x000000030aff7212 */ /* 0x000fe4000782f808 */
[C---:B------:R-:W-:Y:S02]  /*50f0*/  LOP3.LUT P0, RZ, R28.reuse, 0x1, RZ, 0xc0, !PT ;  /* 0x000000011cff7812 */ /* 0x040fe4000780c0ff */
[----:B------:R-:W-:-:S04]  /*5100*/  LOP3.LUT P2, RZ, R28, 0x2, RZ, 0xc0, !PT ;  /* 0x000000021cff7812 */ /* 0x000fc8000784c0ff */
[----:B------:R-:W-:Y:S02]  /*5110*/  PLOP3.LUT P0, PT, P0, P1, P2, 0xe0, 0x0 ;  /* 0x000000000000781c */ /* 0x000fe40000703c20 */
[----:B------:R-:W-:Y:S02]  /*5120*/  LOP3.LUT P1, RZ, R2, 0x7fffff, RZ, 0xc0, !PT ;  /* 0x007fffff02ff7812 */ /* 0x000fe4000782c0ff */
[----:B------:R-:W-:-:S04]  /*5130*/  SEL R3, RZ, 0x1, !P0 ;  /* 0x00000001ff037807 */ /* 0x000fc80004000000 */
[----:B------:R-:W-:-:S04]  /*5140*/  IADD3 R3, PT, PT, -R3, RZ, RZ ;  /* 0x000000ff03037210 */ /* 0x000fc80007ffe1ff */
[----:B------:R-:W-:Y:S02]  /*5150*/  ISETP.GE.AND P0, PT, R3, RZ, PT ;  /* 0x000000ff0300720c */ /* 0x000fe40003f06270 */
[----:B------:R-:W-:-:S04]  /*5160*/  IADD3 R3, PT, PT, R6, -0xfc, RZ ;  /* 0xffffff0406037810 */ /* 0x000fc80007ffe0ff */
[----:B------:R-:W-:-:S07]  /*5170*/  SHF.R.U32.HI R3, RZ, R3, R8 ;  /* 0x00000003ff037219 */ /* 0x000fce0000011608 */
[----:B------:R-:W-:-:S04]  /*5180*/  @!P0 IADD3 R3, PT, PT, R3, 0x1, RZ ;  /* 0x0000000103038810 */ /* 0x000fc80007ffe0ff */
[----:B------:R-:W-:-:S04]  /*5190*/  @!P1 SHF.L.U32 R3, R3, 0x1, RZ ;  /* 0x0000000103039819 */ /* 0x000fc800000006ff */
[----:B------:R-:W-:Y:S01]  /*51a0*/  LOP3.LUT R3, R3, 0x80000000, R2, 0xf8, !PT ;  /* 0x8000000003037812 */ /* 0x000fe200078ef802 */
[----:B------:R-:W-:Y:S06]  /*51b0*/  BRA `(.L_x_104) ;  /* 0x0000000000047947 */ /* 0x000fec0003800000 */
.L_x_105:
[----:B------:R0:W1:Y:S02]  /*51c0*/  MUFU.RCP R3, R2 ;  /* 0x0000000200037308 */ /* 0x0000640000001000 */
.L_x_104:
[----:B-1-3--:R-:W-:Y:S02]  /*51d0*/  MOV R6, R3 ;  /* 0x0000000300067202 */ /* 0x00afe40000000f00 */
[----:B0-2---:R-:W-:Y:S02]  /*51e0*/  MOV R2, R4 ;  /* 0x0000000400027202 */ /* 0x005fe40000000f00 */
[----:B------:R-:W-:-:S04]  /*51f0*/  MOV R3, 0x0 ;  /* 0x0000000000037802 */ /* 0x000fc80000000f00 */
[----:B------:R-:W-:Y:S05]  /*5200*/  RET.REL.NODEC R2 `(_Z13updatePstMultPfS_S_S_S_S_S_S_S_S_fiiii) ;  /* 0xffffffac027c7950 */ /* 0x000fea0003c3ffff */
        .weak           $__internal_1_$__cuda_sm3x_div_rn_noftz_f32_slowpath
        .type           $__internal_1_$__cuda_sm3x_div_rn_noftz_f32_slowpath,@function
        .size           $__internal_1_$__cuda_sm3x_div_rn_noftz_f32_slowpath,(.L_x_218 - $__internal_1_$__cuda_sm3x_div_rn_noftz_f32_slowpath)
$__internal_1_$__cuda_sm3x_div_rn_noftz_f32_slowpath:
[----:B------:R-:W-:Y:S01]  /*5210*/  SHF.R.U32.HI R4, RZ, 0x17, R0 ;  /* 0x00000017ff047819 */ /* 0x000fe20000011600 */
[----:B------:R-:W-:Y:S01]  /*5220*/  BSSY.RECONVERGENT B1, `(.L_x_106) ;  /* 0x0000063000017945 */ /* 0x000fe20003800200 */
[----:B------:R-:W-:Y:S02]  /*5230*/  SHF.R.U32.HI R38, RZ, 0x17, R2 ;  /* 0x00000017ff267819 */ /* 0x000fe40000011602 */
[----:B------:R-:W-:Y:S02]  /*5240*/  LOP3.LUT R4, R4, 0xff, RZ, 0xc0, !PT ;  /* 0x000000ff04047812 */ /* 0x000fe400078ec0ff */
[----:B------:R-:W-:Y:S02]  /*5250*/  LOP3.LUT R38, R38, 0xff, RZ, 0xc0, !PT ;  /* 0x000000ff26267812 */ /* 0x000fe400078ec0ff */
[----:B------:R-:W-:Y:S02]  /*5260*/  IADD3 R39, PT, PT, R4, -0x1, RZ ;  /* 0xffffffff04277810 */ /* 0x000fe40007ffe0ff */
[----:B------:R-:W-:-:S02]  /*5270*/  IADD3 R40, PT, PT, R38, -0x1, RZ ;  /* 0xffffffff26287810 */ /* 0x000fc40007ffe0ff */
[----:B------:R-:W-:Y:S02]  /*5280*/  ISETP.GT.U32.AND P0, PT, R39, 0xfd, PT ;  /* 0x000000fd2700780c */ /* 0x000fe40003f04070 */
[----:B------:R-:W-:Y:S02]  /*5290*/  MOV R41, R0 ;  /* 0x0000000000297202 */ /* 0x000fe40000000f00 */
[----:B------:R-:W-:-:S13]  /*52a0*/  ISETP.GT.U32.OR P0, PT, R40, 0xfd, P0 ;  /* 0x000000fd2800780c */ /* 0x000fda0000704470 */
[----:B------:R-:W-:Y:S01]  /*52b0*/  @!P0 MOV R3, RZ ;  /* 0x000000ff00038202 */ /* 0x000fe20000000f00 */
[----:B------:R-:W-:Y:S06]  /*52c0*/  @!P0 BRA `(.L_x_107) ;  /* 0x00000000005c8947 */ /* 0x000fec0003800000 */
[----:B------:R-:W-:Y:S02]  /*52d0*/  FSETP.GTU.FTZ.AND P0, PT, |R2|, +INF , PT ;  /* 0x7f8000000200780b */ /* 0x000fe40003f1c200 */
[----:B------:R-:W-:-:S04]  /*52e0*/  FSETP.GTU.FTZ.AND P1, PT, |R0|, +INF , PT ;  /* 0x7f8000000000780b */ /* 0x000fc80003f3c200 */
[----:B------:R-:W-:-:S13]  /*52f0*/  PLOP3.LUT P0, PT, P0, P1, PT, 0xf8, 0x8f ;  /* 0x00000000008f781c */ /* 0x000fda0000703f70 */
[----:B------:R-:W-:Y:S05]  /*5300*/  @P0 BRA `(.L_x_108) ;  /* 0x00000004004c0947 */ /* 0x000fea0003800000 */
[----:B------:R-:W-:-:S13]  /*5310*/  LOP3.LUT P0, RZ, R41, 0x7fffffff, R2, 0xc8, !PT ;  /* 0x7fffffff29ff7812 */ /* 0x000fda000780c802 */
[----:B------:R-:W-:Y:S05]  /*5320*/  @!P0 BRA `(.L_x_109) ;  /* 0x00000004003c8947 */ /* 0x000fea0003800000 */
[----:B------:R-:W-:Y:S02]  /*5330*/  FSETP.NEU.FTZ.AND P2, PT, |R2|, +INF , PT ;  /* 0x7f8000000200780b */ /* 0x000fe40003f5d200 */
[----:B------:R-:W-:Y:S02]  /*5340*/  FSETP.NEU.FTZ.AND P1, PT, |R0|, +INF , PT ;  /* 0x7f8000000000780b */ /* 0x000fe40003f3d200 */
[----:B------:R-:W-:-:S11]  /*5350*/  FSETP.NEU.FTZ.AND P0, PT, |R2|, +INF , PT ;  /* 0x7f8000000200780b */ /* 0x000fd60003f1d200 */
[----:B------:R-:W-:Y:S05]  /*5360*/  @!P1 BRA !P2, `(.L_x_109) ;  /* 0x00000004002c9947 */ /* 0x000fea0005000000 */
[----:B------:R-:W-:-:S04]  /*5370*/  LOP3.LUT P2, RZ, R2, 0x7fffffff, RZ, 0xc0, !PT ;  /* 0x7fffffff02ff7812 */ /* 0x000fc8000784c0ff */
[----:B------:R-:W-:-:S13]  /*5380*/  PLOP3.LUT P1, PT, P1, P2, PT, 0x2f, 0xf2 ;  /* 0x0000000000f2781c */ /* 0x000fda0000f24577 */
[----:B------:R-:W-:Y:S05]  /*5390*/  @P1 BRA `(.L_x_110) ;  /* 0x0000000400181947 */ /* 0x000fea0003800000 */
[----:B------:R-:W-:-:S04]  /*53a0*/  LOP3.LUT P1, RZ, R41, 0x7fffffff, RZ, 0xc0, !PT ;  /* 0x7fffffff29ff7812 */ /* 0x000fc8000782c0ff */
[----:B------:R-:W-:-:S13]  /*53b0*/  PLOP3.LUT P0, PT, P0, P1, PT, 0x2f, 0xf2 ;  /* 0x0000000000f2781c */ /* 0x000fda0000702577 */
[----:B------:R-:W-:Y:S05]  /*53c0*/  @P0 BRA `(.L_x_111) ;  /* 0x0000000400000947 */ /* 0x000fea0003800000 */
[----:B------:R-:W-:Y:S02]  /*53d0*/  ISETP.GE.AND P0, PT, R40, RZ, PT ;  /* 0x000000ff2800720c */ /* 0x000fe40003f06270 */
[----:B------:R-:W-:-:S11]  /*53e0*/  ISETP.GE.AND P1, PT, R39, RZ, PT ;  /* 0x000000ff2700720c */ /* 0x000fd60003f26270 */
[----:B------:R-:W-:Y:S01]  /*53f0*/  @P0 MOV R3, RZ ;  /* 0x000000ff00030202 */ /* 0x000fe20000000f00 */
[----:B------:R-:W-:Y:S01]  /*5400*/  @!P0 FFMA R2, R2, 1.84467440737095516160e+19, RZ ;  /* 0x5f80000002028823 */ /* 0x000fe200000000ff */
[----:B------:R-:W-:Y:S01]  /*5410*/  @!P0 MOV R3, 0xffffffc0 ;  /* 0xffffffc000038802 */ /* 0x000fe20000000f00 */
[----:B------:R-:W-:-:S03]  /*5420*/  @!P1 FFMA R41, R0, 1.84467440737095516160e+19, RZ ;  /* 0x5f80000000299823 */ /* 0x000fc600000000ff */
[----:B------:R-:W-:-:S07]  /*5430*/  @!P1 IADD3 R3, PT, PT, R3, 0x40, RZ ;  /* 0x0000004003039810 */ /* 0x000fce0007ffe0ff */
.L_x_107:
[----:B------:R-:W-:Y:S01]  /*5440*/  LEA R39, R4, 0xc0800000, 0x17 ;  /* 0xc080000004277811 */ /* 0x000fe200078eb8ff */
[----:B------:R-:W-:Y:S01]  /*5450*/  BSSY.RECONVERGENT B2, `(.L_x_112) ;  /* 0x0000036000027945 */ /* 0x000fe20003800200 */
[----:B------:R-:W-:Y:S02]  /*5460*/  IADD3 R40, PT, PT, R38, -0x7f, RZ ;  /* 0xffffff8126287810 */ /* 0x000fe40007ffe0ff */
[----:B------:R-:W-:Y:S02]  /*5470*/  IADD3 R39, PT, PT, -R39, R41, RZ ;  /* 0x0000002927277210 */ /* 0x000fe40007ffe1ff */
[C---:B------:R-:W-:Y:S01]  /*5480*/  IADD3 R4, PT, PT, R40.reuse, 0x7f, -R4 ;  /* 0x0000007f28047810 */ /* 0x040fe20007ffe804 */
[----:B------:R-:W-:Y:S01]  /*5490*/  IMAD R2, R40, -0x800000, R2 ;  /* 0xff80000028027824 */ /* 0x000fe200078e0202 */
[----:B------:R0:W1:Y:S02]  /*54a0*/  MUFU.RCP R41, R39 ;  /* 0x0000002700297308 */ /* 0x0000640000001000 */
[----:B------:R-:W-:Y:S01]  /*54b0*/  IADD3 R4, PT, PT, R4, R3, RZ ;  /* 0x0000000304047210 */ /* 0x000fe20007ffe0ff */
[----:B0-----:R-:W-:-:S04]  /*54c0*/  FADD.FTZ R39, -R39, -RZ ;  /* 0x800000ff27277221 */ /* 0x001fc80000010100 */
[----:B-1----:R-:W-:-:S04]  /*54d0*/  FFMA R38, R41, R39, 1 ;  /* 0x3f80000029267423 */ /* 0x002fc80000000027 */
[----:B------:R-:W-:-:S04]  /*54e0*/  FFMA R38, R41, R38, R41 ;  /* 0x0000002629267223 */ /* 0x000fc80000000029 */
[----:B------:R-:W-:-:S04]  /*54f0*/  FFMA R40, R2, R38, RZ ;  /* 0x0000002602287223 */ /* 0x000fc800000000ff */
[----:B------:R-:W-:-:S04]  /*5500*/  FFMA R41, R39, R40, R2 ;  /* 0x0000002827297223 */ /* 0x000fc80000000002 */
[----:B------:R-:W-:-:S04]  /*5510*/  FFMA R41, R38, R41, R40 ;  /* 0x0000002926297223 */ /* 0x000fc80000000028 */
[----:B------:R-:W-:-:S04]  /*5520*/  FFMA R39, R39, R41, R2 ;  /* 0x0000002927277223 */ /* 0x000fc80000000002 */
[----:B------:R-:W-:-:S05]  /*5530*/  FFMA R2, R38, R39, R41 ;  /* 0x0000002726027223 */ /* 0x000fca0000000029 */
[----:B------:R-:W-:-:S04]  /*5540*/  SHF.R.U32.HI R3, RZ, 0x17, R2 ;  /* 0x00000017ff037819 */ /* 0x000fc80000011602 */
[----:B------:R-:W-:-:S04]  /*5550*/  LOP3.LUT R3, R3, 0xff, RZ, 0xc0, !PT ;  /* 0x000000ff03037812 */ /* 0x000fc800078ec0ff */
[----:B------:R-:W-:-:S04]  /*5560*/  IADD3 R3, PT, PT, R3, R4, RZ ;  /* 0x0000000403037210 */ /* 0x000fc80007ffe0ff */
[----:B------:R-:W-:-:S04]  /*5570*/  IADD3 R40, PT, PT, R3, -0x1, RZ ;  /* 0xffffffff03287810 */ /* 0x000fc80007ffe0ff */
[----:B------:R-:W-:-:S13]  /*5580*/  ISETP.GE.U32.AND P0, PT, R40, 0xfe, PT ;  /* 0x000000fe2800780c */ /* 0x000fda0003f06070 */
[----:B------:R-:W-:Y:S05]  /*5590*/  @!P0 BRA `(.L_x_113) ;  /* 0x0000000000808947 */ /* 0x000fea0003800000 */
[----:B------:R-:W-:-:S13]  /*55a0*/  ISETP.GT.AND P0, PT, R3, 0xfe, PT ;  /* 0x000000fe0300780c */ /* 0x000fda0003f04270 */
[----:B------:R-:W-:Y:S05]  /*55b0*/  @P0 BRA `(.L_x_114) ;  /* 0x00000000006c0947 */ /* 0x000fea0003800000 */
[----:B------:R-:W-:-:S13]  /*55c0*/  ISETP.GE.AND P0, PT, R3, 0x1, PT ;  /* 0x000000010300780c */ /* 0x000fda0003f06270 */
[----:B------:R-:W-:Y:S05]  /*55d0*/  @P0 BRA `(.L_x_115) ;  /* 0x0000000000740947 */ /* 0x000fea0003800000 */
[----:B------:R-:W-:Y:S02]  /*55e0*/  ISETP.GE.AND P0, PT, R3, -0x18, PT ;  /* 0xffffffe80300780c */ /* 0x000fe40003f06270 */
[----:B------:R-:W-:-:S11]  /*55f0*/  LOP3.LUT R2, R2, 0x80000000, RZ, 0xc0, !PT ;  /* 0x8000000002027812 */ /* 0x000fd600078ec0ff */
[----:B------:R-:W-:Y:S05]  /*5600*/  @!P0 BRA `(.L_x_115) ;  /* 0x0000000000688947 */ /* 0x000fea0003800000 */
[CCC-:B------:R-:W-:Y:S01]  /*5610*/  FFMA.RZ R4, R38.reuse, R39.reuse, R41.reuse ;  /* 0x0000002726047223 */ /* 0x1c0fe2000000c029 */
[CCC-:B------:R-:W-:Y:S01]  /*5620*/  FFMA.RP R40, R38.reuse, R39.reuse, R41.reuse ;  /* 0x0000002726287223 */ /* 0x1c0fe20000008029 */
[----:B------:R-:W-:Y:S01]  /*5630*/  FFMA.RM R38, R38, R39, R41 ;  /* 0x0000002726267223 */ /* 0x000fe20000004029 */
[C---:B------:R-:W-:Y:S02]  /*5640*/  ISETP.NE.AND P2, PT, R3.reuse, RZ, PT ;  /* 0x000000ff0300720c */ /* 0x040fe40003f45270 */
[----:B------:R-:W-:Y:S02]  /*5650*/  LOP3.LUT R4, R4, 0x7fffff, RZ, 0xc0, !PT ;  /* 0x007fffff04047812 */ /* 0x000fe400078ec0ff */
[----:B------:R-:W-:Y:S02]  /*5660*/  FSETP.NEU.FTZ.AND P0, PT, R40, R38, PT ;  /* 0x000000262800720b */ /* 0x000fe40003f1d000 */
[----:B------:R-:W-:Y:S02]  /*5670*/  IADD3 R38, PT, PT, R3, 0x20, RZ ;  /* 0x0000002003267810 */ /* 0x000fe40007ffe0ff */
[----:B------:R-:W-:-:S02]  /*5680*/  LOP3.LUT R4, R4, 0x800000, RZ, 0xfc, !PT ;  /* 0x0080000004047812 */ /* 0x000fc400078efcff */
[C---:B------:R-:W-:Y:S02]  /*5690*/  ISETP.NE.AND P1, PT, R3.reuse, RZ, PT ;  /* 0x000000ff0300720c */ /* 0x040fe40003f25270 */
[----:B------:R-:W-:Y:S02]  /*56a0*/  IADD3 R3, PT, PT, -R3, RZ, RZ ;  /* 0x000000ff03037210 */ /* 0x000fe40007ffe1ff */
[----:B------:R-:W-:Y:S02]  /*56b0*/  SHF.L.U32 R38, R4, R38, RZ ;  /* 0x0000002604267219 */ /* 0x000fe400000006ff */
[----:B------:R-:W-:Y:S02]  /*56c0*/  SEL R3, R3, RZ, P2 ;  /* 0x000000ff03037207 */ /* 0x000fe40001000000 */
[----:B------:R-:W-:Y:S02]  /*56d0*/  ISETP.NE.AND P1, PT, R38, RZ, P1 ;  /* 0x000000ff2600720c */ /* 0x000fe40000f25270 */
[----:B------:R-:W-:-:S02]  /*56e0*/  SHF.R.U32.HI R38, RZ, R3, R4 ;  /* 0x00000003ff267219 */ /* 0x000fc40000011604 */
[----:B------:R-:W-:Y:S02]  /*56f0*/  PLOP3.LUT P0, PT, P0, P1, PT, 0xf8, 0x8f ;  /* 0x00000000008f781c */ /* 0x000fe40000703f70 */
[----:B------:R-:W-:Y:S02]  /*5700*/  SHF.R.U32.HI R4, RZ, 0x1, R38 ;  /* 0x00000001ff047819 */ /* 0x000fe40000011626 */
[----:B------:R-:W-:-:S04]  /*5710*/  SEL R3, RZ, 0x1, !P0 ;  /* 0x00000001ff037807 */ /* 0x000fc80004000000 */
[----:B------:R-:W-:-:S04]  /*5720*/  LOP3.LUT R3, R3, 0x1, R4, 0xf8, !PT ;  /* 0x0000000103037812 */ /* 0x000fc800078ef804 */
[----:B------:R-:W-:-:S04]  /*5730*/  LOP3.LUT R3, R3, R38, RZ, 0xc0, !PT ;  /* 0x0000002603037212 */ /* 0x000fc800078ec0ff */
[----:B------:R-:W-:-:S04]  /*5740*/  IADD3 R3, PT, PT, R4, R3, RZ ;  /* 0x0000000304037210 */ /* 0x000fc80007ffe0ff */
[----:B------:R-:W-:Y:S01]  /*5750*/  LOP3.LUT R2, R3, R2, RZ, 0xfc, !PT ;  /* 0x0000000203027212 */ /* 0x000fe200078efcff */
[----:B------:R-:W-:Y:S06]  /*5760*/  BRA `(.L_x_115) ;  /* 0x0000000000107947 */ /* 0x000fec0003800000 */
.L_x_114:
[----:B------:R-:W-:-:S04]  /*5770*/  LOP3.LUT R2, R2, 0x80000000, RZ, 0xc0, !PT ;  /* 0x8000000002027812 */ /* 0x000fc800078ec0ff */
[----:B------:R-:W-:Y:S01]  /*5780*/  LOP3.LUT R2, R2, 0x7f800000, RZ, 0xfc, !PT ;  /* 0x7f80000002027812 */ /* 0x000fe200078efcff */
[----:B------:R-:W-:Y:S06]  /*5790*/  BRA `(.L_x_115) ;  /* 0x0000000000047947 */ /* 0x000fec0003800000 */
.L_x_113:
[----:B------:R-:W-:-:S07]  /*57a0*/  LEA R2, R4, R2, 0x17 ;  /* 0x0000000204027211 */ /* 0x000fce00078eb8ff */
.L_x_115:
[----:B------:R-:W-:Y:S05]  /*57b0*/  BSYNC.RECONVERGENT B2 ;  /* 0x0000000000027941 */ /* 0x000fea0003800200 */
.L_x_112:
[----:B------:R-:W-:Y:S05]  /*57c0*/  BRA `(.L_x_116) ;  /* 0x0000000000207947 */ /* 0x000fea0003800000 */
.L_x_111:
[----:B------:R-:W-:-:S04]  /*57d0*/  LOP3.LUT R2, R41, 0x80000000, R2, 0x48, !PT ;  /* 0x8000000029027812 */ /* 0x000fc800078e4802 */
[----:B------:R-:W-:Y:S01]  /*57e0*/  LOP3.LUT R2, R2, 0x7f800000, RZ, 0xfc, !PT ;  /* 0x7f80000002027812 */ /* 0x000fe200078efcff */
[----:B------:R-:W-:Y:S06]  /*57f0*/  BRA `(.L_x_116) ;  /* 0x0000000000147947 */ /* 0x000fec0003800000 */
.L_x_110:
[----:B------:R-:W-:Y:S01]  /*5800*/  LOP3.LUT R2, R41, 0x80000000, R2, 0x48, !PT ;  /* 0x8000000029027812 */ /* 0x000fe200078e4802 */
[----:B------:R-:W-:Y:S06]  /*5810*/  BRA `(.L_x_116) ;  /* 0x00000000000c7947 */ /* 0x000fec0003800000 */
.L_x_109:
[----:B------:R-:W0:Y:S01]  /*5820*/  MUFU.RSQ R2, -QNAN ;  /* 0xffc0000000027908 */ /* 0x000e220000001400 */
[----:B------:R-:W-:Y:S05]  /*5830*/  BRA `(.L_x_116) ;  /* 0x0000000000047947 */ /* 0x000fea0003800000 */
.L_x_108:
[----:B------:R-:W-:-:S07]  /*5840*/  FADD.FTZ R2, R2, R0 ;  /* 0x0000000002027221 */ /* 0x000fce0000010000 */
.L_x_116:
[----:B------:R-:W-:Y:S05]  /*5850*/  BSYNC.RECONVERGENT B1 ;  /* 0x0000000000017941 */ /* 0x000fea0003800200 */
.L_x_106:
[----:B------:R-:W-:Y:S01]  /*5860*/  HFMA2 R39, -RZ, RZ, 0, 0 ;  /* 0x00000000ff277431 */ /* 0x000fe200000001ff */
[----:B------:R-:W-:-:S04]  /*5870*/  MOV R38, R36 ;  /* 0x0000002400267202 */ /* 0x000fc80000000f00 */
[----:B0-----:R-:W-:Y:S05]  /*5880*/  RET.REL.NODEC R38 `(_Z13updatePstMultPfS_S_S_S_S_S_S_S_S_fiiii) ;  /* 0xffffffa426dc7950 */ /* 0x001fea0003c3ffff */
.L_x_117:
        /* <DEDUP_REMOVED lines=15> */
.L_x_218:


//--------------------- .text._Z14calcDivergencePfS_S_S_iiii --------------------------
	.section	.text._Z14calcDivergencePfS_S_S_iiii,"ax",@progbits
	.align	128
        .global         _Z14calcDivergencePfS_S_S_iiii
        .type           _Z14calcDivergencePfS_S_S_iiii,@function
        .size           _Z14calcDivergencePfS_S_S_iiii,(.L_x_225 - _Z14calcDivergencePfS_S_S_iiii)
        .other          _Z14calcDivergencePfS_S_S_iiii,@"STO_CUDA_ENTRY STV_DEFAULT"
_Z14calcDivergencePfS_S_S_iiii:
.text._Z14calcDivergencePfS_S_S_iiii:
[----:B------:R-:W-:Y:S08]  /*0000*/  LDC R1, c[0x0][0x37c] ;  /* 0x0000df00ff017b82 */ /* 0x000ff00000000800 */
[----:B------:R-:W0:Y:S01]  /*0010*/  LDC R0, c[0x0][0x3a0] ;  /* 0x0000e800ff007b82 */ /* 0x000e220000000800 */
[----:B------:R-:W1:Y:S01]  /*0020*/  S2R R9, SR_TID.X ;  /* 0x0000000000097919 */ /* 0x000e620000002100 */
[----:B------:R-:W2:Y:S01]  /*0030*/  LDCU UR5, c[0x0][0x360] ;  /* 0x00006c00ff0577ac */ /* 0x000ea20008000800 */
[----:B------:R-:W-:Y:S05]  /*0040*/  BSSY.RECONVERGENT B0, `(.L_x_118) ;  /* 0x0000107000007945 */ /* 0x000fea0003800200 */
[----:B------:R-:W2:Y:S01]  /*0050*/  S2UR UR4, SR_CTAID.X ;  /* 0x00000000000479c3 */ /* 0x000ea20000002500 */
[----:B0-----:R-:W-:-:S04]  /*0060*/  IABS R4, R0 ;  /* 0x0000000000047213 */ /* 0x001fc80000000000 */
[----:B------:R-:W0:Y:S01]  /*0070*/  I2F.RP R2, R4 ;  /* 0x0000000400027306 */ /* 0x000e220000209400 */
        /* <DEDUP_REMOVED lines=20> */
[C---:B------:R-:W-:Y:S02]  /*01c0*/  ISETP.NE.AND P0, PT, R0.reuse, RZ, PT ;  /* 0x000000ff0000720c */ /* 0x040fe40003f05270 */
[----:B------:R-:W-:Y:S02]  /*01d0*/  @!P2 IADD3 R5, PT, PT, -R5, RZ, RZ ;  /* 0x000000ff0505a210 */ /* 0x000fe40007ffe1ff */
[----:B------:R-:W-:Y:S02]  /*01e0*/  IADD3 R2, PT, PT, R0, -0x1, RZ ;  /* 0xffffffff00027810 */ /* 0x000fe40007ffe0ff */
[----:B------:R-:W-:-:S04]  /*01f0*/  SEL R5, R6, R5, !P0 ;  /* 0x0000000506057207 */ /* 0x000fc80004000000 */
[----:B------:R-:W-:-:S13]  /*0200*/  ISETP.NE.AND P2, PT, R5, R2, PT ;  /* 0x000000020500720c */ /* 0x000fda0003f45270 */
[----:B------:R-:W-:Y:S05]  /*0210*/  @!P2 BRA `(.L_x_119) ;  /* 0x0000000c00a4a947 */ /* 0x000fea0003800000 */
[----:B------:R-:W0:Y:S02]  /*0220*/  LDC R5, c[0x0][0x3a4] ;  /* 0x0000e900ff057b82 */ /* 0x000e240000000800 */
[----:B0-----:R-:W-:-:S05]  /*0230*/  IMAD R2, R0, R5, RZ ;  /* 0x0000000500027224 */ /* 0x001fca00078e02ff */
[-C--:B------:R-:W-:Y:S02]  /*0240*/  IABS R14, R2.reuse ;  /* 0x00000002000e7213 */ /* 0x080fe40000000000 */
[----:B------:R-:W-:Y:S02]  /*0250*/  IABS R16, R2 ;  /* 0x0000000200107213 */ /* 0x000fe40000000000 */
[----:B------:R-:W0:Y:S08]  /*0260*/  I2F.RP R8, R14 ;  /* 0x0000000e00087306 */ /* 0x000e300000209400 */
[----:B0-----:R-:W0:Y:S02]  /*0270*/  MUFU.RCP R8, R8 ;  /* 0x0000000800087308 */ /* 0x001e240000001000 */
[----:B0-----:R-:W-:-:S02]  /*0280*/  IADD3 R12, PT, PT, R8, 0xffffffe, RZ ;  /* 0x0ffffffe080c7810 */ /* 0x001fc40007ffe0ff */
[----:B------:R-:W0:Y:S04]  /*0290*/  LDC R8, c[0x0][0x3a8] ;  /* 0x0000ea00ff087b82 */ /* 0x000e280000000800 */
[----:B------:R1:W2:Y:S02]  /*02a0*/  F2I.FTZ.U32.TRUNC.NTZ R13, R12 ;  /* 0x0000000c000d7305 */ /* 0x0002a4000021f000 */
[----:B-1----:R-:W-:Y:S02]  /*02b0*/  MOV R12, RZ ;  /* 0x000000ff000c7202 */ /* 0x002fe40000000f00 */
[----:B--2---:R-:W-:-:S05]  /*02c0*/  IADD3 R17, PT, PT, RZ, -R13, RZ ;  /* 0x8000000dff117210 */ /* 0x004fca0007ffe0ff */
[----:B------:R-:W-:-:S04]  /*02d0*/  IMAD R17, R17, R14, RZ ;  /* 0x0000000e11117224 */ /* 0x000fc800078e02ff */
[----:B------:R-:W-:Y:S01]  /*02e0*/  IMAD.HI.U32 R10, R13, R17, R12 ;  /* 0x000000110d0a7227 */ /* 0x000fe200078e000c */
[----:B------:R-:W-:Y:S02]  /*02f0*/  IADD3 R13, PT, PT, RZ, -R16, RZ ;  /* 0x80000010ff0d7210 */ /* 0x000fe40007ffe0ff */
[----:B------:R-:W-:-:S03]  /*0300*/  LOP3.LUT R12, R3, R2, RZ, 0x3c, !PT ;  /* 0x00000002030c7212 */ /* 0x000fc600078e3cff */
[----:B------:R-:W-:Y:S01]  /*0310*/  IMAD.HI.U32 R10, R10, R15, RZ ;  /* 0x0000000f0a0a7227 */ /* 0x000fe200078e00ff */
[----:B------:R-:W-:-:S03]  /*0320*/  ISETP.GE.AND P3, PT, R12, RZ, PT ;  /* 0x000000ff0c00720c */ /* 0x000fc60003f66270 */
[----:B------:R-:W-:Y:S01]  /*0330*/  IMAD R15, R10, R13, R15 ;  /* 0x0000000d0a0f7224 */ /* 0x000fe200078e020f */
[----:B0-----:R-:W-:-:S04]  /*0340*/  IADD3 R13, PT, PT, R8, -0x1, RZ ;  /* 0xffffffff080d7810 */ /* 0x001fc80007ffe0ff */
[----:B------:R-:W-:-:S13]  /*0350*/  ISETP.GT.U32.AND P4, PT, R14, R15, PT ;  /* 0x0000000f0e00720c */ /* 0x000fda0003f84070 */
[-C--:B------:R-:W-:Y:S02]  /*0360*/  @!P4 IADD3 R15, PT, PT, R15, -R14.reuse, RZ ;  /* 0x8000000e0f0fc210 */ /* 0x080fe40007ffe0ff */
[----:B------:R-:W-:Y:S02]  /*0370*/  @!P4 IADD3 R10, PT, PT, R10, 0x1, RZ ;  /* 0x000000010a0ac810 */ /* 0x000fe40007ffe0ff */
[----:B------:R-:W-:Y:S02]  /*0380*/  ISETP.GE.U32.AND P2, PT, R15, R14, PT ;  /* 0x0000000e0f00720c */ /* 0x000fe40003f46070 */
[----:B------:R-:W-:-:S11]  /*0390*/  ISETP.NE.AND P4, PT, R2, RZ, PT ;  /* 0x000000ff0200720c */ /* 0x000fd60003f85270 */
        /* <DEDUP_REMOVED lines=10> */
[----:B------:R-:W-:Y:S02]  /*0440*/  ISETP.GE.AND P3, PT, R4, RZ, PT ;  /* 0x000000ff0400720c */ /* 0x000fe40003f66270 */
[----:B------:R-:W-:-:S04]  /*0450*/  ISETP.NE.AND P1, PT, R5, RZ, PT ;  /* 0x000000ff0500720c */ /* 0x000fc80003f25270 */
[----:B------:R-:W-:Y:S01]  /*0460*/  @P2 IADD3 R7, PT, PT, R7, 0x1, RZ ;  /* 0x0000000107072810 */ /* 0x000fe20007ffe0ff */
[----:B0-----:R-:W0:Y:S06]  /*0470*/  MUFU.RCP R12, R12 ;  /* 0x0000000c000c7308 */ /* 0x001e2c0000001000 */
[----:B------:R-:W-:-:S04]  /*0480*/  @!P3 IADD3 R7, PT, PT, -R7, RZ, RZ ;  /* 0x000000ff0707b210 */ /* 0x000fc80007ffe1ff */
[----:B------:R-:W-:-:S04]  /*0490*/  SEL R6, R6, R7, !P0 ;  /* 0x0000000706067207 */ /* 0x000fc80004000000 */
[----:B------:R-:W-:Y:S02]  /*04a0*/  IABS R4, R6 ;  /* 0x0000000600047213 */ /* 0x000fe40000000000 */
[----:B------:R-:W-:Y:S02]  /*04b0*/  ISETP.GE.AND P2, PT, R6, RZ, PT ;  /* 0x000000ff0600720c */ /* 0x000fe40003f46270 */
[----:B------:R-:W-:Y:S02]  /*04c0*/  IADD3 R6, PT, PT, R5, -0x1, RZ ;  /* 0xffffffff05067810 */ /* 0x000fe40007ffe0ff */
[----:B0-----:R-:W-:-:S04]  /*04d0*/  IADD3 R10, PT, PT, R12, 0xffffffe, RZ ;  /* 0x0ffffffe0c0a7810 */ /* 0x001fc80007ffe0ff */
[----:B------:R0:W1:Y:S02]  /*04e0*/  F2I.FTZ.U32.TRUNC.NTZ R11, R10 ;  /* 0x0000000a000b7305 */ /* 0x000064000021f000 */
[----:B0-----:R-:W-:Y:S02]  /*04f0*/  MOV R10, RZ ;  /* 0x000000ff000a7202 */ /* 0x001fe40000000f00 */
[----:B-1----:R-:W-:-:S05]  /*0500*/  IADD3 R13, PT, PT, RZ, -R11, RZ ;  /* 0x8000000bff0d7210 */ /* 0x002fca0007ffe0ff */
[----:B------:R-:W-:-:S04]  /*0510*/  IMAD R7, R13, R14, RZ ;  /* 0x0000000e0d077224 */ /* 0x000fc800078e02ff */
[----:B------:R-:W-:Y:S01]  /*0520*/  IMAD.HI.U32 R10, R11, R7, R10 ;  /* 0x000000070b0a7227 */ /* 0x000fe200078e000a */
[----:B------:R-:W-:Y:S02]  /*0530*/  MOV R7, R4 ;  /* 0x0000000400077202 */ /* 0x000fe40000000f00 */
[----:B------:R-:W0:Y:S03]  /*0540*/  LDC R4, c[0x0][0x3ac] ;  /* 0x0000eb00ff047b82 */ /* 0x000e260000000800 */
[----:B------:R-:W-:-:S05]  /*0550*/  IMAD.HI.U32 R10, R10, R7, RZ ;  /* 0x000000070a0a7227 */ /* 0x000fca00078e00ff */
[----:B------:R-:W-:-:S05]  /*0560*/  IADD3 R10, PT, PT, -R10, RZ, RZ ;  /* 0x000000ff0a0a7210 */ /* 0x000fca0007ffe1ff */
[----:B------:R-:W-:-:S05]  /*0570*/  IMAD R7, R14, R10, R7 ;  /* 0x0000000a0e077224 */ /* 0x000fca00078e0207 */
[----:B------:R-:W-:-:S13]  /*0580*/  ISETP.GT.U32.AND P0, PT, R14, R7, PT ;  /* 0x000000070e00720c */ /* 0x000fda0003f04070 */
[----:B------:R-:W-:-:S04]  /*0590*/  @!P0 IADD3 R7, PT, PT, R7, -R14, RZ ;  /* 0x8000000e07078210 */ /* 0x000fc80007ffe0ff */
[----:B------:R-:W-:-:S13]  /*05a0*/  ISETP.GT.U32.AND P0, PT, R14, R7, PT ;  /* 0x000000070e00720c */ /* 0x000fda0003f04070 */
[----:B------:R-:W-:Y:S02]  /*05b0*/  @!P0 IADD3 R7, PT, PT, R7, -R14, RZ ;  /* 0x8000000e07078210 */ /* 0x000fe40007ffe0ff */
[----:B0-----:R-:W-:Y:S02]  /*05c0*/  ISETP.GE.AND P0, PT, R4, 0x1, PT ;  /* 0x000000010400780c */ /* 0x001fe40003f06270 */
[----:B------:R-:W-:Y:S02]  /*05d0*/  @!P2 IADD3 R7, PT, PT, -R7, RZ, RZ ;  /* 0x000000ff0707a210 */ /* 0x000fe40007ffe1ff */
[----:B------:R-:W-:-:S04]  /*05e0*/  @!P1 LOP3.LUT R7, RZ, R5, RZ, 0x33, !PT ;  /* 0x00000005ff079212 */ /* 0x000fc800078e33ff */
[----:B------:R-:W-:-:S13]  /*05f0*/  ISETP.EQ.OR P0, PT, R7, R6, !P0 ;  /* 0x000000060700720c */ /* 0x000fda0004702670 */
[----:B------:R-:W-:Y:S05]  /*0600*/  @P0 BRA `(.L_x_119) ;  /* 0x0000000800a80947 */ /* 0x000fea0003800000 */
[----:B------:R-:W-:Y:S01]  /*0610*/  ISETP.GE.U32.AND P0, PT, R4, 0x4, PT ;  /* 0x000000040400780c */ /* 0x000fe20003f06070 */
[----:B------:R-:W0:Y:S01]  /*0620*/  LDCU.64 UR6, c[0x0][0x358] ;  /* 0x00006b00ff0677ac */ /* 0x000e220008000a00 */
[----:B------:R-:W-:Y:S02]  /*0630*/  HFMA2 R7, -RZ, RZ, 0, 0 ;  /* 0x00000000ff077431 */ /* 0x000fe400000001ff */
[----:B------:R-:W-:-:S09]  /*0640*/  IMAD R6, R2, R8, RZ ;  /* 0x0000000802067224 */ /* 0x000fd200078e02ff */
[----:B------:R-:W-:Y:S05]  /*0650*/  @!P0 BRA `(.L_x_120) ;  /* 0x0000000400648947 */ /* 0x000fea0003800000 */
[----:B------:R-:W-:Y:S01]  /*0660*/  IMAD R11, R5, R8, RZ ;  /* 0x00000008050b7224 */ /* 0x000fe200078e02ff */
[----:B------:R-:W-:Y:S02]  /*0670*/  LOP3.LUT R7, R4, 0x7ffffffc, RZ, 0xc0, !PT ;  /* 0x7ffffffc04077812 */ /* 0x000fe400078ec0ff */
[----:B------:R-:W-:Y:S01]  /*0680*/  IADD3 R9, PT, PT, R0, UR4, R9 ;  /* 0x0000000400097c10 */ /* 0x000fe2000fffe009 */
[----:B------:R-:W-:Y:S01]  /*0690*/  IMAD R22, R11, R0, RZ ;  /* 0x000000000b167224 */ /* 0x000fe200078e02ff */
[----:B------:R-:W-:Y:S02]  /*06a0*/  IADD3 R5, PT, PT, R3, R2, RZ ;  /* 0x0000000203057210 */ /* 0x000fe40007ffe0ff */
[----:B------:R-:W-:Y:S02]  /*06b0*/  MOV R8, R3 ;  /* 0x0000000300087202 */ /* 0x000fe40000000f00 */
[----:B------:R-:W-:-:S07]  /*06c0*/  IADD3 R23, PT, PT, -R7, RZ, RZ ;  /* 0x000000ff07177210 */ /* 0x000fce0007ffe1ff */
.L_x_121:
[----:B-1----:R-:W1:Y:S08]  /*06d0*/  LDC.64 R20, c[0x0][0x380] ;  /* 0x0000e000ff147b82 */ /* 0x002e700000000a00 */
[----:B------:R-:W2:Y:S08]  /*06e0*/  LDC.64 R12, c[0x0][0x388] ;  /* 0x0000e200ff0c7b82 */ /* 0x000eb00000000a00 */
[----:B------:R-:W3:Y:S01]  /*06f0*/  LDC.64 R16, c[0x0][0x390] ;  /* 0x0000e400ff107b82 */ /* 0x000ee20000000a00 */
[----:B-1----:R-:W-:-:S05]  /*0700*/  IMAD.WIDE R20, R8, 0x4, R20 ;  /* 0x0000000408147825 */ /* 0x002fca00078e0214 */
[----:B0-----:R-:W4:Y:S01]  /*0710*/  LDG.E R19, desc[UR6][R20.64+0x4] ;  /* 0x0000040614137981 */ /* 0x001f22000c1e1900 */
[----:B--2---:R-:W-:-:S03]  /*0720*/  IMAD.WIDE R10, R9, 0x4, R12 ;  /* 0x00000004090a7825 */ /* 0x004fc600078e020c */
[----:B------:R0:W4:Y:S01]  /*0730*/  LDG.E R18, desc[UR6][R20.64] ;  /* 0x0000000614127981 */ /* 0x000122000c1e1900 */
[----:B------:R-:W-:-:S03]  /*0740*/  IMAD.WIDE R12, R8, 0x4, R12 ;  /* 0x00000004080c7825 */ /* 0x000fc600078e020c */
[----:B------:R-:W2:Y:S01]  /*0750*/  LDG.E R25, desc[UR6][R10.64] ;  /* 0x000000060a197981 */ /* 0x000ea2000c1e1900 */
[----:B---3--:R-:W-:-:S03]  /*0760*/  IMAD.WIDE R14, R5, 0x4, R16 ;  /* 0x00000004050e7825 */ /* 0x008fc600078e0210 */
[----:B------:R-:W3:Y:S01]  /*0770*/  LDG.E R26, desc[UR6][R12.64] ;  /* 0x000000060c1a7981 */ /* 0x000ee2000c1e1900 */
[----:B------:R-:W-:-:S03]  /*0780*/  IMAD.WIDE R16, R8, 0x4, R16 ;  /* 0x0000000408107825 */ /* 0x000fc600078e0210 */
[----:B------:R-:W5:Y:S04]  /*0790*/  LDG.E R24, desc[UR6][R14.64] ;  /* 0x000000060e187981 */ /* 0x000f68000c1e1900 */
[----:B------:R-:W5:Y:S01]  /*07a0*/  LDG.E R27, desc[UR6][R16.64] ;  /* 0x00000006101b7981 */ /* 0x000f62000c1e1900 */
[----:B0-----:R-:W-:-:S04]  /*07b0*/  IMAD.WIDE R20, R6, 0x4, R20 ;  /* 0x0000000406147825 */ /* 0x001fc800078e0214 */
[----:B----4-:R-:W-:-:S04]  /*07c0*/  FADD R18, R19, -R18 ;  /* 0x8000001213127221 */ /* 0x010fc80000000000 */
[----:B--2---:R-:W-:Y:S02]  /*07d0*/  FADD R25, R18, R25 ;  /* 0x0000001912197221 */ /* 0x004fe40000000000 */
[----:B------:R-:W0:Y:S02]  /*07e0*/  LDC.64 R18, c[0x0][0x398] ;  /* 0x0000e600ff127b82 */ /* 0x000e240000000a00 */
[----:B---3--:R-:W-:-:S04]  /*07f0*/  FADD R25, R25, -R26 ;  /* 0x8000001a19197221 */ /* 0x008fc80000000000 */
[----:B-----5:R-:W-:-:S04]  /*0800*/  FADD R24, R25, R24 ;  /* 0x0000001819187221 */ /* 0x020fc80000000000 */
[----:B------:R-:W-:Y:S01]  /*0810*/  FADD R27, R24, -R27 ;  /* 0x8000001b181b7221 */ /* 0x000fe20000000000 */
[----:B0-----:R-:W-:-:S05]  /*0820*/  IMAD.WIDE R18, R8, 0x4, R18 ;  /* 0x0000000408127825 */ /* 0x001fca00078e0212 */
[----:B------:R0:W-:Y:S04]  /*0830*/  STG.E desc[UR6][R18.64], R27 ;  /* 0x0000001b12007986 */ /* 0x0001e8000c101906 */
[----:B------:R-:W2:Y:S04]  /*0840*/  LDG.E R24, desc[UR6][R20.64+0x4] ;  /* 0x0000040614187981 */ /* 0x000ea8000c1e1900 */
[----:B------:R-:W2:Y:S01]  /*0850*/  LDG.E R25, desc[UR6][R20.64] ;  /* 0x0000000614197981 */ /* 0x000ea2000c1e1900 */
[----:B------:R-:W-:-:S04]  /*0860*/  IMAD.WIDE R10, R6, 0x4, R10 ;  /* 0x00000004060a7825 */ /* 0x000fc800078e020a */
[----:B------:R-:W-:-:S04]  /*0870*/  IMAD.WIDE R12, R6, 0x4, R12 ;  /* 0x00000004060c7825 */ /* 0x000fc800078e020c */
[C---:B------:R-:W-:Y:S01]  /*0880*/  IMAD.WIDE R14, R6.reuse, 0x4, R14 ;  /* 0x00000004060e7825 */ /* 0x040fe200078e020e */
[----:B------:R-:W3:Y:S03]  /*0890*/  LDG.E R26, desc[UR6][R12.64] ;  /* 0x000000060c1a7981 */ /* 0x000ee6000c1e1900 */
[----:B------:R-:W-:Y:S01]  /*08a0*/  IMAD.WIDE R16, R6, 0x4, R16 ;  /* 0x0000000406107825 */ /* 0x000fe200078e0210 */
[----:B------:R-:W4:Y:S04]  /*08b0*/  LDG.E R28, desc[UR6][R14.64] ;  /* 0x000000060e1c7981 */ /* 0x000f28000c1e1900 */
[----:B0-----:R-:W5:Y:S01]  /*08c0*/  LDG.E R27, desc[UR6][R16.64] ;  /* 0x00000006101b7981 */ /* 0x001f62000c1e1900 */
[----:B--2---:R-:W-:-:S03]  /*08d0*/  FADD R24, R24, -R25 ;  /* 0x8000001918187221 */ /* 0x004fc60000000000 */
[----:B------:R-:W2:Y:S01]  /*08e0*/  LDG.E R25, desc[UR6][R10.64] ;  /* 0x000000060a197981 */ /* 0x000ea2000c1e1900 */
[----:B------:R-:W-:-:S04]  /*08f0*/  IMAD.WIDE R18, R6, 0x4, R18 ;  /* 0x0000000406127825 */ /* 0x000fc800078e0212 */
[----:B------:R-:W-:-:S04]  /*0900*/  IMAD.WIDE R20, R6, 0x4, R20 ;  /* 0x0000000406147825 */ /* 0x000fc800078e0214 */
[----:B--2---:R-:W-:-:S04]  /*0910*/  FADD R25, R24, R25 ;  /* 0x0000001918197221 */ /* 0x004fc80000000000 */
[----:B---3--:R-:W-:-:S04]  /*0920*/  FADD R25, R25, -R26 ;  /* 0x8000001a19197221 */ /* 0x008fc80000000000 */
[----:B----4-:R-:W-:-:S04]  /*0930*/  FADD R28, R25, R28 ;  /* 0x0000001c191c7221 */ /* 0x010fc80000000000 */
[----:B-----5:R-:W-:-:S05]  /*0940*/  FADD R27, R28, -R27 ;  /* 0x8000001b1c1b7221 */ /* 0x020fca0000000000 */
        /* <DEDUP_REMOVED lines=11> */
[----:B------:R0:W2:Y:S01]  /*0a00*/  LDG.E R25, desc[UR6][R10.64] ;  /* 0x000000060a197981 */ /* 0x0000a2000c1e1900 */
[----:B------:R-:W-:-:S04]  /*0a10*/  IMAD.WIDE R18, R6, 0x4, R18 ;  /* 0x0000000406127825 */ /* 0x000fc800078e0212 */
[----:B------:R-:W-:-:S04]  /*0a20*/  IMAD.WIDE R20, R6, 0x4, R20 ;  /* 0x0000000406147825 */ /* 0x000fc800078e0214 */
[----:B0-----:R-:W-:-:S04]  /*0a30*/  IMAD.WIDE R10, R6, 0x4, R10 ;  /* 0x00000004060a7825 */ /* 0x001fc800078e020a */
[----:B------:R-:W-:-:S04]  /*0a40*/  IMAD.WIDE R12, R6, 0x4, R12 ;  /* 0x00000004060c7825 */ /* 0x000fc800078e020c */
        /* <DEDUP_REMOVED lines=8> */
[----:B------:R-:W2:Y:S04]  /*0ad0*/  LDG.E R27, desc[UR6][R20.64] ;  /* 0x00000006141b7981 */ /* 0x000ea8000c1e1900 */
[----:B------:R-:W3:Y:S04]  /*0ae0*/  LDG.E R10, desc[UR6][R10.64] ;  /* 0x000000060a0a7981 */ /* 0x000ee8000c1e1900 */
[----:B------:R-:W4:Y:S04]  /*0af0*/  LDG.E R12, desc[UR6][R12.64] ;  /* 0x000000060c0c7981 */ /* 0x000f28000c1e1900 */
[----:B------:R-:W5:Y:S04]  /*0b00*/  LDG.E R14, desc[UR6][R14.64] ;  /* 0x000000060e0e7981 */ /* 0x000f68000c1e1900 */
[----:B------:R-:W5:Y:S01]  /*0b10*/  LDG.E R16, desc[UR6][R16.64] ;  /* 0x0000000610107981 */ /* 0x000f62000c1e1900 */
[----:B------:R-:W-:-:S04]  /*0b20*/  IADD3 R23, PT, PT, R23, 0x4, RZ ;  /* 0x0000000417177810 */ /* 0x000fc80007ffe0ff */
[----:B------:R-:W-:Y:S01]  /*0b30*/  ISETP.NE.AND P0, PT, R23, RZ, PT ;  /* 0x000000ff1700720c */ /* 0x000fe20003f05270 */
[----:B0-----:R-:W-:Y:S01]  /*0b40*/  IMAD.WIDE R18, R6, 0x4, R18 ;  /* 0x0000000406127825 */ /* 0x001fe200078e0212 */
        /* <DEDUP_REMOVED lines=9> */
[----:B------:R-:W-:Y:S05]  /*0be0*/  @P0 BRA `(.L_x_121) ;  /* 0xfffffff800b80947 */ /* 0x000fea000383ffff */
.L_x_120:
[----:B------:R-:W-:-:S13]  /*0bf0*/  LOP3.LUT P0, R5, R4, 0x3, RZ, 0xc0, !PT ;  /* 0x0000000304057812 */ /* 0x000fda000780c0ff */
[----:B------:R-:W-:Y:S05]  /*0c00*/  @!P0 BRA `(.L_x_119) ;  /* 0x0000000400288947 */ /* 0x000fea0003800000 */
[----:B------:R-:W-:Y:S02]  /*0c10*/  ISETP.NE.AND P0, PT, R5, 0x1, PT ;  /* 0x000000010500780c */ /* 0x000fe40003f05270 */
[----:B------:R-:W-:-:S04]  /*0c20*/  LOP3.LUT R4, R4, 0x1, RZ, 0xc0, !PT ;  /* 0x0000000104047812 */ /* 0x000fc800078ec0ff */
[----:B------:R-:W-:-:S07]  /*0c30*/  ISETP.NE.U32.AND P1, PT, R4, 0x1, PT ;  /* 0x000000010400780c */ /* 0x000fce0003f25070 */
[----:B------:R-:W-:Y:S06]  /*0c40*/  @!P0 BRA `(.L_x_122) ;  /* 0x0000000000b08947 */ /* 0x000fec0003800000 */
[----:B------:R-:W2:Y:S01]  /*0c50*/  LDC.64 R4, c[0x0][0x380] ;  /* 0x0000e000ff047b82 */ /* 0x000ea20000000a00 */
[----:B-1----:R-:W-:-:S05]  /*0c60*/  IMAD R19, R6, R7, R3 ;  /* 0x0000000706137224 */ /* 0x002fca00078e0203 */
[C---:B------:R-:W-:Y:S02]  /*0c70*/  IADD3 R9, PT, PT, R19.reuse, R0, RZ ;  /* 0x0000000013097210 */ /* 0x040fe40007ffe0ff */
[----:B------:R-:W1:Y:S08]  /*0c80*/  LDC.64 R10, c[0x0][0x388] ;  /* 0x0000e200ff0a7b82 */ /* 0x000e700000000a00 */
[----:B------:R-:W3:Y:S01]  /*0c90*/  LDC.64 R14, c[0x0][0x390] ;  /* 0x0000e400ff0e7b82 */ /* 0x000ee20000000a00 */
[----:B------:R-:W-:Y:S01]  /*0ca0*/  IADD3 R13, PT, PT, R2, R19, RZ ;  /* 0x00000013020d7210 */ /* 0x000fe20007ffe0ff */
[----:B--2---:R-:W-:-:S06]  /*0cb0*/  IMAD.WIDE R4, R19, 0x4, R4 ;  /* 0x0000000413047825 */ /* 0x004fcc00078e0204 */
[----:B------:R-:W2:Y:S01]  /*0cc0*/  LDC.64 R16, c[0x0][0x398] ;  /* 0x0000e600ff107b82 */ /* 0x000ea20000000a00 */
[----:B0-----:R-:W4:Y:S01]  /*0cd0*/  LDG.E R18, desc[UR6][R4.64+0x4] ;  /* 0x0000040604127981 */ /* 0x001f22000c1e1900 */
[----:B-1----:R-:W-:-:S03]  /*0ce0*/  IMAD.WIDE R8, R9, 0x4, R10 ;  /* 0x0000000409087825 */ /* 0x002fc600078e020a */
        /* <DEDUP_REMOVED lines=8> */
[----:B--2---:R-:W-:-:S04]  /*0d70*/  IMAD.WIDE R16, R19, 0x4, R16 ;  /* 0x0000000413107825 */ /* 0x004fc800078e0210 */
[----:B0-----:R-:W-:-:S04]  /*0d80*/  IMAD.WIDE R4, R6, 0x4, R4 ;  /* 0x0000000406047825 */ /* 0x001fc800078e0204 */
[----:B-1----:R-:W-:-:S04]  /*0d90*/  IMAD.WIDE R8, R6, 0x4, R8 ;  /* 0x0000000406087825 */ /* 0x002fc800078e0208 */
        /* <DEDUP_REMOVED lines=16> */
[----:B------:R-:W-:-:S03]  /*0ea0*/  IADD3 R7, PT, PT, R7, 0x2, RZ ;  /* 0x0000000207077810 */ /* 0x000fc60007ffe0ff */
[----:B--2---:R-:W-:-:S04]  /*0eb0*/  FADD R18, R18, -R19 ;  /* 0x8000001312127221 */ /* 0x004fc80000000000 */
[----:B---3--:R-:W-:-:S04]  /*0ec0*/  FADD R18, R18, R9 ;  /* 0x0000000912127221 */ /* 0x008fc80000000000 */
[----:B----4-:R-:W-:-:S04]  /*0ed0*/  FADD R18, R18, -R11 ;  /* 0x8000000b12127221 */ /* 0x010fc80000000000 */
[----:B-----5:R-:W-:-:S04]  /*0ee0*/  FADD R18, R18, R13 ;  /* 0x0000000d12127221 */ /* 0x020fc80000000000 */
[----:B------:R-:W-:-:S05]  /*0ef0*/  FADD R5, R18, -R15 ;  /* 0x8000000f12057221 */ /* 0x000fca0000000000 */
[----:B------:R2:W-:Y:S02]  /*0f00*/  STG.E desc[UR6][R16.64], R5 ;  /* 0x0000000510007986 */ /* 0x0005e4000c101906 */
.L_x_122:
[----:B------:R-:W-:Y:S05]  /*0f10*/  @P1 BRA `(.L_x_119) ;  /* 0x0000000000641947 */ /* 0x000fea0003800000 */
[----:B------:R-:W3:Y:S01]  /*0f20*/  LDC.64 R10, c[0x0][0x380] ;  /* 0x0000e000ff0a7b82 */ /* 0x000ee20000000a00 */
[----:B------:R-:W-:-:S05]  /*0f30*/  IMAD R3, R6, R7, R3 ;  /* 0x0000000706037224 */ /* 0x000fca00078e0203 */
[C---:B------:R-:W-:Y:S02]  /*0f40*/  IADD3 R13, PT, PT, R3.reuse, R0, RZ ;  /* 0x00000000030d7210 */ /* 0x040fe40007ffe0ff */
[----:B------:R-:W4:Y:S08]  /*0f50*/  LDC.64 R8, c[0x0][0x388] ;  /* 0x0000e200ff087b82 */ /* 0x000f300000000a00 */
[----:B--2---:R-:W2:Y:S01]  /*0f60*/  LDC.64 R4, c[0x0][0x390] ;  /* 0x0000e400ff047b82 */ /* 0x004ea20000000a00 */
[----:B---3--:R-:W-:-:S07]  /*0f70*/  IMAD.WIDE R6, R3, 0x4, R10 ;  /* 0x0000000403067825 */ /* 0x008fce00078e020a */
[----:B------:R-:W3:Y:S01]  /*0f80*/  LDC.64 R14, c[0x0][0x398] ;  /* 0x0000e600ff0e7b82 */ /* 0x000ee20000000a00 */
[----:B0-----:R-:W5:Y:S01]  /*0f90*/  LDG.E R0, desc[UR6][R6.64+0x4] ;  /* 0x0000040606007981 */ /* 0x001f62000c1e1900 */
[----:B----4-:R-:W-:-:S03]  /*0fa0*/  IMAD.WIDE R10, R13, 0x4, R8 ;  /* 0x000000040d0a7825 */ /* 0x010fc600078e0208 */
[----:B------:R-:W5:Y:S01]  /*0fb0*/  LDG.E R17, desc[UR6][R6.64] ;  /* 0x0000000606117981 */ /* 0x000f62000c1e1900 */
[----:B------:R-:W-:Y:S01]  /*0fc0*/  IADD3 R13, PT, PT, R2, R3, RZ ;  /* 0x00000003020d7210 */ /* 0x000fe20007ffe0ff */
[----:B------:R-:W-:Y:S02]  /*0fd0*/  IMAD.WIDE R8, R3, 0x4, R8 ;  /* 0x0000000403087825 */ /* 0x000fe400078e0208 */
[----:B------:R-:W4:Y:S02]  /*0fe0*/  LDG.E R11, desc[UR6][R10.64] ;  /* 0x000000060a0b7981 */ /* 0x000f24000c1e1900 */
[--C-:B--2---:R-:W-:Y:S02]  /*0ff0*/  IMAD.WIDE R12, R13, 0x4, R4.reuse ;  /* 0x000000040d0c7825 */ /* 0x104fe400078e0204 */
[----:B------:R-:W2:Y:S02]  /*1000*/  LDG.E R9, desc[UR6][R8.64] ;  /* 0x0000000608097981 */ /* 0x000ea4000c1e1900 */
[----:B------:R-:W-:-:S02]  /*1010*/  IMAD.WIDE R4, R3, 0x4, R4 ;  /* 0x0000000403047825 */ /* 0x000fc400078e0204 */
[----:B------:R-:W2:Y:S04]  /*1020*/  LDG.E R13, desc[UR6][R12.64] ;  /* 0x000000060c0d7981 */ /* 0x000ea8000c1e1900 */
[----:B------:R-:W2:Y:S01]  /*1030*/  LDG.E R5, desc[UR6][R4.64] ;  /* 0x0000000604057981 */ /* 0x000ea2000c1e1900 */
[----:B---3--:R-:W-:-:S04]  /*1040*/  IMAD.WIDE R2, R3, 0x4, R14 ;  /* 0x0000000403027825 */ /* 0x008fc800078e020e */
[----:B-----5:R-:W-:-:S04]  /*1050*/  FADD R0, R0, -R17 ;  /* 0x8000001100007221 */ /* 0x020fc80000000000 */
[----:B----4-:R-:W-:-:S04]  /*1060*/  FADD R0, R0, R11 ;  /* 0x0000000b00007221 */ /* 0x010fc80000000000 */
[----:B--2---:R-:W-:-:S04]  /*1070*/  FADD R0, R0, -R9 ;  /* 0x8000000900007221 */ /* 0x004fc80000000000 */
[----:B------:R-:W-:-:S04]  /*1080*/  FADD R0, R0, R13 ;  /* 0x0000000d00007221 */ /* 0x000fc80000000000 */
[----:B------:R-:W-:-:S05]  /*1090*/  FADD R7, R0, -R5 ;  /* 0x8000000500077221 */ /* 0x000fca0000000000 */
[----:B------:R3:W-:Y:S02]  /*10a0*/  STG.E desc[UR6][R2.64], R7 ;  /* 0x0000000702007986 */ /* 0x0007e4000c101906 */
.L_x_119:
[----:B0-----:R-:W-:Y:S05]  /*10b0*/  BSYNC.RECONVERGENT B0 ;  /* 0x0000000000007941 */ /* 0x001fea0003800200 */
.L_x_118:
[----:B------:R-:W-:Y:S06]  /*10c0*/  BAR.SYNC.DEFER_BLOCKING 0x0 ;  /* 0x0000000000007b1d */ /* 0x000fec0000010000 */
[----:B------:R-:W-:Y:S05]  /*10d0*/  EXIT ;  /* 0x000000000000794d */ /* 0x000fea0003800000 */
.L_x_123:
        /* <DEDUP_REMOVED lines=10> */
.L_x_225:


//--------------------- .text._Z14projStep2TotalPfS_S_S_iiii --------------------------
	.section	.text._Z14projStep2TotalPfS_S_S_iiii,"ax",@progbits
	.align	128
        .global         _Z14projStep2TotalPfS_S_S_iiii
        .type           _Z14projStep2TotalPfS_S_S_iiii,@function
        .size           _Z14projStep2TotalPfS_S_S_iiii,(.L_x_226 - _Z14projStep2TotalPfS_S_S_iiii)
        .other          _Z14projStep2TotalPfS_S_S_iiii,@"STO_CUDA_ENTRY STV_DEFAULT"
_Z14projStep2TotalPfS_S_S_iiii:
.text._Z14projStep2TotalPfS_S_S_iiii:
[----:B------:R-:W-:Y:S08]  /*0000*/  LDC R1, c[0x0][0x37c] ;  /* 0x0000df00ff017b82 */ /* 0x000ff00000000800 */
[----:B------:R-:W0:Y:S01]  /*0010*/  LDC R0, c[0x0][0x3a0] ;  /* 0x0000e800ff007b82 */ /* 0x000e220000000800 */
[----:B------:R-:W1:Y:S01]  /*0020*/  S2R R9, SR_TID.X ;  /* 0x0000000000097919 */ /* 0x000e620000002100 */
[----:B------:R-:W2:Y:S01]  /*0030*/  LDCU UR5, c[0x0][0x360] ;  /* 0x00006c00ff0577ac */ /* 0x000ea20008000800 */
[----:B------:R-:W-:Y:S01]  /*0040*/  HFMA2 R6, -RZ, RZ, 0, 0 ;  /* 0x00000000ff067431 */ /* 0x000fe200000001ff */
[----:B------:R-:W-:Y:S04]  /*0050*/  BSSY.RECONVERGENT B0, `(.L_x_124) ;  /* 0x0000136000007945 */ /* 0x000fe80003800200 */
        /* <DEDUP_REMOVED lines=8> */
[----:B0-----:R-:W-:-:S06]  /*00e0*/  IADD3 R7, PT, PT, R2, 0xffffffe, RZ ;  /* 0x0ffffffe02077810 */ /* 0x001fcc0007ffe0ff */
[----:B------:R-:W0:Y:S02]  /*00f0*/  F2I.FTZ.U32.TRUNC.NTZ R7, R7 ;  /* 0x0000000700077305 */ /* 0x000e24000021f000 */
[----:B0-----:R-:W-:-:S05]  /*0100*/  IADD3 R5, PT, PT, RZ, -R7, RZ ;  /* 0x80000007ff057210 */ /* 0x001fca0007ffe0ff */
[----:B------:R-:W-:-:S04]  /*0110*/  IMAD R5, R5, R4, RZ ;  /* 0x0000000405057224 */ /* 0x000fc800078e02ff */
[----:B------:R-:W-:Y:S01]  /*0120*/  IMAD.HI.U32 R6, R7, R5, R6 ;  /* 0x0000000507067227 */ /* 0x000fe200078e0006 */
[----:B------:R-:W-:Y:S02]  /*0130*/  LOP3.LUT R5, RZ, R0, RZ, 0x33, !PT ;  /* 0x00000000ff057212 */ /* 0x000fe400078e33ff */
[----:B------:R-:W-:-:S03]  /*0140*/  IADD3 R7, PT, PT, R0, -0x1, RZ ;  /* 0xffffffff00077810 */ /* 0x000fc60007ffe0ff */
        /* <DEDUP_REMOVED lines=60> */
[----:B------:R-:W-:Y:S02]  /*0510*/  IMAD R15, R4, R13, RZ ;  /* 0x0000000d040f7224 */ /* 0x000fe400078e02ff */
[----:B------:R-:W0:Y:S02]  /*0520*/  LDC R4, c[0x0][0x3ac] ;  /* 0x0000eb00ff047b82 */ /* 0x000e240000000800 */
[----:B------:R-:W-:-:S06]  /*0530*/  IMAD.HI.U32 R10, R11, R15, R10 ;  /* 0x0000000f0b0a7227 */ /* 0x000fcc00078e000a */
        /* <DEDUP_REMOVED lines=24> */
.L_x_127:
[----:B-1----:R-:W1:Y:S08]  /*06c0*/  LDC.64 R14, c[0x0][0x398] ;  /* 0x0000e600ff0e7b82 */ /* 0x002e700000000a00 */
[----:B------:R-:W2:Y:S08]  /*06d0*/  LDC.64 R10, c[0x0][0x380] ;  /* 0x0000e000ff0a7b82 */ /* 0x000eb00000000a00 */
[----:B------:R-:W3:Y:S01]  /*06e0*/  LDC.64 R12, c[0x0][0x388] ;  /* 0x0000e200ff0c7b82 */ /* 0x000ee20000000a00 */
[----:B-1----:R-:W-:-:S05]  /*06f0*/  IMAD.WIDE R14, R8, 0x4, R14 ;  /* 0x00000004080e7825 */ /* 0x002fca00078e020e */
[----:B0-----:R-:W4:Y:S04]  /*0700*/  LDG.E R24, desc[UR6][R14.64] ;  /* 0x000000060e187981 */ /* 0x001f28000c1e1900 */
[----:B------:R-:W4:Y:S01]  /*0710*/  LDG.E R17, desc[UR6][R14.64+0x4] ;  /* 0x000004060e117981 */ /* 0x000f22000c1e1900 */
[----:B--2---:R-:W-:-:S05]  /*0720*/  IMAD.WIDE R10, R8, 0x4, R10 ;  /* 0x00000004080a7825 */ /* 0x004fca00078e020a */
[----:B------:R-:W2:Y:S01]  /*0730*/  LDG.E R16, desc[UR6][R10.64+0x4] ;  /* 0x000004060a107981 */ /* 0x000ea2000c1e1900 */
[----:B------:R-:W-:-:S04]  /*0740*/  IMAD.WIDE R22, R0, 0x4, R14 ;  /* 0x0000000400167825 */ /* 0x000fc800078e020e */
[----:B---3--:R-:W-:-:S04]  /*0750*/  IMAD.WIDE R12, R9, 0x4, R12 ;  /* 0x00000004090c7825 */ /* 0x008fc800078e020c */
[----:B----4-:R-:W-:-:S04]  /*0760*/  FADD R17, R24, R17 ;  /* 0x0000001118117221 */ /* 0x010fc80000000000 */
[----:B------:R-:W-:-:S04]  /*0770*/  FMUL R17, R17, 0.5 ;  /* 0x3f00000011117820 */ /* 0x000fc80000400000 */
[----:B--2---:R-:W-:Y:S02]  /*0780*/  FMUL R25, R17, R16 ;  /* 0x0000001011197220 */ /* 0x004fe40000400000 */
[----:B------:R-:W0:Y:S03]  /*0790*/  LDC.64 R16, c[0x0][0x390] ;  /* 0x0000e400ff107b82 */ /* 0x000e260000000a00 */
[----:B------:R1:W-:Y:S04]  /*07a0*/  STG.E desc[UR6][R10.64+0x4], R25 ;  /* 0x000004190a007986 */ /* 0x0003e8000c101906 */
[----:B------:R-:W2:Y:S04]  /*07b0*/  LDG.E R23, desc[UR6][R22.64] ;  /* 0x0000000616177981 */ /* 0x000ea8000c1e1900 */
[----:B------:R-:W3:Y:S01]  /*07c0*/  LDG.E R19, desc[UR6][R12.64] ;  /* 0x000000060c137981 */ /* 0x000ee2000c1e1900 */
[----:B0-----:R-:W-:-:S04]  /*07d0*/  IMAD.WIDE R16, R7, 0x4, R16 ;  /* 0x0000000407107825 */ /* 0x001fc800078e0210 */
[----:B--2---:R-:W-:-:S04]  /*07e0*/  FADD R18, R24, R23 ;  /* 0x0000001718127221 */ /* 0x004fc80000000000 */
[----:B------:R-:W-:-:S04]  /*07f0*/  FMUL R18, R18, 0.5 ;  /* 0x3f00000012127820 */ /* 0x000fc80000400000 */
[----:B---3--:R-:W-:Y:S01]  /*0800*/  FMUL R27, R18, R19 ;  /* 0x00000013121b7220 */ /* 0x008fe20000400000 */
[----:B------:R-:W-:-:S04]  /*0810*/  IMAD.WIDE R18, R2, 0x4, R14 ;  /* 0x0000000402127825 */ /* 0x000fc800078e020e */
[----:B------:R0:W-:Y:S04]  /*0820*/  STG.E desc[UR6][R12.64], R27 ;  /* 0x0000001b0c007986 */ /* 0x0001e8000c101906 */
[----:B------:R-:W2:Y:S04]  /*0830*/  LDG.E R19, desc[UR6][R18.64] ;  /* 0x0000000612137981 */ /* 0x000ea8000c1e1900 */
[----:B------:R-:W3:Y:S01]  /*0840*/  LDG.E R23, desc[UR6][R16.64] ;  /* 0x0000000610177981 */ /* 0x000ee2000c1e1900 */
[----:B------:R-:W-:-:S04]  /*0850*/  IMAD.WIDE R14, R6, 0x4, R14 ;  /* 0x00000004060e7825 */ /* 0x000fc800078e020e */
[----:B-1----:R-:W-:-:S04]  /*0860*/  IMAD.WIDE R10, R6, 0x4, R10 ;  /* 0x00000004060a7825 */ /* 0x002fc800078e020a */
[----:B--2---:R-:W-:-:S04]  /*0870*/  FADD R24, R24, R19 ;  /* 0x0000001318187221 */ /* 0x004fc80000000000 */
[----:B------:R-:W-:-:S04]  /*0880*/  FMUL R24, R24, 0.5 ;  /* 0x3f00000018187820 */ /* 0x000fc80000400000 */
[----:B---3--:R-:W-:-:S05]  /*0890*/  FMUL R25, R24, R23 ;  /* 0x0000001718197220 */ /* 0x008fca0000400000 */
[----:B------:R1:W-:Y:S04]  /*08a0*/  STG.E desc[UR6][R16.64], R25 ;  /* 0x0000001910007986 */ /* 0x0003e8000c101906 */
[----:B------:R-:W2:Y:S04]  /*08b0*/  LDG.E R24, desc[UR6][R14.64] ;  /* 0x000000060e187981 */ /* 0x000ea8000c1e1900 */
        /* <DEDUP_REMOVED lines=10> */
[----:B-1----:R-:W-:-:S04]  /*0960*/  IMAD.WIDE R16, R6, 0x4, R16 ;  /* 0x0000000406107825 */ /* 0x002fc800078e0210 */
[----:B--2---:R-:W-:-:S04]  /*0970*/  FADD R18, R24, R23 ;  /* 0x0000001718127221 */ /* 0x004fc80000000000 */
[----:B------:R-:W-:-:S04]  /*0980*/  FMUL R18, R18, 0.5 ;  /* 0x3f00000012127820 */ /* 0x000fc80000400000 */
[----:B---3--:R-:W-:Y:S01]  /*0990*/  FMUL R25, R18, R19 ;  /* 0x0000001312197220 */ /* 0x008fe20000400000 */
[----:B------:R-:W-:-:S04]  /*09a0*/  IMAD.WIDE R18, R2, 0x4, R14 ;  /* 0x0000000402127825 */ /* 0x000fc800078e020e */
[----:B------:R1:W-:Y:S04]  /*09b0*/  STG.E desc[UR6][R12.64], R25 ;  /* 0x000000190c007986 */ /* 0x0003e8000c101906 */
[----:B------:R-:W2:Y:S04]  /*09c0*/  LDG.E R19, desc[UR6][R18.64] ;  /* 0x0000000612137981 */ /* 0x000ea8000c1e1900 */
[----:B0-----:R-:W3:Y:S01]  /*09d0*/  LDG.E R27, desc[UR6][R16.64] ;  /* 0x00000006101b7981 */ /* 0x001ee2000c1e1900 */
[----:B------:R-:W-:-:S04]  /*09e0*/  IMAD.WIDE R14, R6, 0x4, R14 ;  /* 0x00000004060e7825 */ /* 0x000fc800078e020e */
[----:B------:R-:W-:-:S04]  /*09f0*/  IMAD.WIDE R10, R6, 0x4, R10 ;  /* 0x00000004060a7825 */ /* 0x000fc800078e020a */
[----:B--2---:R-:W-:-:S04]  /*0a00*/  FADD R24, R24, R19 ;  /* 0x0000001318187221 */ /* 0x004fc80000000000 */
[----:B------:R-:W-:-:S04]  /*0a10*/  FMUL R24, R24, 0.5 ;  /* 0x3f00000018187820 */ /* 0x000fc80000400000 */
[----:B---3--:R-:W-:-:S05]  /*0a20*/  FMUL R27, R24, R27 ;  /* 0x0000001b181b7220 */ /* 0x008fca0000400000 */
[----:B------:R0:W-:Y:S04]  /*0a30*/  STG.E desc[UR6][R16.64], R27 ;  /* 0x0000001b10007986 */ /* 0x0001e8000c101906 */
[----:B------:R-:W2:Y:S04]  /*0a40*/  LDG.E R24, desc[UR6][R14.64] ;  /* 0x000000060e187981 */ /* 0x000ea8000c1e1900 */
        /* <DEDUP_REMOVED lines=17> */
[----:B-1----:R-:W3:Y:S01]  /*0b60*/  LDG.E R25, desc[UR6][R16.64] ;  /* 0x0000000610197981 */ /* 0x002ee2000c1e1900 */
        /* <DEDUP_REMOVED lines=24> */
[----:B0-----:R-:W3:Y:S01]  /*0cf0*/  LDG.E R11, desc[UR6][R16.64] ;  /* 0x00000006100b7981 */ /* 0x001ee2000c1e1900 */
[----:B------:R-:W-:Y:S02]  /*0d00*/  IADD3 R21, PT, PT, R21, 0x4, RZ ;  /* 0x0000000415157810 */ /* 0x000fe40007ffe0ff */
[----:B------:R-:W-:-:S02]  /*0d10*/  LEA R8, R20, R8, 0x2 ;  /* 0x0000000814087211 */ /* 0x000fc400078e10ff */
[----:B------:R-:W-:Y:S02]  /*0d20*/  ISETP.NE.AND P0, PT, R21, RZ, PT ;  /* 0x000000ff1500720c */ /* 0x000fe40003f05270 */
[C---:B------:R-:W-:Y:S02]  /*0d30*/  LEA R9, R20.reuse, R9, 0x2 ;  /* 0x0000000914097211 */ /* 0x040fe400078e10ff */
[----:B------:R-:W-:Y:S01]  /*0d40*/  LEA R7, R20, R7, 0x2 ;  /* 0x0000000714077211 */ /* 0x000fe200078e10ff */
[----:B--2---:R-:W-:-:S04]  /*0d50*/  FADD R22, R22, R15 ;  /* 0x0000000f16167221 */ /* 0x004fc80000000000 */
[----:B------:R-:W-:-:S04]  /*0d60*/  FMUL R22, R22, 0.5 ;  /* 0x3f00000016167820 */ /* 0x000fc80000400000 */
[----:B---3--:R-:W-:-:S05]  /*0d70*/  FMUL R11, R22, R11 ;  /* 0x0000000b160b7220 */ /* 0x008fca0000400000 */
[----:B------:R1:W-:Y:S01]  /*0d80*/  STG.E desc[UR6][R16.64], R11 ;  /* 0x0000000b10007986 */ /* 0x0003e2000c101906 */
[----:B------:R-:W-:Y:S05]  /*0d90*/  @P0 BRA `(.L_x_127) ;  /* 0xfffffff800480947 */ /* 0x000fea000383ffff */
.L_x_126:
[----:B------:R-:W-:-:S13]  /*0da0*/  LOP3.LUT P0, R7, R4, 0x3, RZ, 0xc0, !PT ;  /* 0x0000000304077812 */ /* 0x000fda000780c0ff */
[----:B------:R-:W-:Y:S05]  /*0db0*/  @!P0 BRA `(.L_x_125) ;  /* 0x00000004007c8947 */ /* 0x000fea0003800000 */
[----:B------:R-:W-:Y:S02]  /*0dc0*/  ISETP.NE.AND P0, PT, R7, 0x1, PT ;  /* 0x000000010700780c */ /* 0x000fe40003f05270 */
[----:B------:R-:W-:-:S04]  /*0dd0*/  LOP3.LUT R4, R4, 0x1, RZ, 0xc0, !PT ;  /* 0x0000000104047812 */ /* 0x000fc800078ec0ff */
[----:B------:R-:W-:-:S07]  /*0de0*/  ISETP.NE.U32.AND P1, PT, R4, 0x1, PT ;  /* 0x000000010400780c */ /* 0x000fce0003f25070 */
[----:B------:R-:W-:Y:S06]  /*0df0*/  @!P0 BRA `(.L_x_128) ;  /* 0x0000000000e88947 */ /* 0x000fec0003800000 */
[----:B-1----:R-:W1:Y:S01]  /*0e00*/  LDC.64 R12, c[0x0][0x398] ;  /* 0x0000e600ff0c7b82 */ /* 0x002e620000000a00 */
[----:B------:R-:W-:-:S07]  /*0e10*/  IMAD R7, R6, R5, R3 ;  /* 0x0000000506077224 */ /* 0x000fce00078e0203 */
        /* <DEDUP_REMOVED lines=8> */
[----:B----4-:R-:W-:-:S04]  /*0ea0*/  FADD R15, R4, R15 ;  /* 0x0000000f040f7221 */ /* 0x010fc80000000000 */
[----:B------:R-:W-:-:S04]  /*0eb0*/  FMUL R15, R15, 0.5 ;  /* 0x3f0000000f0f7820 */ /* 0x000fc80000400000 */
[----:B--2---:R-:W-:Y:S01]  /*0ec0*/  FMUL R21, R15, R14 ;  /* 0x0000000e0f157220 */ /* 0x004fe20000400000 */
[----:B------:R-:W-:-:S04]  /*0ed0*/  IADD3 R15, PT, PT, R7, R0, RZ ;  /* 0x00000000070f7210 */ /* 0x000fc80007ffe0ff */
[----:B------:R0:W-:Y:S01]  /*0ee0*/  STG.E desc[UR6][R10.64+0x4], R21 ;  /* 0x000004150a007986 */ /* 0x0001e2000c101906 */
[----:B---3--:R-:W-:Y:S02]  /*0ef0*/  IMAD.WIDE R8, R15, 0x4, R8 ;  /* 0x000000040f087825 */ /* 0x008fe400078e0208 */
[----:B------:R-:W1:Y:S01]  /*0f00*/  LDC.64 R14, c[0x0][0x390] ;  /* 0x0000e400ff0e7b82 */ /* 0x000e620000000a00 */
[----:B------:R-:W2:Y:S04]  /*0f10*/  LDG.E R17, desc[UR6][R16.64] ;  /* 0x0000000610117981 */ /* 0x000ea8000c1e1900 */
[----:B------:R-:W3:Y:S01]  /*0f20*/  LDG.E R19, desc[UR6][R8.64] ;  /* 0x0000000608137981 */ /* 0x000ee2000c1e1900 */
[----:B------:R-:W-:-:S05]  /*0f30*/  IADD3 R7, PT, PT, R2, R7, RZ ;  /* 0x0000000702077210 */ /* 0x000fca0007ffe0ff */
        /* <DEDUP_REMOVED lines=9> */
[----:B0-----:R-:W-:-:S04]  /*0fd0*/  IMAD.WIDE R10, R6, 0x4, R10 ;  /* 0x00000004060a7825 */ /* 0x001fc800078e020a */
        /* <DEDUP_REMOVED lines=21> */
[----:B------:R-:W3:Y:S04]  /*1130*/  LDG.E R13, desc[UR6][R12.64] ;  /* 0x000000060c0d7981 */ /* 0x000ee8000c1e1900 */
[----:B-1----:R-:W4:Y:S01]  /*1140*/  LDG.E R11, desc[UR6][R14.64] ;  /* 0x000000060e0b7981 */ /* 0x002f22000c1e1900 */
[----:B------:R-:W-:Y:S01]  /*1150*/  IADD3 R5, PT, PT, R5, 0x2, RZ ;  /* 0x0000000205057810 */ /* 0x000fe20007ffe0ff */
[----:B---3--:R-:W-:-:S04]  /*1160*/  FADD R4, R4, R13 ;  /* 0x0000000d04047221 */ /* 0x008fc80000000000 */
[----:B------:R-:W-:-:S04]  /*1170*/  FMUL R4, R4, 0.5 ;  /* 0x3f00000004047820 */ /* 0x000fc80000400000 */
[----:B----4-:R-:W-:-:S05]  /*1180*/  FMUL R11, R4, R11 ;  /* 0x0000000b040b7220 */ /* 0x010fca0000400000 */
[----:B------:R2:W-:Y:S02]  /*1190*/  STG.E desc[UR6][R14.64], R11 ;  /* 0x0000000b0e007986 */ /* 0x0005e4000c101906 */
.L_x_128:
[----:B------:R-:W-:Y:S05]  /*11a0*/  @P1 BRA `(.L_x_125) ;  /* 0x0000000000801947 */ /* 0x000fea0003800000 */
[----:B-12---:R-:W1:Y:S01]  /*11b0*/  LDC.64 R10, c[0x0][0x398] ;  /* 0x0000e600ff0a7b82 */ /* 0x006e620000000a00 */
        /* <DEDUP_REMOVED lines=8> */
[----:B------:R-:W-:-:S05]  /*1240*/  IADD3 R15, PT, PT, R9, R0, RZ ;  /* 0x00000000090f7210 */ /* 0x000fca0007ffe0ff */
[----:B---3--:R-:W-:Y:S02]  /*1250*/  IMAD.WIDE R6, R15, 0x4, R6 ;  /* 0x000000040f067825 */ /* 0x008fe400078e0206 */
[----:B------:R-:W0:Y:S02]  /*1260*/  LDC.64 R14, c[0x0][0x390] ;  /* 0x0000e400ff0e7b82 */ /* 0x000e240000000a00 */
[----:B----4-:R-:W-:-:S04]  /*1270*/  FADD R8, R3, R8 ;  /* 0x0000000803087221 */ /* 0x010fc80000000000 */
[----:B------:R-:W-:-:S04]  /*1280*/  FMUL R8, R8, 0.5 ;  /* 0x3f00000008087820 */ /* 0x000fc80000400000 */
[----:B--2---:R-:W-:Y:S01]  /*1290*/  FMUL R17, R8, R13 ;  /* 0x0000000d08117220 */ /* 0x004fe20000400000 */
[----:B------:R-:W-:-:S04]  /*12a0*/  IMAD.WIDE R12, R0, 0x4, R4 ;  /* 0x00000004000c7825 */ /* 0x000fc800078e0204 */
[----:B------:R3:W-:Y:S04]  /*12b0*/  STG.E desc[UR6][R10.64+0x4], R17 ;  /* 0x000004110a007986 */ /* 0x0007e8000c101906 */
[----:B------:R-:W2:Y:S04]  /*12c0*/  LDG.E R12, desc[UR6][R12.64] ;  /* 0x000000060c0c7981 */ /* 0x000ea8000c1e1900 */
[----:B------:R-:W4:Y:S01]  /*12d0*/  LDG.E R19, desc[UR6][R6.64] ;  /* 0x0000000606137981 */ /* 0x000f22000c1e1900 */
[C---:B------:R-:W-:Y:S01]  /*12e0*/  IMAD.WIDE R4, R2.reuse, 0x4, R4 ;  /* 0x0000000402047825 */ /* 0x040fe200078e0204 */
[----:B------:R-:W-:-:S05]  /*12f0*/  IADD3 R9, PT, PT, R2, R9, RZ ;  /* 0x0000000902097210 */ /* 0x000fca0007ffe0ff */
[----:B0-----:R-:W-:-:S04]  /*1300*/  IMAD.WIDE R8, R9, 0x4, R14 ;  /* 0x0000000409087825 */ /* 0x001fc800078e020e */
[----:B--2---:R-:W-:-:S04]  /*1310*/  FADD R0, R3, R12 ;  /* 0x0000000c03007221 */ /* 0x004fc80000000000 */
[----:B------:R-:W-:-:S04]  /*1320*/  FMUL R0, R0, 0.5 ;  /* 0x3f00000000007820 */ /* 0x000fc80000400000 */
[----:B----4-:R-:W-:-:S05]  /*1330*/  FMUL R19, R0, R19 ;  /* 0x0000001300137220 */ /* 0x010fca0000400000 */
[----:B------:R3:W-:Y:S04]  /*1340*/  STG.E desc[UR6][R6.64], R19 ;  /* 0x0000001306007986 */ /* 0x0007e8000c101906 */
[----:B------:R-:W2:Y:S04]  /*1350*/  LDG.E R4, desc[UR6][R4.64] ;  /* 0x0000000604047981 */ /* 0x000ea8000c1e1900 */
[----:B------:R-:W4:Y:S01]  /*1360*/  LDG.E R0, desc[UR6][R8.64] ;  /* 0x0000000608007981 */ /* 0x000f22000c1e1900 */
[----:B--2---:R-:W-:-:S04]  /*1370*/  FADD R3, R3, R4 ;  /* 0x0000000403037221 */ /* 0x004fc80000000000 */
[----:B------:R-:W-:-:S04]  /*1380*/  FMUL R3, R3, 0.5 ;  /* 0x3f00000003037820 */ /* 0x000fc80000400000 */
[----:B----4-:R-:W-:-:S05]  /*1390*/  FMUL R3, R3, R0 ;  /* 0x0000000003037220 */ /* 0x010fca0000400000 */
[----:B------:R3:W-:Y:S02]  /*13a0*/  STG.E desc[UR6][R8.64], R3 ;  /* 0x0000000308007986 */ /* 0x0007e4000c101906 */
.L_x_125:
[----:B0-----:R-:W-:Y:S05]  /*13b0*/  BSYNC.RECONVERGENT B0 ;  /* 0x0000000000007941 */ /* 0x001fea0003800200 */
.L_x_124:
[----:B------:R-:W-:Y:S06]  /*13c0*/  BAR.SYNC.DEFER_BLOCKING 0x0 ;  /* 0x0000000000007b1d */ /* 0x000fec0000010000 */
[----:B------:R-:W-:Y:S05]  /*13d0*/  EXIT ;  /* 0x000000000000794d */ /* 0x000fea0003800000 */
.L_x_129:
        /* <DEDUP_REMOVED lines=10> */
.L_x_226:


//--------------------- .text._Z14projStep1alphaPfS_S_S_S_S_iiii --------------------------
	.section	.text._Z14projStep1alphaPfS_S_S_S_S_iiii,"ax",@progbits
	.align	128
        .global         _Z14projStep1alphaPfS_S_S_S_S_iiii
        .type           _Z14projStep1alphaPfS_S_S_S_S_iiii,@function
        .size           _Z14projStep1alphaPfS_S_S_S_S_iiii,(.L_x_220 - _Z14projStep1alphaPfS_S_S_S_S_iiii)
        .other          _Z14projStep1alphaPfS_S_S_S_S_iiii,@"STO_CUDA_ENTRY STV_DEFAULT"
_Z14projStep1alphaPfS_S_S_S_S_iiii:
.text._Z14projStep1alphaPfS_S_S_S_S_iiii:
[----:B------:R-:W-:Y:S08]  /*0000*/  LDC R1, c[0x0][0x37c] ;  /* 0x0000df00ff017b82 */ /* 0x000ff00000000800 */
[----:B------:R-:W0:Y:S01]  /*0010*/  LDC R3, c[0x0][0x3b0] ;  /* 0x0000ec00ff037b82 */ /* 0x000e220000000800 */
[----:B------:R-:W1:Y:S01]  /*0020*/  S2R R4, SR_TID.X ;  /* 0x0000000000047919 */ /* 0x000e620000002100 */
[----:B------:R-:W2:Y:S01]  /*0030*/  LDCU UR5, c[0x0][0x360] ;  /* 0x00006c00ff0577ac */ /* 0x000ea20008000800 */
[----:B------:R-:W-:Y:S01]  /*0040*/  BSSY.RECONVERGENT B0, `(.L_x_130) ;  /* 0x0000216000007945 */ /* 0x000fe20003800200 */
[----:B------:R-:W3:Y:S04]  /*0050*/  LDCU UR6, c[0x0][0x3b8] ;  /* 0x00007700ff0677ac */ /* 0x000ee80008000800 */
[----:B------:R-:W2:Y:S01]  /*0060*/  S2UR UR4, SR_CTAID.X ;  /* 0x00000000000479c3 */ /* 0x000ea20000002500 */
[----:B0-----:R-:W-:-:S02]  /*0070*/  IABS R2, R3 ;  /* 0x0000000300027213 */ /* 0x001fc40000000000 */
[----:B------:R-:W-:Y:S02]  /*0080*/  LOP3.LUT R8, RZ, R3, RZ, 0x33, !PT ;  /* 0x00000003ff087212 */ /* 0x000fe400078e33ff */
[----:B------:R-:W0:Y:S01]  /*0090*/  I2F.RP R0, R2 ;  /* 0x0000000200007306 */ /* 0x000e220000209400 */
[----:B--2---:R-:W-:-:S06]  /*00a0*/  UIMAD UR4, UR4, UR5, URZ ;  /* 0x00000005040472a4 */ /* 0x004fcc000f8e02ff */
[----:B-1----:R-:W-:-:S04]  /*00b0*/  IADD3 R20, PT, PT, R4, UR4, RZ ;  /* 0x0000000404147c10 */ /* 0x002fc8000fffe0ff */
[----:B------:R-:W-:Y:S01]  /*00c0*/  IABS R12, R20 ;  /* 0x00000014000c7213 */ /* 0x000fe20000000000 */
[----:B0-----:R-:W0:Y:S01]  /*00d0*/  MUFU.RCP R0, R0 ;  /* 0x0000000000007308 */ /* 0x001e220000001000 */
[----:B------:R-:W-:Y:S01]  /*00e0*/  ISETP.GE.AND P2, PT, R20, RZ, PT ;  /* 0x000000ff1400720c */ /* 0x000fe20003f46270 */
[----:B0-----:R-:W-:-:S06]  /*00f0*/  VIADD R6, R0, 0xffffffe ;  /* 0x0ffffffe00067836 */ /* 0x001fcc0000000000 */
[----:B------:R0:W1:Y:S02]  /*0100*/  F2I.FTZ.U32.TRUNC.NTZ R7, R6 ;  /* 0x0000000600077305 */ /* 0x000064000021f000 */
[----:B0-----:R-:W-:Y:S02]  /*0110*/  IMAD.MOV.U32 R6, RZ, RZ, RZ ;  /* 0x000000ffff067224 */ /* 0x001fe400078e00ff */
[----:B-1----:R-:W-:-:S04]  /*0120*/  IMAD.MOV R5, RZ, RZ, -R7 ;  /* 0x000000ffff057224 */ /* 0x002fc800078e0a07 */
[----:B------:R-:W-:-:S04]  /*0130*/  IMAD R5, R5, R2, RZ ;  /* 0x0000000205057224 */ /* 0x000fc800078e02ff */
[----:B------:R-:W-:-:S06]  /*0140*/  IMAD.HI.U32 R7, R7, R5, R6 ;  /* 0x0000000507077227 */ /* 0x000fcc00078e0006 */
[----:B------:R-:W-:-:S04]  /*0150*/  IMAD.HI.U32 R7, R7, R12, RZ ;  /* 0x0000000c07077227 */ /* 0x000fc800078e00ff */
[----:B------:R-:W-:-:S04]  /*0160*/  IMAD.MOV R9, RZ, RZ, -R7 ;  /* 0x000000ffff097224 */ /* 0x000fc800078e0a07 */
[----:B------:R-:W-:-:S05]  /*0170*/  IMAD R9, R2, R9, R12 ;  /* 0x0000000902097224 */ /* 0x000fca00078e020c */
[----:B------:R-:W-:-:S13]  /*0180*/  ISETP.GT.U32.AND P0, PT, R2, R9, PT ;  /* 0x000000090200720c */ /* 0x000fda0003f04070 */
[----:B------:R-:W-:-:S04]  /*0190*/  @!P0 IADD3 R9, PT, PT, R9, -R2, RZ ;  /* 0x8000000209098210 */ /* 0x000fc80007ffe0ff */
[----:B------:R-:W-:Y:S01]  /*01a0*/  ISETP.GT.U32.AND P1, PT, R2, R9, PT ;  /* 0x000000090200720c */ /* 0x000fe20003f24070 */
[----:B------:R-:W-:-:S05]  /*01b0*/  IMAD.IADD R0, R9, 0x1, -R2 ;  /* 0x0000000109007824 */ /* 0x000fca00078e0a02 */
[----:B------:R-:W-:Y:S02]  /*01c0*/  SEL R5, R0, R9, !P1 ;  /* 0x0000000900057207 */ /* 0x000fe40004800000 */
[C---:B------:R-:W-:Y:S02]  /*01d0*/  ISETP.NE.AND P1, PT, R3.reuse, RZ, PT ;  /* 0x000000ff0300720c */ /* 0x040fe40003f25270 */
[----:B------:R-:W-:Y:S01]  /*01e0*/  IADD3 R0, PT, PT, R3, -0x1, RZ ;  /* 0xffffffff03007810 */ /* 0x000fe20007ffe0ff */
[----:B------:R-:W-:-:S05]  /*01f0*/  @!P2 IMAD.MOV R5, RZ, RZ, -R5 ;  /* 0x000000ffff05a224 */ /* 0x000fca00078e0a05 */
[----:B------:R-:W-:-:S04]  /*0200*/  SEL R5, R8, R5, !P1 ;  /* 0x0000000508057207 */ /* 0x000fc80004800000 */
[----:B------:R-:W-:-:S13]  /*0210*/  ISETP.NE.AND P2, PT, R5, R0, PT ;  /* 0x000000000500720c */ /* 0x000fda0003f45270 */
[----:B---3--:R-:W-:Y:S05]  /*0220*/  @!P2 BRA `(.L_x_131) ;  /* 0x0000001c00dca947 */ /* 0x008fea0003800000 */
[----:B------:R-:W0:Y:S01]  /*0230*/  LDC R6, c[0x0][0x3b4] ;  /* 0x0000ed00ff067b82 */ /* 0x000e220000000800 */
[----:B------:R-:W1:Y:S01]  /*0240*/  LDCU UR5, c[0x0][0x3b8] ;  /* 0x00007700ff0577ac */ /* 0x000e620008000800 */
[----:B0-----:R-:W-:-:S05]  /*0250*/  IMAD R5, R3, R6, RZ ;  /* 0x0000000603057224 */ /* 0x001fca00078e02ff */
[----:B------:R-:W-:-:S04]  /*0260*/  IABS R13, R5 ;  /* 0x00000005000d7213 */ /* 0x000fc80000000000 */
[----:B------:R-:W0:Y:S08]  /*0270*/  I2F.RP R0, R13 ;  /* 0x0000000d00007306 */ /* 0x000e300000209400 */
[----:B0-----:R-:W0:Y:S02]  /*0280*/  MUFU.RCP R0, R0 ;  /* 0x0000000000007308 */ /* 0x001e240000001000 */
[----:B0-----:R-:W-:-:S06]  /*0290*/  VIADD R10, R0, 0xffffffe ;  /* 0x0ffffffe000a7836 */ /* 0x001fcc0000000000 */
[----:B------:R0:W2:Y:S02]  /*02a0*/  F2I.FTZ.U32.TRUNC.NTZ R11, R10 ;  /* 0x0000000a000b7305 */ /* 0x0000a4000021f000 */
[----:B0-----:R-:W-:Y:S02]  /*02b0*/  HFMA2 R10, -RZ, RZ, 0, 0 ;  /* 0x00000000ff0a7431 */ /* 0x001fe400000001ff */
[----:B--2---:R-:W-:-:S04]  /*02c0*/  IMAD.MOV R14, RZ, RZ, -R11 ;  /* 0x000000ffff0e7224 */ /* 0x004fc800078e0a0b */
[----:B------:R-:W-:Y:S01]  /*02d0*/  IMAD R15, R14, R13, RZ ;  /* 0x0000000d0e0f7224 */ /* 0x000fe200078e02ff */
[----:B------:R-:W-:-:S03]  /*02e0*/  IABS R14, R5 ;  /* 0x00000005000e7213 */ /* 0x000fc60000000000 */
[----:B------:R-:W-:-:S04]  /*02f0*/  IMAD.HI.U32 R11, R11, R15, R10 ;  /* 0x0000000f0b0b7227 */ /* 0x000fc800078e000a */
[----:B------:R-:W-:Y:S02]  /*0300*/  IMAD.MOV R14, RZ, RZ, -R14 ;  /* 0x000000ffff0e7224 */ /* 0x000fe400078e0a0e */
[----:B------:R-:W-:-:S04]  /*0310*/  IMAD.HI.U32 R11, R11, R12, RZ ;  /* 0x0000000c0b0b7227 */ /* 0x000fc800078e00ff */
[----:B------:R-:W-:-:S05]  /*0320*/  IMAD R0, R11, R14, R12 ;  /* 0x0000000e0b007224 */ /* 0x000fca00078e020c */
[----:B------:R-:W-:-:S13]  /*0330*/  ISETP.GT.U32.AND P3, PT, R13, R0, PT ;  /* 0x000000000d00720c */ /* 0x000fda0003f64070 */
[----:B------:R-:W-:Y:S01]  /*0340*/  @!P3 IMAD.IADD R0, R0, 0x1, -R13 ;  /* 0x000000010000b824 */ /* 0x000fe200078e0a0d */
[----:B------:R-:W-:Y:S02]  /*0350*/  @!P3 IADD3 R11, PT, PT, R11, 0x1, RZ ;  /* 0x000000010b0bb810 */ /* 0x000fe40007ffe0ff */
[----:B------:R-:W-:Y:S02]  /*0360*/  ISETP.NE.AND P3, PT, R5, RZ, PT ;  /* 0x000000ff0500720c */ /* 0x000fe40003f65270 */
[----:B------:R-:W-:Y:S02]  /*0370*/  ISETP.GE.U32.AND P2, PT, R0, R13, PT ;  /* 0x0000000d0000720c */ /* 0x000fe40003f46070 */
[----:B------:R-:W-:-:S04]  /*0380*/  LOP3.LUT R0, R20, R5, RZ, 0x3c, !PT ;  /* 0x0000000514007212 */ /* 0x000fc800078e3cff */
[----:B------:R-:W-:Y:S02]  /*0390*/  ISETP.GE.AND P4, PT, R0, RZ, PT ;  /* 0x000000ff0000720c */ /* 0x000fe40003f86270 */
[----:B-1----:R-:W-:-:S04]  /*03a0*/  MOV R0, UR5 ;  /* 0x0000000500007c02 */ /* 0x002fc80008000f00 */
[----:B------:R-:W-:Y:S01]  /*03b0*/  IADD3 R10, PT, PT, R0, -0x1, RZ ;  /* 0xffffffff000a7810 */ /* 0x000fe20007ffe0ff */
[----:B------:R-:W-:-:S06]  /*03c0*/  @P2 VIADD R11, R11, 0x1 ;  /* 0x000000010b0b2836 */ /* 0x000fcc0000000000 */
[----:B------:R-:W-:Y:S01]  /*03d0*/  @!P4 IMAD.MOV R11, RZ, RZ, -R11 ;  /* 0x000000ffff0bc224 */ /* 0x000fe200078e0a0b */
        /* <DEDUP_REMOVED lines=9> */
[----:B------:R-:W-:Y:S01]  /*0470*/  @P2 VIADD R7, R7, 0x1 ;  /* 0x0000000107072836 */ /* 0x000fe20000000000 */
[----:B0-----:R-:W0:Y:S06]  /*0480*/  MUFU.RCP R10, R10 ;  /* 0x0000000a000a7308 */ /* 0x001e2c0000001000 */
[----:B------:R-:W-:-:S05]  /*0490*/  @!P3 IMAD.MOV R7, RZ, RZ, -R7 ;  /* 0x000000ffff07b224 */ /* 0x000fca00078e0a07 */
[----:B------:R-:W-:-:S04]  /*04a0*/  SEL R7, R8, R7, !P1 ;  /* 0x0000000708077207 */ /* 0x000fc80004800000 */
[----:B------:R-:W-:Y:S02]  /*04b0*/  IABS R8, R7 ;  /* 0x0000000700087213 */ /* 0x000fe40000000000 */
[----:B------:R-:W-:Y:S01]  /*04c0*/  ISETP.GE.AND P2, PT, R7, RZ, PT ;  /* 0x000000ff0700720c */ /* 0x000fe20003f46270 */
[----:B0-----:R-:W-:-:S04]  /*04d0*/  VIADD R9, R10, 0xffffffe ;  /* 0x0ffffffe0a097836 */ /* 0x001fc80000000000 */
[----:B------:R-:W0:Y:S02]  /*04e0*/  F2I.FTZ.U32.TRUNC.NTZ R3, R9 ;  /* 0x0000000900037305 */ /* 0x000e24000021f000 */
[----:B0-----:R-:W-:-:S05]  /*04f0*/  IADD3 R2, PT, PT, RZ, -R3, RZ ;  /* 0x80000003ff027210 */ /* 0x001fca0007ffe0ff */
[----:B------:R-:W-:Y:S01]  /*0500*/  IMAD R13, R2, R11, RZ ;  /* 0x0000000b020d7224 */ /* 0x000fe200078e02ff */
[----:B------:R-:W-:-:S05]  /*0510*/  MOV R2, RZ ;  /* 0x000000ff00027202 */ /* 0x000fca0000000f00 */
[----:B------:R-:W-:-:S04]  /*0520*/  IMAD.HI.U32 R2, R3, R13, R2 ;  /* 0x0000000d03027227 */ /* 0x000fc800078e0002 */
[----:B------:R-:W-:-:S04]  /*0530*/  IMAD.MOV.U32 R3, RZ, RZ, R8 ;  /* 0x000000ffff037224 */ /* 0x000fc800078e0008 */
[----:B------:R-:W-:-:S05]  /*0540*/  IMAD.HI.U32 R2, R2, R3, RZ ;  /* 0x0000000302027227 */ /* 0x000fca00078e00ff */
[----:B------:R-:W-:-:S05]  /*0550*/  IADD3 R2, PT, PT, -R2, RZ, RZ ;  /* 0x000000ff02027210 */ /* 0x000fca0007ffe1ff */
[----:B------:R-:W-:Y:S01]  /*0560*/  IMAD R2, R11, R2, R3 ;  /* 0x000000020b027224 */ /* 0x000fe200078e0203 */
[----:B------:R-:W-:-:S04]  /*0570*/  IADD3 R3, PT, PT, R6, -0x1, RZ ;  /* 0xffffffff06037810 */ /* 0x000fc80007ffe0ff */
[----:B------:R-:W-:-:S13]  /*0580*/  ISETP.GT.U32.AND P0, PT, R11, R2, PT ;  /* 0x000000020b00720c */ /* 0x000fda0003f04070 */
[----:B------:R-:W-:Y:S01]  /*0590*/  @!P0 IMAD.IADD R2, R2, 0x1, -R11 ;  /* 0x0000000102028824 */ /* 0x000fe200078e0a0b */
[----:B------:R-:W-:-:S04]  /*05a0*/  ISETP.NE.AND P0, PT, R6, RZ, PT ;  /* 0x000000ff0600720c */ /* 0x000fc80003f05270 */
[----:B------:R-:W-:-:S13]  /*05b0*/  ISETP.GT.U32.AND P1, PT, R11, R2, PT ;  /* 0x000000020b00720c */ /* 0x000fda0003f24070 */
[----:B------:R-:W-:-:S05]  /*05c0*/  @!P1 IADD3 R2, PT, PT, R2, -R11, RZ ;  /* 0x8000000b02029210 */ /* 0x000fca0007ffe0ff */
[----:B------:R-:W-:Y:S01]  /*05d0*/  @!P2 IMAD.MOV R2, RZ, RZ, -R2 ;  /* 0x000000ffff02a224 */ /* 0x000fe200078e0a02 */
[----:B------:R-:W-:-:S04]  /*05e0*/  @!P0 LOP3.LUT R2, RZ, R6, RZ, 0x33, !PT ;  /* 0x00000006ff028212 */ /* 0x000fc800078e33ff */
[----:B------:R-:W-:-:S13]  /*05f0*/  ISETP.NE.AND P0, PT, R2, R3, PT ;  /* 0x000000030200720c */ /* 0x000fda0003f05270 */
[----:B------:R-:W-:Y:S05]  /*0600*/  @!P0 BRA `(.L_x_131) ;  /* 0x0000001800e48947 */ /* 0x000fea0003800000 */
[----:B------:R-:W0:Y:S01]  /*0610*/  LDCU UR5, c[0x0][0x3bc] ;  /* 0x00007780ff0577ac */ /* 0x000e220008000800 */
[----:B------:R-:W1:Y:S01]  /*0620*/  LDC.64 R22, c[0x0][0x358] ;  /* 0x0000d600ff167b82 */ /* 0x000e620000000a00 */
[----:B------:R-:W-:Y:S01]  /*0630*/  IMAD.MOV.U32 R25, RZ, RZ, RZ ;  /* 0x000000ffff197224 */ /* 0x000fe200078e00ff */
[----:B0-----:R-:W-:-:S09]  /*0640*/  UISETP.GE.AND UP0, UPT, UR5, 0x1, UPT ;  /* 0x000000010500788c */ /* 0x001fd2000bf06270 */
[----:B------:R-:W-:Y:S05]  /*0650*/  BRA.U !UP0, `(.L_x_132) ;  /* 0x0000000508447547 */ /* 0x000fea000b800000 */
[----:B------:R-:W0:Y:S01]  /*0660*/  LDC.64 R28, c[0x0][0x3a0] ;  /* 0x0000e800ff1c7b82 */ /* 0x000e220000000a00 */
[----:B------:R-:W-:Y:S01]  /*0670*/  UISETP.LT.U32.AND UP0, UPT, UR5, 0x2, UPT ;  /* 0x000000020500788c */ /* 0x000fe2000bf01070 */
[----:B------:R-:W-:-:S03]  /*0680*/  MOV R10, R20 ;  /* 0x00000014000a7202 */ /* 0x000fc60000000f00 */
[----:B------:R-:W-:-:S03]  /*0690*/  USEL UR5, UR5, 0x2, UP0 ;  /* 0x0000000205057887 */ /* 0x000fc60008000000 */
[----:B------:R-:W2:Y:S01]  /*06a0*/  LDC R6, c[0x0][0x3b0] ;  /* 0x0000ec00ff067b82 */ /* 0x000ea20000000800 */
[----:B------:R-:W-:Y:S02]  /*06b0*/  UIADD3 UR7, UPT, UPT, -UR5, URZ, URZ ;  /* 0x000000ff05077290 */ /* 0x000fe4000fffe1ff */
[----:B------:R-:W-:-:S04]  /*06c0*/  IMAD.U32 R25, RZ, RZ, UR5 ;  /* 0x00000005ff197e24 */ /* 0x000fc8000f8e00ff */
[----:B------:R-:W-:Y:S01]  /*06d0*/  MOV R7, UR7 ;  /* 0x0000000700077c02 */ /* 0x000fe20008000f00 */
[----:B------:R-:W3:Y:S08]  /*06e0*/  LDC.64 R16, c[0x0][0x390] ;  /* 0x0000e400ff107b82 */ /* 0x000ef00000000a00 */
[----:B------:R-:W4:Y:S01]  /*06f0*/  LDC.64 R14, c[0x0][0x398] ;  /* 0x0000e600ff0e7b82 */ /* 0x000f220000000a00 */
[----:B0-----:R-:W-:-:S07]  /*0700*/  IMAD.WIDE R28, R20, 0x4, R28 ;  /* 0x00000004141c7825 */ /* 0x001fce00078e021c */
[----:B------:R-:W0:Y:S08]  /*0710*/  LDC.64 R26, c[0x0][0x380] ;  /* 0x0000e000ff1a7b82 */ /* 0x000e300000000a00 */
[----:B--2---:R-:W0:Y:S02]  /*0720*/  LDC.64 R18, c[0x0][0x388] ;  /* 0x0000e200ff127b82 */ /* 0x004e240000000a00 */
.L_x_138:
[----:B-1----:R-:W-:Y:S01]  /*0730*/  R2UR UR10, R22 ;  /* 0x00000000160a72ca */ /* 0x002fe200000e0000 */
[----:B0-----:R-:W-:Y:S01]  /*0740*/  IMAD.WIDE R30, R10, 0x4, R26 ;  /* 0x000000040a1e7825 */ /* 0x001fe200078e021a */
[C---:B------:R-:W-:Y:S02]  /*0750*/  R2UR UR11, R23.reuse ;  /* 0x00000000170b72ca */ /* 0x040fe400000e0000 */
[C---:B------:R-:W-:Y:S02]  /*0760*/  R2UR UR8, R22.reuse ;  /* 0x00000000160872ca */ /* 0x040fe400000e0000 */
[C---:B------:R-:W-:Y:S02]  /*0770*/  R2UR UR9, R23.reuse ;  /* 0x00000000170972ca */ /* 0x040fe400000e0000 */
[----:B------:R-:W-:Y:S02]  /*0780*/  R2UR UR12, R22 ;  /* 0x00000000160c72ca */ /* 0x000fe400000e0000 */
[----:B------:R-:W-:Y:S01]  /*0790*/  R2UR UR13, R23 ;  /* 0x00000000170d72ca */ /* 0x000fe200000e0000 */
[----:B------:R-:W-:Y:S01]  /*07a0*/  IMAD.WIDE R32, R10, 0x4, R18 ;  /* 0x000000040a207825 */ /* 0x000fe200078e0212 */
[----:B------:R-:W-:-:S02]  /*07b0*/  R2UR UR14, R22 ;  /* 0x00000000160e72ca */ /* 0x000fc400000e0000 */
[----:B------:R-:W-:Y:S01]  /*07c0*/  R2UR UR15, R23 ;  /* 0x00000000170f72ca */ /* 0x000fe200000e0000 */
[----:B--2---:R-:W2:Y:S01]  /*07d0*/  LDG.E R11, desc[UR10][R30.64+0x4] ;  /* 0x0000040a1e0b7981 */ /* 0x004ea2000c1e1900 */
[----:B------:R-:W-:-:S03]  /*07e0*/  IMAD.WIDE R2, R6, 0x4, R32 ;  /* 0x0000000406027825 */ /* 0x000fc600078e0220 */
[----:B------:R-:W5:Y:S01]  /*07f0*/  LDG.E R0, desc[UR8][R30.64] ;  /* 0x000000081e007981 */ /* 0x000f62000c1e1900 */
[----:B---3--:R-:W-:-:S03]  /*0800*/  IMAD.WIDE R8, R10, 0x4, R16 ;  /* 0x000000040a087825 */ /* 0x008fc600078e0210 */
[----:B------:R-:W3:Y:S04]  /*0810*/  LDG.E R32, desc[UR12][R32.64] ;  /* 0x0000000c20207981 */ /* 0x000ee8000c1e1900 */
[----:B------:R-:W4:Y:S01]  /*0820*/  LDG.E R2, desc[UR14][R2.64] ;  /* 0x0000000e02027981 */ /* 0x000f22000c1e1900 */
[----:B------:R-:W-:-:S03]  /*0830*/  IMAD.WIDE R12, R5, 0x4, R8 ;  /* 0x00000004050c7825 */ /* 0x000fc600078e0208 */
[----:B------:R-:W4:Y:S04]  /*0840*/  LDG.E R8, desc[UR10][R8.64] ;  /* 0x0000000a08087981 */ /* 0x000f28000c1e1900 */
[----:B------:R-:W4:Y:S01]  /*0850*/  LDG.E R12, desc[UR8][R12.64] ;  /* 0x000000080c0c7981 */ /* 0x000f22000c1e1900 */
[----:B------:R-:W-:Y:S01]  /*0860*/  VIADD R7, R7, 0x1 ;  /* 0x0000000107077836 */ /* 0x000fe20000000000 */
[----:B------:R-:W-:Y:S04]  /*0870*/  BSSY.RECONVERGENT B1, `(.L_x_133) ;  /* 0x0000016000017945 */ /* 0x000fe80003800200 */
[----:B------:R-:W-:Y:S01]  /*0880*/  ISETP.NE.AND P5, PT, R7, RZ, PT ;  /* 0x000000ff0700720c */ /* 0x000fe20003fa5270 */
[----:B--2---:R-:W-:-:S04]  /*0890*/  FMUL R11, R11, R11 ;  /* 0x0000000b0b0b7220 */ /* 0x004fc80000400000 */
[----:B-----5:R-:W-:-:S04]  /*08a0*/  FFMA R11, R0, R0, R11 ;  /* 0x00000000000b7223 */ /* 0x020fc8000000000b */
[----:B---3--:R-:W-:-:S04]  /*08b0*/  FFMA R11, R32, R32, R11 ;  /* 0x00000020200b7223 */ /* 0x008fc8000000000b */
[----:B----4-:R-:W-:-:S04]  /*08c0*/  FFMA R11, R2, R2, R11 ;  /* 0x00000002020b7223 */ /* 0x010fc8000000000b */
[----:B------:R-:W-:-:S04]  /*08d0*/  FFMA R11, R8, R8, R11 ;  /* 0x00000008080b7223 */ /* 0x000fc8000000000b */
[----:B------:R-:W-:-:S04]  /*08e0*/  FFMA R11, R12, R12, R11 ;  /* 0x0000000c0c0b7223 */ /* 0x000fc8000000000b */
[----:B------:R-:W-:-:S04]  /*08f0*/  FMUL R11, R11, 0.5 ;  /* 0x3f0000000b0b7820 */ /* 0x000fc80000400000 */
[----:B------:R0:W1:Y:S01]  /*0900*/  MUFU.RSQ R2, R11 ;  /* 0x0000000b00027308 */ /* 0x0000620000001400 */
[----:B------:R-:W-:-:S04]  /*0910*/  IADD3 R0, PT, PT, R11, -0xd000000, RZ ;  /* 0xf30000000b007810 */ /* 0x000fc80007ffe0ff */
[----:B------:R-:W-:-:S13]  /*0920*/  ISETP.GT.U32.AND P0, PT, R0, 0x727fffff, PT ;  /* 0x727fffff0000780c */ /* 0x000fda0003f04070 */
[----:B01----:R-:W-:Y:S05]  /*0930*/  @!P0 BRA `(.L_x_134) ;  /* 0x0000000000148947 */ /* 0x003fea0003800000 */
[----:B------:R-:W-:Y:S01]  /*0940*/  IMAD.MOV.U32 R2, RZ, RZ, R11 ;  /* 0x000000ffff027224 */ /* 0x000fe200078e000b */
[----:B------:R-:W-:-:S07]  /*0950*/  MOV R0, 0x970 ;  /* 0x0000097000007802 */ /* 0x000fce0000000f00 */
[----:B------:R-:W-:Y:S05]  /*0960*/  CALL.REL.NOINC `($__internal_2_$__cuda_sm20_sqrt_rn_f32_slowpath) ;  /* 0x0000001800187944 */ /* 0x000fea0003c00000 */
[----:B------:R-:W-:Y:S01]  /*0970*/  MOV R0, R13 ;  /* 0x0000000d00007202 */ /* 0x000fe20000000f00 */
[----:B------:R-:W-:Y:S06]  /*0980*/  BRA `(.L_x_135) ;  /* 0x0000000000107947 */ /* 0x000fec0003800000 */
.L_x_134:
[----:B------:R-:W-:Y:S01]  /*0990*/  FMUL.FTZ R0, R11, R2 ;  /* 0x000000020b007220 */ /* 0x000fe20000410000 */
[----:B------:R-:W-:-:S03]  /*09a0*/  FMUL.FTZ R2, R2, 0.5 ;  /* 0x3f00000002027820 */ /* 0x000fc60000410000 */
[----:B------:R-:W-:-:S04]  /*09b0*/  FFMA R3, -R0, R0, R11 ;  /* 0x0000000000037223 */ /* 0x000fc8000000010b */
[----:B------:R-:W-:-:S07]  /*09c0*/  FFMA R0, R3, R2, R0 ;  /* 0x0000000203007223 */ /* 0x000fce0000000000 */
.L_x_135:
[----:B------:R-:W-:Y:S05]  /*09d0*/  BSYNC.RECONVERGENT B1 ;  /* 0x0000000000017941 */ /* 0x000fea0003800200 */
.L_x_133:
[----:B------:R-:W-:Y:S02]  /*09e0*/  R2UR UR8, R22 ;  /* 0x00000000160872ca */ /* 0x000fe400000e0000 */
[----:B------:R-:W-:-:S13]  /*09f0*/  R2UR UR9, R23 ;  /* 0x00000000170972ca */ /* 0x000fda00000e0000 */
[----:B------:R-:W2:Y:S01]  /*0a00*/  LDG.E R3, desc[UR8][R28.64] ;  /* 0x000000081c037981 */ /* 0x000ea2000c1e1900 */
[----:B------:R-:W0:Y:S01]  /*0a10*/  MUFU.RCP R9, R0 ;  /* 0x0000000000097308 */ /* 0x000e220000001000 */
[----:B------:R-:W-:Y:S01]  /*0a20*/  BSSY.RECONVERGENT B1, `(.L_x_136) ;  /* 0x000000c000017945 */ /* 0x000fe20003800200 */
[----:B0-----:R-:W-:-:S04]  /*0a30*/  FFMA R2, R9, -R0, 1 ;  /* 0x3f80000009027423 */ /* 0x001fc80000000800 */
[----:B------:R-:W-:Y:S02]  /*0a40*/  FFMA R2, R9, R2, R9 ;  /* 0x0000000209027223 */ /* 0x000fe40000000009 */
[----:B--2---:R-:W0:Y:S02]  /*0a50*/  FCHK P0, R3, R0 ;  /* 0x0000000003007302 */ /* 0x004e240000000000 */
[----:B------:R-:W-:Y:S01]  /*0a60*/  FFMA R9, R3, R2, RZ ;  /* 0x0000000203097223 */ /* 0x000fe200000000ff */
[----:B------:R-:W-:-:S03]  /*0a70*/  FSETP.GT.AND P3, PT, R0, R3, PT ;  /* 0x000000030000720b */ /* 0x000fc60003f64000 */
[----:B------:R-:W-:-:S04]  /*0a80*/  FFMA R8, R9, -R0, R3 ;  /* 0x8000000009087223 */ /* 0x000fc80000000003 */
[----:B------:R-:W-:Y:S01]  /*0a90*/  FFMA R2, R2, R8, R9 ;  /* 0x0000000802027223 */ /* 0x000fe20000000009 */
[----:B0-----:R-:W-:Y:S06]  /*0aa0*/  @!P0 BRA `(.L_x_137) ;  /* 0x00000000000c8947 */ /* 0x001fec0003800000 */
[----:B------:R-:W-:-:S07]  /*0ab0*/  MOV R2, 0xad0 ;  /* 0x00000ad000027802 */ /* 0x000fce0000000f00 */
[----:B------:R-:W-:Y:S05]  /*0ac0*/  CALL.REL.NOINC `($__internal_3_$__cuda_sm3x_div_rn_noftz_f32_slowpath) ;  /* 0x0000001800187944 */ /* 0x000fea0003c00000 */
[----:B------:R-:W-:-:S07]  /*0ad0*/  IMAD.MOV.U32 R2, RZ, RZ, R0 ;  /* 0x000000ffff027224 */ /* 0x000fce00078e0000 */
.L_x_137:
[----:B------:R-:W-:Y:S05]  /*0ae0*/  BSYNC.RECONVERGENT B1 ;  /* 0x0000000000017941 */ /* 0x000fea0003800200 */
.L_x_136:
[----:B------:R-:W-:Y:S02]  /*0af0*/  R2UR UR8, R22 ;  /* 0x00000000160872ca */ /* 0x000fe400000e0000 */
[----:B------:R-:W-:Y:S02]  /*0b00*/  R2UR UR9, R23 ;  /* 0x00000000170972ca */ /* 0x000fe400000e0000 */
[----:B------:R-:W-:Y:S01]  /*0b10*/  FSEL R9, R2, 1, P3 ;  /* 0x3f80000002097808 */ /* 0x000fe20001800000 */
[----:B------:R-:W-:Y:S01]  /*0b20*/  IMAD.WIDE R2, R10, 0x4, R14 ;  /* 0x000000040a027825 */ /* 0x000fe200078e020e */
[----:B------:R-:W-:-:S05]  /*0b30*/  MOV R0, UR6 ;  /* 0x0000000600007c02 */ /* 0x000fca0008000f00 */
[----:B------:R-:W-:-:S04]  /*0b40*/  IMAD R10, R5, R0, R10 ;  /* 0x00000000050a7224 */ /* 0x000fc800078e020a */
[----:B------:R2:W-:Y:S01]  /*0b50*/  STG.E desc[UR8][R2.64], R9 ;  /* 0x0000000902007986 */ /* 0x0005e2000c101908 */
[----:B------:R-:W-:Y:S05]  /*0b60*/  @P5 BRA `(.L_x_138) ;  /* 0xfffffff800f05947 */ /* 0x000fea000383ffff */
.L_x_132:
[----:B------:R-:W0:Y:S02]  /*0b70*/  LDCU UR5, c[0x0][0x3bc] ;  /* 0x00007780ff0577ac */ /* 0x000e240008000800 */
[----:B0-----:R-:W-:-:S13]  /*0b80*/  ISETP.GE.AND P0, PT, R25, UR5, PT ;  /* 0x0000000519007c0c */ /* 0x001fda000bf06270 */
[----:B------:R-:W-:Y:S05]  /*0b90*/  @P0 BRA `(.L_x_131) ;  /* 0x0000001400800947 */ /* 0x000fea0003800000 */
[----:B--2---:R-:W0:Y:S01]  /*0ba0*/  LDC.64 R2, c[0x0][0x3a8] ;  /* 0x0000ea00ff027b82 */ /* 0x004e220000000a00 */
[----:B------:R-:W-:Y:S01]  /*0bb0*/  IADD3 R6, PT, PT, -R25, UR5, RZ ;  /* 0x0000000519067c10 */ /* 0x000fe2000fffe1ff */
[----:B------:R-:W-:-:S03]  /*0bc0*/  IMAD.MOV.U32 R7, RZ, RZ, R25 ;  /* 0x000000ffff077224 */ /* 0x000fc600078e0019 */
[----:B------:R-:W-:Y:S01]  /*0bd0*/  LOP3.LUT P0, R8, R6, 0x3, RZ, 0xc0, !PT ;  /* 0x0000000306087812 */ /* 0x000fe2000780c0ff */
[----:B------:R-:W-:Y:S02]  /*0be0*/  IMAD R6, R5, R0, RZ ;  /* 0x0000000005067224 */ /* 0x000fe400078e02ff */
[----:B0-----:R-:W-:-:S10]  /*0bf0*/  IMAD.WIDE R20, R20, 0x4, R2 ;  /* 0x0000000414147825 */ /* 0x001fd400078e0202 */
[----:B------:R-:W-:Y:S05]  /*0c00*/  @!P0 BRA `(.L_x_139) ;  /* 0x00000004003c8947 */ /* 0x000fea0003800000 */
[----:B------:R-:W0:Y:S01]  /*0c10*/  LDCU.64 UR8, c[0x0][0x3b0] ;  /* 0x00007600ff0877ac */ /* 0x000e220008000a00 */
[----:B------:R-:W2:Y:S01]  /*0c20*/  LDC R26, c[0x0][0x3b0] ;  /* 0x0000ec00ff1a7b82 */ /* 0x000ea20000000800 */
[----:B------:R-:W-:Y:S01]  /*0c30*/  IMAD R0, R25, R0, RZ ;  /* 0x0000000019007224 */ /* 0x000fe200078e02ff */
[----:B------:R-:W-:Y:S01]  /*0c40*/  IADD3 R7, PT, PT, R8, R25, RZ ;  /* 0x0000001908077210 */ /* 0x000fe20007ffe0ff */
[----:B------:R-:W-:-:S05]  /*0c50*/  IMAD.MOV R27, RZ, RZ, -R8 ;  /* 0x000000ffff1b7224 */ /* 0x000fca00078e0a08 */
[----:B------:R-:W3:Y:S08]  /*0c60*/  LDC.64 R18, c[0x0][0x390] ;  /* 0x0000e400ff127b82 */ /* 0x000ef00000000a00 */
[----:B------:R-:W4:Y:S01]  /*0c70*/  LDC.64 R16, c[0x0][0x398] ;  /* 0x0000e600ff107b82 */ /* 0x000f220000000a00 */
[----:B0-----:R-:W-:-:S04]  /*0c80*/  IMAD R3, R0, UR9, RZ ;  /* 0x0000000900037c24 */ /* 0x001fc8000f8e02ff */
[----:B------:R-:W-:-:S03]  /*0c90*/  IMAD R3, R3, UR8, R4 ;  /* 0x0000000803037c24 */ /* 0x000fc6000f8e0204 */
[----:B------:R-:W0:Y:S02]  /*0ca0*/  LDC.64 R14, c[0x0][0x380] ;  /* 0x0000e000ff0e7b82 */ /* 0x000e240000000a00 */
[----:B------:R-:W-:-:S06]  /*0cb0*/  IADD3 R29, PT, PT, R3, UR4, RZ ;  /* 0x00000004031d7c10 */ /* 0x000fcc000fffe0ff */
[----:B------:R-:W0:Y:S02]  /*0cc0*/  LDC.64 R10, c[0x0][0x388] ;  /* 0x0000e200ff0a7b82 */ /* 0x000e240000000a00 */
.L_x_145:
[C---:B-1----:R-:W-:Y:S01]  /*0cd0*/  R2UR UR10, R22.reuse ;  /* 0x00000000160a72ca */ /* 0x042fe200000e0000 */
[----:B0-----:R-:W-:Y:S01]  /*0ce0*/  IMAD.WIDE R32, R29, 0x4, R14 ;  /* 0x000000041d207825 */ /* 0x001fe200078e020e */
[C---:B------:R-:W-:Y:S02]  /*0cf0*/  R2UR UR11, R23.reuse ;  /* 0x00000000170b72ca */ /* 0x040fe400000e0000 */
[C---:B------:R-:W-:Y:S02]  /*0d00*/  R2UR UR8, R22.reuse ;  /* 0x00000000160872ca */ /* 0x040fe400000e0000 */
[C---:B------:R-:W-:Y:S02]  /*0d10*/  R2UR UR9, R23.reuse ;  /* 0x00000000170972ca */ /* 0x040fe400000e0000 */
[C---:B------:R-:W-:Y:S02]  /*0d20*/  R2UR UR12, R22.reuse ;  /* 0x00000000160c72ca */ /* 0x040fe400000e0000 */
[----:B------:R-:W-:Y:S01]  /*0d30*/  R2UR UR13, R23 ;  /* 0x00000000170d72ca */ /* 0x000fe200000e0000 */
[----:B------:R-:W-:Y:S01]  /*0d40*/  IMAD.WIDE R2, R29, 0x4, R10 ;  /* 0x000000041d027825 */ /* 0x000fe200078e020a */
[----:B------:R-:W-:-:S02]  /*0d50*/  R2UR UR14, R22 ;  /* 0x00000000160e72ca */ /* 0x000fc400000e0000 */
[----:B------:R-:W-:Y:S01]  /*0d60*/  R2UR UR15, R23 ;  /* 0x00000000170f72ca */ /* 0x000fe200000e0000 */
[----:B------:R-:W5:Y:S01]  /*0d70*/  LDG.E R24, desc[UR10][R32.64+0x4] ;  /* 0x0000040a20187981 */ /* 0x000f62000c1e1900 */
[----:B--2---:R-:W-:-:S03]  /*0d80*/  IMAD.WIDE R8, R26, 0x4, R2 ;  /* 0x000000041a087825 */ /* 0x004fc600078e0202 */
[----:B------:R-:W2:Y:S01]  /*0d90*/  LDG.E R0, desc[UR8][R32.64] ;  /* 0x0000000820007981 */ /* 0x000ea2000c1e1900 */
        /* <DEDUP_REMOVED lines=9> */
[----:B-----5:R-:W-:-:S04]  /*0e30*/  FMUL R35, R24, R24 ;  /* 0x0000001818237220 */ /* 0x020fc80000400000 */
[----:B--2---:R-:W-:-:S04]  /*0e40*/  FFMA R35, R0, R0, R35 ;  /* 0x0000000000237223 */ /* 0x004fc80000000023 */
        /* <DEDUP_REMOVED lines=14> */
.L_x_141:
[----:B------:R-:W-:Y:S01]  /*0f30*/  FMUL.FTZ R0, R35, R2 ;  /* 0x0000000223007220 */ /* 0x000fe20000410000 */
[----:B------:R-:W-:-:S03]  /*0f40*/  FMUL.FTZ R2, R2, 0.5 ;  /* 0x3f00000002027820 */ /* 0x000fc60000410000 */
[----:B------:R-:W-:-:S04]  /*0f50*/  FFMA R3, -R0, R0, R35 ;  /* 0x0000000000037223 */ /* 0x000fc80000000123 */
[----:B------:R-:W-:-:S07]  /*0f60*/  FFMA R0, R3, R2, R0 ;  /* 0x0000000203007223 */ /* 0x000fce0000000000 */
.L_x_142:
[----:B------:R-:W-:Y:S05]  /*0f70*/  BSYNC.RECONVERGENT B1 ;  /* 0x0000000000017941 */ /* 0x000fea0003800200 */
.L_x_140:
        /* <DEDUP_REMOVED lines=16> */
.L_x_144:
[----:B------:R-:W-:Y:S05]  /*1080*/  BSYNC.RECONVERGENT B1 ;  /* 0x0000000000017941 */ /* 0x000fea0003800200 */
.L_x_143:
[----:B------:R-:W-:Y:S02]  /*1090*/  R2UR UR8, R22 ;  /* 0x00000000160872ca */ /* 0x000fe400000e0000 */
[----:B------:R-:W-:Y:S02]  /*10a0*/  R2UR UR9, R23 ;  /* 0x00000000170972ca */ /* 0x000fe400000e0000 */
[----:B------:R-:W-:Y:S01]  /*10b0*/  FSEL R9, R2, 1, P3 ;  /* 0x3f80000002097808 */ /* 0x000fe20001800000 */
[----:B------:R-:W-:Y:S01]  /*10c0*/  IMAD.WIDE R2, R29, 0x4, R16 ;  /* 0x000000041d027825 */ /* 0x000fe200078e0210 */
[----:B------:R-:W-:-:S09]  /*10d0*/  IADD3 R29, PT, PT, R6, R29, RZ ;  /* 0x0000001d061d7210 */ /* 0x000fd20007ffe0ff */
[----:B------:R0:W-:Y:S01]  /*10e0*/  STG.E desc[UR8][R2.64], R9 ;  /* 0x0000000902007986 */ /* 0x0001e2000c101908 */
[----:B------:R-:W-:Y:S05]  /*10f0*/  @P5 BRA `(.L_x_145) ;  /* 0xfffffff800f45947 */ /* 0x000fea000383ffff */
.L_x_139:
[----:B------:R-:W2:Y:S02]  /*1100*/  LDCU UR5, c[0x0][0x3bc] ;  /* 0x00007780ff0577ac */ /* 0x000ea40008000800 */
[----:B--2---:R-:W-:-:S05]  /*1110*/  VIADD R0, R25, -UR5 ;  /* 0x8000000519007c36 */ /* 0x004fca0008000000 */
[----:B------:R-:W-:-:S13]  /*1120*/  ISETP.GT.U32.AND P0, PT, R0, -0x4, PT ;  /* 0xfffffffc0000780c */ /* 0x000fda0003f04070 */
[----:B------:R-:W-:Y:S05]  /*1130*/  @P0 BRA `(.L_x_131) ;  /* 0x0000001000180947 */ /* 0x000fea0003800000 */
[----:B0-----:R-:W0:Y:S01]  /*1140*/  LDC.64 R2, c[0x0][0x3b0] ;  /* 0x0000ec00ff027b82 */ /* 0x001e220000000a00 */
[----:B------:R-:W0:Y:S07]  /*1150*/  LDCU UR7, c[0x0][0x3b8] ;  /* 0x00007700ff0777ac */ /* 0x000e2e0008000800 */
[----:B------:R-:W2:Y:S08]  /*1160*/  LDC R17, c[0x0][0x3b0] ;  /* 0x0000ec00ff117b82 */ /* 0x000eb00000000800 */
[----:B------:R-:W3:Y:S08]  /*1170*/  LDC.64 R14, c[0x0][0x390] ;  /* 0x0000e400ff0e7b82 */ /* 0x000ef00000000a00 */
[----:B------:R-:W4:Y:S01]  /*1180*/  LDC.64 R10, c[0x0][0x398] ;  /* 0x0000e600ff0a7b82 */ /* 0x000f220000000a00 */
[----:B0-----:R-:W-:-:S04]  /*1190*/  IMAD R3, R3, UR7, RZ ;  /* 0x0000000703037c24 */ /* 0x001fc8000f8e02ff */
[----:B------:R-:W-:-:S04]  /*11a0*/  IMAD R16, R3, R2, RZ ;  /* 0x0000000203107224 */ /* 0x000fc800078e02ff */
[----:B------:R-:W-:Y:S01]  /*11b0*/  IMAD R4, R16, R7, R4 ;  /* 0x0000000710047224 */ /* 0x000fe200078e0204 */
[----:B------:R-:W-:-:S03]  /*11c0*/  IADD3 R7, PT, PT, R7, -UR5, RZ ;  /* 0x8000000507077c10 */ /* 0x000fc6000fffe0ff */
[----:B--2---:R-:W-:-:S07]  /*11d0*/  VIADD R19, R4, UR4 ;  /* 0x0000000404137c36 */ /* 0x004fce0008000000 */
.L_x_166:
[----:B0-----:R-:W0:Y:S01]  /*11e0*/  LDC.64 R34, c[0x0][0x380] ;  /* 0x0000e000ff227b82 */ /* 0x001e220000000a00 */
[C---:B-1----:R-:W-:Y:S02]  /*11f0*/  R2UR UR10, R22.reuse ;  /* 0x00000000160a72ca */ /* 0x042fe400000e0000 */
[C---:B------:R-:W-:Y:S02]  /*1200*/  R2UR UR11, R23.reuse ;  /* 0x00000000170b72ca */ /* 0x040fe400000e0000 */
[C---:B------:R-:W-:Y:S02]  /*1210*/  R2UR UR8, R22.reuse ;  /* 0x00000000160872ca */ /* 0x040fe400000e0000 */
[C---:B------:R-:W-:Y:S01]  /*1220*/  R2UR UR9, R23.reuse ;  /* 0x00000000170972ca */ /* 0x040fe200000e0000 */
[----:B------:R-:W1:Y:S01]  /*1230*/  LDC.64 R32, c[0x0][0x388] ;  /* 0x0000e200ff207b82 */ /* 0x000e620000000a00 */
[----:B------:R-:W-:Y:S02]  /*1240*/  R2UR UR12, R22 ;  /* 0x00000000160c72ca */ /* 0x000fe400000e0000 */
[----:B------:R-:W-:-:S02]  /*1250*/  R2UR UR13, R23 ;  /* 0x00000000170d72ca */ /* 0x000fc400000e0000 */
[----:B------:R-:W-:Y:S02]  /*1260*/  R2UR UR14, R22 ;  /* 0x00000000160e72ca */ /* 0x000fe400000e0000 */
[----:B------:R-:W-:Y:S01]  /*1270*/  R2UR UR15, R23 ;  /* 0x00000000170f72ca */ /* 0x000fe200000e0000 */
[----:B0-----:R-:W-:-:S05]  /*1280*/  IMAD.WIDE R34, R19, 0x4, R34 ;  /* 0x0000000413227825 */ /* 0x001fca00078e0222 */
[----:B------:R-:W2:Y:S01]  /*1290*/  LDG.E R4, desc[UR10][R34.64+0x4] ;  /* 0x0000040a22047981 */ /* 0x000ea2000c1e1900 */
[----:B-1----:R-:W-:-:S03]  /*12a0*/  IMAD.WIDE R32, R19, 0x4, R32 ;  /* 0x0000000413207825 */ /* 0x002fc600078e0220 */
[----:B------:R-:W5:Y:S01]  /*12b0*/  LDG.E R0, desc[UR8][R34.64] ;  /* 0x0000000822007981 */ /* 0x000f62000c1e1900 */
[----:B---3--:R-:W-:-:S03]  /*12c0*/  IMAD.WIDE R28, R19, 0x4, R14 ;  /* 0x00000004131c7825 */ /* 0x008fc600078e020e */
[----:B------:R-:W3:Y:S01]  /*12d0*/  LDG.E R12, desc[UR12][R32.64] ;  /* 0x0000000c200c7981 */ /* 0x000ee2000c1e1900 */
[----:B------:R-:W-:-:S03]  /*12e0*/  IMAD.WIDE R8, R17, 0x4, R32 ;  /* 0x0000000411087825 */ /* 0x000fc600078e0220 */
[----:B------:R-:W4:Y:S01]  /*12f0*/  LDG.E R18, desc[UR10][R28.64] ;  /* 0x0000000a1c127981 */ /* 0x000f22000c1e1900 */
[----:B------:R-:W-:-:S03]  /*1300*/  IMAD.WIDE R2, R5, 0x4, R28 ;  /* 0x0000000405027825 */ /* 0x000fc600078e021c */
[----:B------:R-:W4:Y:S04]  /*1310*/  LDG.E R8, desc[UR14][R8.64] ;  /* 0x0000000e08087981 */ /* 0x000f28000c1e1900 */
[----:B------:R-:W4:Y:S01]  /*1320*/  LDG.E R2, desc[UR8][R2.64] ;  /* 0x0000000802027981 */ /* 0x000f22000c1e1900 */
[----:B------:R-:W-:Y:S01]  /*1330*/  IADD3 R7, PT, PT, R7, 0x4, RZ ;  /* 0x0000000407077810 */ /* 0x000fe20007ffe0ff */
[----:B------:R-:W-:Y:S03]  /*1340*/  BSSY.RECONVERGENT B1, `(.L_x_146) ;  /* 0x0000016000017945 */ /* 0x000fe60003800200 */
        /* <DEDUP_REMOVED lines=8> */
[----:B------:R-:W-:Y:S01]  /*13d0*/  VIADD R0, R13, 0xf3000000 ;  /* 0xf30000000d007836 */ /* 0x000fe20000000000 */
[----:B------:R0:W1:Y:S04]  /*13e0*/  MUFU.RSQ R4, R13 ;  /* 0x0000000d00047308 */ /* 0x0000680000001400 */
[----:B------:R-:W-:-:S13]  /*13f0*/  ISETP.GT.U32.AND P0, PT, R0, 0x727fffff, PT ;  /* 0x727fffff0000780c */ /* 0x000fda0003f04070 */
[----:B01----:R-:W-:Y:S05]  /*1400*/  @!P0 BRA `(.L_x_147) ;  /* 0x0000000000148947 */ /* 0x003fea0003800000 */
[----:B------:R-:W-:Y:S02]  /*1410*/  MOV R2, R13 ;  /* 0x0000000d00027202 */ /* 0x000fe40000000f00 */
[----:B------:R-:W-:-:S07]  /*1420*/  MOV R0, 0x1440 ;  /* 0x0000144000007802 */ /* 0x000fce0000000f00 */
[----:B------:R-:W-:Y:S05]  /*1430*/  CALL.REL.NOINC `($__internal_2_$__cuda_sm20_sqrt_rn_f32_slowpath) ;  /* 0x0000000c00647944 */ /* 0x000fea0003c00000 */
[----:B------:R-:W-:Y:S01]  /*1440*/  IMAD.MOV.U32 R0, RZ, RZ, R13 ;  /* 0x000000ffff007224 */ /* 0x000fe200078e000d */
[----:B------:R-:W-:Y:S06]  /*1450*/  BRA `(.L_x_148) ;  /* 0x0000000000107947 */ /* 0x000fec0003800000 */
.L_x_147:
[----:B------:R-:W-:Y:S01]  /*1460*/  FMUL.FTZ R0, R13, R4 ;  /* 0x000000040d007220 */ /* 0x000fe20000410000 */
[----:B------:R-:W-:-:S03]  /*1470*/  FMUL.FTZ R2, R4, 0.5 ;  /* 0x3f00000004027820 */ /* 0x000fc60000410000 */
[----:B------:R-:W-:-:S04]  /*1480*/  FFMA R3, -R0, R0, R13 ;  /* 0x0000000000037223 */ /* 0x000fc8000000010d */
[----:B------:R-:W-:-:S07]  /*1490*/  FFMA R0, R3, R2, R0 ;  /* 0x0000000203007223 */ /* 0x000fce0000000000 */
.L_x_148:
[----:B------:R-:W-:Y:S05]  /*14a0*/  BSYNC.RECONVERGENT B1 ;  /* 0x0000000000017941 */ /* 0x000fea0003800200 */
.L_x_146:
        /* <DEDUP_REMOVED lines=15> */
[----:B------:R-:W-:-:S07]  /*15a0*/  MOV R2, R0 ;  /* 0x0000000000027202 */ /* 0x000fce0000000f00 */
.L_x_150:
[----:B------:R-:W-:Y:S05]  /*15b0*/  BSYNC.RECONVERGENT B1 ;  /* 0x0000000000017941 */ /* 0x000fea0003800200 */
.L_x_149:
[C---:B------:R-:W-:Y:S01]  /*15c0*/  R2UR UR8, R22.reuse ;  /* 0x00000000160872ca */ /* 0x040fe200000e0000 */
[----:B------:R-:W-:Y:S01]  /*15d0*/  IMAD.WIDE R26, R19, 0x4, R10 ;  /* 0x00000004131a7825 */ /* 0x000fe200078e020a */
[C---:B------:R-:W-:Y:S02]  /*15e0*/  R2UR UR9, R23.reuse ;  /* 0x00000000170972ca */ /* 0x040fe400000e0000 */
[----:B------:R-:W-:Y:S01]  /*15f0*/  R2UR UR12, R22 ;  /* 0x00000000160c72ca */ /* 0x000fe200000e0000 */
[----:B------:R-:W-:Y:S01]  /*1600*/  IMAD.WIDE R34, R6, 0x4, R34 ;  /* 0x0000000406227825 */ /* 0x000fe200078e0222 */
[C---:B------:R-:W-:Y:S02]  /*1610*/  R2UR UR13, R23.reuse ;  /* 0x00000000170d72ca */ /* 0x040fe400000e0000 */
[----:B------:R-:W-:Y:S02]  /*1620*/  R2UR UR10, R22 ;  /* 0x00000000160a72ca */ /* 0x000fe400000e0000 */
[----:B------:R-:W-:-:S02]  /*1630*/  R2UR UR11, R23 ;  /* 0x00000000170b72ca */ /* 0x000fc400000e0000 */
[----:B------:R-:W-:Y:S02]  /*1640*/  FSEL R9, R2, 1, P3 ;  /* 0x3f80000002097808 */ /* 0x000fe40001800000 */
[----:B------:R-:W-:Y:S02]  /*1650*/  R2UR UR14, R22 ;  /* 0x00000000160e72ca */ /* 0x000fe400000e0000 */
[----:B------:R-:W-:Y:S01]  /*1660*/  R2UR UR15, R23 ;  /* 0x00000000170f72ca */ /* 0x000fe200000e0000 */
[----:B------:R0:W-:Y:S01]  /*1670*/  STG.E desc[UR8][R26.64], R9 ;  /* 0x000000091a007986 */ /* 0x0001e2000c101908 */
[----:B------:R-:W-:-:S03]  /*1680*/  IMAD.WIDE R32, R6, 0x4, R32 ;  /* 0x0000000406207825 */ /* 0x000fc600078e0220 */
[----:B------:R-:W2:Y:S04]  /*1690*/  LDG.E R4, desc[UR12][R34.64+0x4] ;  /* 0x0000040c22047981 */ /* 0x000ea8000c1e1900 */
[----:B------:R-:W3:Y:S01]  /*16a0*/  LDG.E R0, desc[UR10][R34.64] ;  /* 0x0000000a22007981 */ /* 0x000ee2000c1e1900 */
[----:B------:R-:W-:-:S03]  /*16b0*/  IMAD.WIDE R2, R17, 0x4, R32 ;  /* 0x0000000411027825 */ /* 0x000fc600078e0220 */
[----:B------:R-:W4:Y:S01]  /*16c0*/  LDG.E R12, desc[UR14][R32.64] ;  /* 0x0000000e200c7981 */ /* 0x000f22000c1e1900 */
[----:B------:R-:W-:-:S03]  /*16d0*/  IMAD.WIDE R28, R6, 0x4, R28 ;  /* 0x00000004061c7825 */ /* 0x000fc600078e021c */
[----:B------:R-:W5:Y:S01]  /*16e0*/  LDG.E R2, desc[UR8][R2.64] ;  /* 0x0000000802027981 */ /* 0x000f62000c1e1900 */
[----:B0-----:R-:W-:-:S03]  /*16f0*/  IMAD.WIDE R8, R5, 0x4, R28 ;  /* 0x0000000405087825 */ /* 0x001fc600078e021c */
[----:B------:R-:W5:Y:S04]  /*1700*/  LDG.E R18, desc[UR12][R28.64] ;  /* 0x0000000c1c127981 */ /* 0x000f68000c1e1900 */
[----:B------:R-:W5:Y:S01]  /*1710*/  LDG.E R8, desc[UR10][R8.64] ;  /* 0x0000000a08087981 */ /* 0x000f62000c1e1900 */
[----:B------:R-:W-:Y:S01]  /*1720*/  BSSY.RECONVERGENT B1, `(.L_x_151) ;  /* 0x0000015000017945 */ /* 0x000fe20003800200 */
[----:B--2---:R-:W-:-:S04]  /*1730*/  FMUL R13, R4, R4 ;  /* 0x00000004040d7220 */ /* 0x004fc80000400000 */
[----:B---3--:R-:W-:-:S04]  /*1740*/  FFMA R13, R0, R0, R13 ;  /* 0x00000000000d7223 */ /* 0x008fc8000000000d */
[----:B----4-:R-:W-:-:S04]  /*1750*/  FFMA R13, R12, R12, R13 ;  /* 0x0000000c0c0d7223 */ /* 0x010fc8000000000d */
[----:B-----5:R-:W-:-:S04]  /*1760*/  FFMA R13, R2, R2, R13 ;  /* 0x00000002020d7223 */ /* 0x020fc8000000000d */
        /* <DEDUP_REMOVED lines=12> */
.L_x_152:
[----:B------:R-:W-:Y:S01]  /*1830*/  FMUL.FTZ R0, R13, R2 ;  /* 0x000000020d007220 */ /* 0x000fe20000410000 */
[----:B------:R-:W-:-:S03]  /*1840*/  FMUL.FTZ R2, R2, 0.5 ;  /* 0x3f00000002027820 */ /* 0x000fc60000410000 */
[----:B------:R-:W-:-:S04]  /*1850*/  FFMA R3, -R0, R0, R13 ;  /* 0x0000000000037223 */ /* 0x000fc8000000010d */
[----:B------:R-:W-:-:S07]  /*1860*/  FFMA R0, R3, R2, R0 ;  /* 0x0000000203007223 */ /* 0x000fce0000000000 */
.L_x_153:
[----:B------:R-:W-:Y:S05]  /*1870*/  BSYNC.RECONVERGENT B1 ;  /* 0x0000000000017941 */ /* 0x000fea0003800200 */
.L_x_151:
        /* <DEDUP_REMOVED lines=16> */
.L_x_155:
[----:B------:R-:W-:Y:S05]  /*1980*/  BSYNC.RECONVERGENT B1 ;  /* 0x0000000000017941 */ /* 0x000fea0003800200 */
.L_x_154:
[----:B------:R-:W-:Y:S01]  /*1990*/  R2UR UR8, R22 ;  /* 0x00000000160872ca */ /* 0x000fe200000e0000 */
        /* <DEDUP_REMOVED lines=38> */
.L_x_157:
[----:B------:R-:W-:Y:S01]  /*1c00*/  FMUL.FTZ R0, R13, R2 ;  /* 0x000000020d007220 */ /* 0x000fe20000410000 */
[----:B------:R-:W-:-:S03]  /*1c10*/  FMUL.FTZ R2, R2, 0.5 ;  /* 0x3f00000002027820 */ /* 0x000fc60000410000 */
[----:B------:R-:W-:-:S04]  /*1c20*/  FFMA R3, -R0, R0, R13 ;  /* 0x0000000000037223 */ /* 0x000fc8000000010d */
[----:B------:R-:W-:-:S07]  /*1c30*/  FFMA R0, R3, R2, R0 ;  /* 0x0000000203007223 */ /* 0x000fce0000000000 */
.L_x_158:
[----:B------:R-:W-:Y:S05]  /*1c40*/  BSYNC.RECONVERGENT B1 ;  /* 0x0000000000017941 */ /* 0x000fea0003800200 */
.L_x_156:
        /* <DEDUP_REMOVED lines=16> */
.L_x_160:
[----:B------:R-:W-:Y:S05]  /*1d50*/  BSYNC.RECONVERGENT B1 ;  /* 0x0000000000017941 */ /* 0x000fea0003800200 */
.L_x_159:
        /* <DEDUP_REMOVED lines=39> */
.L_x_162:
[----:B------:R-:W-:Y:S01]  /*1fd0*/  FMUL.FTZ R0, R13, R2 ;  /* 0x000000020d007220 */ /* 0x000fe20000410000 */
[----:B------:R-:W-:-:S03]  /*1fe0*/  FMUL.FTZ R2, R2, 0.5 ;  /* 0x3f00000002027820 */ /* 0x000fc60000410000 */
[----:B------:R-:W-:-:S04]  /*1ff0*/  FFMA R3, -R0, R0, R13 ;  /* 0x0000000000037223 */ /* 0x000fc8000000010d */
[----:B------:R-:W-:-:S07]  /*2000*/  FFMA R0, R3, R2, R0 ;  /* 0x0000000203007223 */ /* 0x000fce0000000000 */
.L_x_163:
[----:B------:R-:W-:Y:S05]  /*2010*/  BSYNC.RECONVERGENT B1 ;  /* 0x0000000000017941 */ /* 0x000fea0003800200 */
.L_x_161:
        /* <DEDUP_REMOVED lines=16> */
.L_x_165:
[----:B------:R-:W-:Y:S05]  /*2120*/  BSYNC.RECONVERGENT B1 ;  /* 0x0000000000017941 */ /* 0x000fea0003800200 */
.L_x_164:
[----:B------:R-:W-:Y:S01]  /*2130*/  R2UR UR8, R22 ;  /* 0x00000000160872ca */ /* 0x000fe200000e0000 */
[----:B------:R-:W-:Y:S01]  /*2140*/  IMAD.WIDE R26, R6, 0x4, R26 ;  /* 0x00000004061a7825 */ /* 0x000fe200078e021a */
[----:B------:R-:W-:Y:S02]  /*2150*/  R2UR UR9, R23 ;  /* 0x00000000170972ca */ /* 0x000fe400000e0000 */
[----:B------:R-:W-:Y:S01]  /*2160*/  FSEL R3, R2, 1, P3 ;  /* 0x3f80000002037808 */ /* 0x000fe20001800000 */
[----:B------:R-:W-:-:S10]  /*2170*/  IMAD R19, R16, 0x4, R19 ;  /* 0x0000000410137824 */ /* 0x000fd400078e0213 */
[----:B------:R0:W-:Y:S01]  /*2180*/  STG.E desc[UR8][R26.64], R3 ;  /* 0x000000031a007986 */ /* 0x0001e2000c101908 */
[----:B------:R-:W-:Y:S05]  /*2190*/  @P5 BRA `(.L_x_166) ;  /* 0xfffffff000105947 */ /* 0x000fea000383ffff */
.L_x_131:
[----:B------:R-:W-:Y:S05]  /*21a0*/  BSYNC.RECONVERGENT B0 ;  /* 0x0000000000007941 */ /* 0x000fea0003800200 */
.L_x_130:
[----:B------:R-:W-:Y:S06]  /*21b0*/  BAR.SYNC.DEFER_BLOCKING 0x0 ;  /* 0x0000000000007b1d */ /* 0x000fec0000010000 */
[----:B------:R-:W-:Y:S05]  /*21c0*/  EXIT ;  /* 0x000000000000794d */ /* 0x000fea0003800000 */
        .weak           $__internal_2_$__cuda_sm20_sqrt_rn_f32_slowpath
        .type           $__internal_2_$__cuda_sm20_sqrt_rn_f32_slowpath,@function
        .size           $__internal_2_$__cuda_sm20_sqrt_rn_f32_slowpath,($__internal_3_$__cuda_sm3x_div_rn_noftz_f32_slowpath - $__internal_2_$__cuda_sm20_sqrt_rn_f32_slowpath)
$__internal_2_$__cuda_sm20_sqrt_rn_f32_slowpath:
[----:B------:R-:W-:-:S13]  /*21d0*/  LOP3.LUT P0, RZ, R2, 0x7fffffff, RZ, 0xc0, !PT ;  /* 0x7fffffff02ff7812 */ /* 0x000fda000780c0ff */
[----:B------:R-:W-:Y:S01]  /*21e0*/  @!P0 MOV R13, R2 ;  /* 0x00000002000d8202 */ /* 0x000fe20000000f00 */
[----:B------:R-:W-:Y:S06]  /*21f0*/  @!P0 BRA `(.L_x_167) ;  /* 0x0000000000408947 */ /* 0x000fec0003800000 */
[----:B------:R-:W-:-:S13]  /*2200*/  FSETP.GEU.FTZ.AND P0, PT, R2, RZ, PT ;  /* 0x000000ff0200720b */ /* 0x000fda0003f1e000 */
[----:B------:R-:W-:Y:S01]  /*2210*/  @!P0 IMAD.MOV.U32 R13, RZ, RZ, 0x7fffffff ;  /* 0x7fffffffff0d8424 */ /* 0x000fe200078e00ff */
[----:B------:R-:W-:Y:S06]  /*2220*/  @!P0 BRA `(.L_x_167) ;  /* 0x0000000000348947 */ /* 0x000fec0003800000 */
[----:B------:R-:W-:-:S13]  /*2230*/  FSETP.GTU.FTZ.AND P0, PT, |R2|, +INF , PT ;  /* 0x7f8000000200780b */ /* 0x000fda0003f1c200 */
[----:B------:R-:W-:Y:S01]  /*2240*/  @P0 FADD.FTZ R13, R2, 1 ;  /* 0x3f800000020d0421 */ /* 0x000fe20000010000 */
[----:B------:R-:W-:Y:S06]  /*2250*/  @P0 BRA `(.L_x_167) ;  /* 0x0000000000280947 */ /* 0x000fec0003800000 */
[----:B------:R-:W-:-:S13]  /*2260*/  FSETP.NEU.FTZ.AND P0, PT, |R2|, +INF , PT ;  /* 0x7f8000000200780b */ /* 0x000fda0003f1d200 */
[----:B------:R-:W-:Y:S01]  /*2270*/  @P0 FFMA R12, R2, 1.84467440737095516160e+19, RZ ;  /* 0x5f800000020c0823 */ /* 0x000fe200000000ff */
[----:B------:R-:W-:-:S03]  /*2280*/  @!P0 MOV R13, R2 ;  /* 0x00000002000d8202 */ /* 0x000fc60000000f00 */
[----:B------:R-:W0:Y:S02]  /*2290*/  @P0 MUFU.RSQ R3, R12 ;  /* 0x0000000c00030308 */ /* 0x000e240000001400 */
[----:B0-----:R-:W-:Y:S01]  /*22a0*/  @P0 FMUL.FTZ R9, R12, R3 ;  /* 0x000000030c090220 */ /* 0x001fe20000410000 */
[----:B------:R-:W-:-:S03]  /*22b0*/  @P0 FMUL.FTZ R3, R3, 0.5 ;  /* 0x3f00000003030820 */ /* 0x000fc60000410000 */
[----:B------:R-:W-:-:S04]  /*22c0*/  @P0 FADD.FTZ R8, -R9, -RZ ;  /* 0x800000ff09080221 */ /* 0x000fc80000010100 */
[----:B------:R-:W-:-:S04]  /*22d0*/  @P0 FFMA R8, R9, R8, R12 ;  /* 0x0000000809080223 */ /* 0x000fc8000000000c */
[----:B------:R-:W-:-:S04]  /*22e0*/  @P0 FFMA R3, R8, R3, R9 ;  /* 0x0000000308030223 */ /* 0x000fc80000000009 */
[----:B------:R-:W-:-:S07]  /*22f0*/  @P0 FMUL.FTZ R13, R3, 2.3283064365386962891e-10 ;  /* 0x2f800000030d0820 */ /* 0x000fce0000410000 */
.L_x_167:
[----:B------:R-:W-:Y:S02]  /*2300*/  HFMA2 R3, -RZ, RZ, 0, 0 ;  /* 0x00000000ff037431 */ /* 0x000fe400000001ff */
[----:B------:R-:W-:-:S04]  /*2310*/  IMAD.MOV.U32 R2, RZ, RZ, R0 ;  /* 0x000000ffff027224 */ /* 0x000fc800078e0000 */
[----:B------:R-:W-:Y:S05]  /*2320*/  RET.REL.NODEC R2 `(_Z14projStep1alphaPfS_S_S_S_S_iiii) ;  /* 0xffffffdc02347950 */ /* 0x000fea0003c3ffff */
        .weak           $__internal_3_$__cuda_sm3x_div_rn_noftz_f32_slowpath
        .type           $__internal_3_$__cuda_sm3x_div_rn_noftz_f32_slowpath,@function
        .size           $__internal_3_$__cuda_sm3x_div_rn_noftz_f32_slowpath,(.L_x_220 - $__internal_3_$__cuda_sm3x_div_rn_noftz_f32_slowpath)
$__internal_3_$__cuda_sm3x_div_rn_noftz_f32_slowpath:
[----:B------:R-:W-:Y:S01]  /*2330*/  SHF.R.U32.HI R8, RZ, 0x17, R0 ;  /* 0x00000017ff087819 */ /* 0x000fe20000011600 */
[----:B------:R-:W-:Y:S01]  /*2340*/  BSSY.RECONVERGENT B2, `(.L_x_168) ;  /* 0x0000062000027945 */ /* 0x000fe20003800200 */
[----:B------:R-:W-:Y:S02]  /*2350*/  SHF.R.U32.HI R12, RZ, 0x17, R3 ;  /* 0x00000017ff0c7819 */ /* 0x000fe40000011603 */
[----:B------:R-:W-:Y:S02]  /*2360*/  LOP3.LUT R8, R8, 0xff, RZ, 0xc0, !PT ;  /* 0x000000ff08087812 */ /* 0x000fe400078ec0ff */
[----:B------:R-:W-:-:S03]  /*2370*/  LOP3.LUT R12, R12, 0xff, RZ, 0xc0, !PT ;  /* 0x000000ff0c0c7812 */ /* 0x000fc600078ec0ff */
[----:B------:R-:W-:Y:S01]  /*2380*/  VIADD R13, R8, 0xffffffff ;  /* 0xffffffff080d7836 */ /* 0x000fe20000000000 */
[----:B------:R-:W-:-:S04]  /*2390*/  IADD3 R24, PT, PT, R12, -0x1, RZ ;  /* 0xffffffff0c187810 */ /* 0x000fc80007ffe0ff */
[----:B------:R-:W-:-:S04]  /*23a0*/  ISETP.GT.U32.AND P0, PT, R13, 0xfd, PT ;  /* 0x000000fd0d00780c */ /* 0x000fc80003f04070 */
[----:B------:R-:W-:-:S13]  /*23b0*/  ISETP.GT.U32.OR P0, PT, R24, 0xfd, P0 ;  /* 0x000000fd1800780c */ /* 0x000fda0000704470 */
[----:B------:R-:W-:Y:S01]  /*23c0*/  @!P0 IMAD.MOV.U32 R9, RZ, RZ, RZ ;  /* 0x000000ffff098224 */ /* 0x000fe200078e00ff */
[----:B------:R-:W-:Y:S06]  /*23d0*/  @!P0 BRA `(.L_x_169) ;  /* 0x00000000005c8947 */ /* 0x000fec0003800000 */
[----:B------:R-:W-:Y:S02]  /*23e0*/  FSETP.GTU.FTZ.AND P0, PT, |R3|, +INF , PT ;  /* 0x7f8000000300780b */ /* 0x000fe40003f1c200 */
[----:B------:R-:W-:-:S04]  /*23f0*/  FSETP.GTU.FTZ.AND P1, PT, |R0|, +INF , PT ;  /* 0x7f8000000000780b */ /* 0x000fc80003f3c200 */
[----:B------:R-:W-:-:S13]  /*2400*/  PLOP3.LUT P0, PT, P0, P1, PT, 0xf8, 0x8f ;  /* 0x00000000008f781c */ /* 0x000fda0000703f70 */
[----:B------:R-:W-:Y:S05]  /*2410*/  @P0 BRA `(.L_x_170) ;  /* 0x00000004004c0947 */ /* 0x000fea0003800000 */
[----:B------:R-:W-:-:S13]  /*2420*/  LOP3.LUT P0, RZ, R0, 0x7fffffff, R3, 0xc8, !PT ;  /* 0x7fffffff00ff7812 */ /* 0x000fda000780c803 */
[----:B------:R-:W-:Y:S05]  /*2430*/  @!P0 BRA `(.L_x_171) ;  /* 0x00000004003c8947 */ /* 0x000fea0003800000 */
[C---:B------:R-:W-:Y:S02]  /*2440*/  FSETP.NEU.FTZ.AND P1, PT, |R3|.reuse, +INF , PT ;  /* 0x7f8000000300780b */ /* 0x040fe40003f3d200 */
        /* <DEDUP_REMOVED lines=12> */
[----:B------:R-:W-:Y:S02]  /*2510*/  @!P0 IMAD.MOV.U32 R9, RZ, RZ, -0x40 ;  /* 0xffffffc0ff098424 */ /* 0x000fe400078e00ff */
[----:B------:R-:W-:Y:S01]  /*2520*/  @!P0 FFMA R3, R3, 1.84467440737095516160e+19, RZ ;  /* 0x5f80000003038823 */ /* 0x000fe200000000ff */
[----:B------:R-:W-:Y:S02]  /*2530*/  @!P1 FFMA R0, R0, 1.84467440737095516160e+19, RZ ;  /* 0x5f80000000009823 */ /* 0x000fe400000000ff */
[----:B------:R-:W-:-:S07]  /*2540*/  @!P1 IADD3 R9, PT, PT, R9, 0x40, RZ ;  /* 0x0000004009099810 */ /* 0x000fce0007ffe0ff */
.L_x_169:
[----:B------:R-:W-:Y:S01]  /*2550*/  LEA R13, R8, 0xc0800000, 0x17 ;  /* 0xc0800000080d7811 */ /* 0x000fe200078eb8ff */
[----:B------:R-:W-:Y:S01]  /*2560*/  BSSY.RECONVERGENT B3, `(.L_x_174) ;  /* 0x0000036000037945 */ /* 0x000fe20003800200 */
[----:B------:R-:W-:-:S03]  /*2570*/  IADD3 R12, PT, PT, R12, -0x7f, RZ ;  /* 0xffffff810c0c7810 */ /* 0x000fc60007ffe0ff */
[----:B------:R-:W-:Y:S01]  /*2580*/  IMAD.IADD R30, R0, 0x1, -R13 ;  /* 0x00000001001e7824 */ /* 0x000fe200078e0a0d */
[C---:B------:R-:W-:Y:S01]  /*2590*/  IADD3 R8, PT, PT, R12.reuse, 0x7f, -R8 ;  /* 0x0000007f0c087810 */ /* 0x040fe20007ffe808 */
[----:B------:R-:W-:Y:S02]  /*25a0*/  IMAD R0, R12, -0x800000, R3 ;  /* 0xff8000000c007824 */ /* 0x000fe400078e0203 */
[----:B------:R-:W0:Y:S01]  /*25b0*/  MUFU.RCP R24, R30 ;  /* 0x0000001e00187308 */ /* 0x000e220000001000 */
[----:B------:R-:W-:Y:S01]  /*25c0*/  FADD.FTZ R13, -R30, -RZ ;  /* 0x800000ff1e0d7221 */ /* 0x000fe20000010100 */
[----:B------:R-:W-:-:S03]  /*25d0*/  IMAD.IADD R9, R8, 0x1, R9 ;  /* 0x0000000108097824 */ /* 0x000fc600078e0209 */
[----:B0-----:R-:W-:-:S04]  /*25e0*/  FFMA R31, R24, R13, 1 ;  /* 0x3f800000181f7423 */ /* 0x001fc8000000000d */
        /* <DEDUP_REMOVED lines=8> */
[----:B------:R-:W-:-:S05]  /*2670*/  IADD3 R3, PT, PT, R8, R9, RZ ;  /* 0x0000000908037210 */ /* 0x000fca0007ffe0ff */
[----:B------:R-:W-:-:S05]  /*2680*/  VIADD R8, R3, 0xffffffff ;  /* 0xffffffff03087836 */ /* 0x000fca0000000000 */
        /* <DEDUP_REMOVED lines=12> */
[C---:B------:R-:W-:Y:S02]  /*2750*/  IADD3 R12, PT, PT, R3.reuse, 0x20, RZ ;  /* 0x00000020030c7810 */ /* 0x040fe40007ffe0ff */
[----:B------:R-:W-:Y:S02]  /*2760*/  LOP3.LUT R8, R8, 0x7fffff, RZ, 0xc0, !PT ;  /* 0x007fffff08087812 */ /* 0x000fe400078ec0ff */
[C---:B------:R-:W-:Y:S02]  /*2770*/  ISETP.NE.AND P0, PT, R3.reuse, RZ, PT ;  /* 0x000000ff0300720c */ /* 0x040fe40003f05270 */
[----:B------:R-:W-:Y:S02]  /*2780*/  LOP3.LUT R13, R8, 0x800000, RZ, 0xfc, !PT ;  /* 0x00800000080d7812 */ /* 0x000fe400078efcff */
[----:B------:R-:W-:Y:S01]  /*2790*/  ISETP.NE.AND P1, PT, R3, RZ, PT ;  /* 0x000000ff0300720c */ /* 0x000fe20003f25270 */
[----:B------:R-:W-:Y:S01]  /*27a0*/  IMAD.MOV R3, RZ, RZ, -R3 ;  /* 0x000000ffff037224 */ /* 0x000fe200078e0a03 */
[----:B------:R-:W-:-:S02]  /*27b0*/  SHF.L.U32 R12, R13, R12, RZ ;  /* 0x0000000c0d0c7219 */ /* 0x000fc400000006ff */
[----:B------:R-:W-:Y:S02]  /*27c0*/  FSETP.NEU.FTZ.AND P2, PT, R9, R24, PT ;  /* 0x000000180900720b */ /* 0x000fe40003f5d000 */
[----:B------:R-:W-:Y:S02]  /*27d0*/  SEL R8, R3, RZ, P0 ;  /* 0x000000ff03087207 */ /* 0x000fe40000000000 */
[----:B------:R-:W-:Y:S02]  /*27e0*/  ISETP.NE.AND P1, PT, R12, RZ, P1 ;  /* 0x000000ff0c00720c */ /* 0x000fe40000f25270 */
[----:B------:R-:W-:Y:S02]  /*27f0*/  SHF.R.U32.HI R12, RZ, R8, R13 ;  /* 0x00000008ff0c7219 */ /* 0x000fe4000001160d */
[----:B------:R-:W-:Y:S02]  /*2800*/  PLOP3.LUT P1, PT, P2, P1, PT, 0xf8, 0x8f ;  /* 0x00000000008f781c */ /* 0x000fe40001723f70 */
[----:B------:R-:W-:-:S02]  /*2810*/  SHF.R.U32.HI R8, RZ, 0x1, R12 ;  /* 0x00000001ff087819 */ /* 0x000fc4000001160c */
[----:B------:R-:W-:-:S04]  /*2820*/  SEL R3, RZ, 0x1, !P1 ;  /* 0x00000001ff037807 */ /* 0x000fc80004800000 */
[----:B------:R-:W-:-:S04]  /*2830*/  LOP3.LUT R3, R3, 0x1, R8, 0xf8, !PT ;  /* 0x0000000103037812 */ /* 0x000fc800078ef808 */
[----:B------:R-:W-:-:S04]  /*2840*/  LOP3.LUT R3, R3, R12, RZ, 0xc0, !PT ;  /* 0x0000000c03037212 */ /* 0x000fc800078ec0ff */
[----:B------:R-:W-:-:S04]  /*2850*/  IADD3 R3, PT, PT, R8, R3, RZ ;  /* 0x0000000308037210 */ /* 0x000fc80007ffe0ff */
[----:B------:R-:W-:Y:S01]  /*2860*/  LOP3.LUT R0, R3, R0, RZ, 0xfc, !PT ;  /* 0x0000000003007212 */ /* 0x000fe200078efcff */
[----:B------:R-:W-:Y:S06]  /*2870*/  BRA `(.L_x_177) ;  /* 0x0000000000107947 */ /* 0x000fec0003800000 */
.L_x_176:
[----:B------:R-:W-:-:S04]  /*2880*/  LOP3.LUT R0, R0, 0x80000000, RZ, 0xc0, !PT ;  /* 0x8000000000007812 */ /* 0x000fc800078ec0ff */
[----:B------:R-:W-:Y:S01]  /*2890*/  LOP3.LUT R0, R0, 0x7f800000, RZ, 0xfc, !PT ;  /* 0x7f80000000007812 */ /* 0x000fe200078efcff */
[----:B------:R-:W-:Y:S06]  /*28a0*/  BRA `(.L_x_177) ;  /* 0x0000000000047947 */ /* 0x000fec0003800000 */
.L_x_175:
[----:B------:R-:W-:-:S07]  /*28b0*/  IMAD R0, R9, 0x800000, R0 ;  /* 0x0080000009007824 */ /* 0x000fce00078e0200 */
.L_x_177:
[----:B------:R-:W-:Y:S05]  /*28c0*/  BSYNC.RECONVERGENT B3 ;  /* 0x0000000000037941 */ /* 0x000fea0003800200 */
.L_x_174:
[----:B------:R-:W-:Y:S05]  /*28d0*/  BRA `(.L_x_178) ;  /* 0x0000000000207947 */ /* 0x000fea0003800000 */
.L_x_173:
[----:B------:R-:W-:-:S04]  /*28e0*/  LOP3.LUT R0, R0, 0x80000000, R3, 0x48, !PT ;  /* 0x8000000000007812 */ /* 0x000fc800078e4803 */
[----:B------:R-:W-:Y:S01]  /*28f0*/  LOP3.LUT R0, R0, 0x7f800000, RZ, 0xfc, !PT ;  /* 0x7f80000000007812 */ /* 0x000fe200078efcff */
[----:B------:R-:W-:Y:S06]  /*2900*/  BRA `(.L_x_178) ;  /* 0x0000000000147947 */ /* 0x000fec0003800000 */
.L_x_172:
[----:B------:R-:W-:Y:S01]  /*2910*/  LOP3.LUT R0, R0, 0x80000000, R3, 0x48, !PT ;  /* 0x8000000000007812 */ /* 0x000fe200078e4803 */
[----:B------:R-:W-:Y:S06]  /*2920*/  BRA `(.L_x_178) ;  /* 0x00000000000c7947 */ /* 0x000fec0003800000 */
.L_x_171:
[----:B------:R-:W0:Y:S01]  /*2930*/  MUFU.RSQ R0, -QNAN ;  /* 0xffc0000000007908 */ /* 0x000e220000001400 */
[----:B------:R-:W-:Y:S05]  /*2940*/  BRA `(.L_x_178) ;  /* 0x0000000000047947 */ /* 0x000fea0003800000 */
.L_x_170:
[----:B------:R-:W-:-:S07]  /*2950*/  FADD.FTZ R0, R3, R0 ;  /* 0x0000000003007221 */ /* 0x000fce0000010000 */
.L_x_178:
[----:B------:R-:W-:Y:S05]  /*2960*/  BSYNC.RECONVERGENT B2 ;  /* 0x0000000000027941 */ /* 0x000fea0003800200 */
.L_x_168:
[----:B------:R-:W-:-:S04]  /*2970*/  HFMA2 R3, -RZ, RZ, 0, 0 ;  /* 0x00000000ff037431 */ /* 0x000fc800000001ff */
[----:B0-----:R-:W-:Y:S05]  /*2980*/  RET.REL.NODEC R2 `(_Z14projStep1alphaPfS_S_S_S_S_iiii) ;  /* 0xffffffd4029c7950 */ /* 0x001fea0003c3ffff */
.L_x_179:
        /* <DEDUP_REMOVED lines=15> */
.L_x_220:


//--------------------- .text._Z7updatePPfS_S_fS_iiii --------------------------
	.section	.text._Z7updatePPfS_S_fS_iiii,"ax",@progbits
	.align	128
        .global         _Z7updatePPfS_S_fS_iiii
        .type           _Z7updatePPfS_S_fS_iiii,@function
        .size           _Z7updatePPfS_S_fS_iiii,(.L_x_228 - _Z7updatePPfS_S_fS_iiii)
        .other          _Z7updatePPfS_S_fS_iiii,@"STO_CUDA_ENTRY STV_DEFAULT"
_Z7updatePPfS_S_fS_iiii:
.text._Z7updatePPfS_S_fS_iiii:
        /* <DEDUP_REMOVED lines=103> */
[----:B------:R-:W-:Y:S01]  /*0670*/  LOP3.LUT R7, R4, 0x7ffffffc, RZ, 0xc0, !PT ;  /* 0x7ffffffc04077812 */ /* 0x000fe200078ec0ff */
[----:B------:R-:W1:Y:S01]  /*0680*/  LDCU UR5, c[0x0][0x398] ;  /* 0x00007300ff0577ac */ /* 0x000e620008000800 */
[----:B------:R-:W-:Y:S01]  /*0690*/  IADD3 R9, PT, PT, R0, UR4, R9 ;  /* 0x0000000400097c10 */ /* 0x000fe2000fffe009 */
[----:B------:R-:W-:Y:S01]  /*06a0*/  IMAD R20, R11, R0, RZ ;  /* 0x000000000b147224 */ /* 0x000fe200078e02ff */
[----:B------:R-:W-:Y:S02]  /*06b0*/  IADD3 R5, PT, PT, R3, R2, RZ ;  /* 0x0000000203057210 */ /* 0x000fe40007ffe0ff */
[----:B------:R-:W-:Y:S02]  /*06c0*/  MOV R8, R3 ;  /* 0x0000000300087202 */ /* 0x000fe40000000f00 */
[----:B------:R-:W-:-:S07]  /*06d0*/  IADD3 R21, PT, PT, -R7, RZ, RZ ;  /* 0x000000ff07157210 */ /* 0x000fce0007ffe1ff */
.L_x_183:
[----:B--2---:R-:W2:Y:S08]  /*06e0*/  LDC.64 R10, c[0x0][0x3a0] ;  /* 0x0000e800ff0a7b82 */ /* 0x004eb00000000a00 */
[----:B------:R-:W3:Y:S08]  /*06f0*/  LDC.64 R14, c[0x0][0x380] ;  /* 0x0000e000ff0e7b82 */ /* 0x000ef00000000a00 */
[----:B------:R-:W4:Y:S01]  /*0700*/  LDC.64 R12, c[0x0][0x388] ;  /* 0x0000e200ff0c7b82 */ /* 0x000f220000000a00 */
[----:B--2---:R-:W-:-:S07]  /*0710*/  IMAD.WIDE R10, R8, 0x4, R10 ;  /* 0x00000004080a7825 */ /* 0x004fce00078e020a */
[----:B------:R-:W2:Y:S01]  /*0720*/  LDC.64 R18, c[0x0][0x390] ;  /* 0x0000e400ff127b82 */ /* 0x000ea20000000a00 */
[----:B0-----:R-:W5:Y:S01]  /*0730*/  LDG.E R24, desc[UR6][R10.64] ;  /* 0x000000060a187981 */ /* 0x001f62000c1e1900 */
[----:B---3--:R-:W-:-:S03]  /*0740*/  IMAD.WIDE R14, R8, 0x4, R14 ;  /* 0x00000004080e7825 */ /* 0x008fc600078e020e */
[----:B------:R-:W5:Y:S04]  /*0750*/  LDG.E R17, desc[UR6][R10.64+0x4] ;  /* 0x000004060a117981 */ /* 0x000f68000c1e1900 */
[----:B------:R-:W1:Y:S01]  /*0760*/  LDG.E R16, desc[UR6][R14.64+0x4] ;  /* 0x000004060e107981 */ /* 0x000e62000c1e1900 */
[----:B------:R-:W-:-:S04]  /*0770*/  IMAD.WIDE R22, R0, 0x4, R10 ;  /* 0x0000000400167825 */ /* 0x000fc800078e020a */
[----:B----4-:R-:W-:-:S04]  /*0780*/  IMAD.WIDE R12, R9, 0x4, R12 ;  /* 0x00000004090c7825 */ /* 0x010fc800078e020c */
[----:B-----5:R-:W-:-:S04]  /*0790*/  FADD R17, -R24, R17 ;  /* 0x0000001118117221 */ /* 0x020fc80000000100 */
[----:B-1----:R-:W-:-:S05]  /*07a0*/  FFMA R25, R17, UR5, R16 ;  /* 0x0000000511197c23 */ /* 0x002fca0008000010 */
[----:B------:R0:W-:Y:S04]  /*07b0*/  STG.E desc[UR6][R14.64+0x4], R25 ;  /* 0x000004190e007986 */ /* 0x0001e8000c101906 */
[----:B------:R-:W3:Y:S04]  /*07c0*/  LDG.E R23, desc[UR6][R22.64] ;  /* 0x0000000616177981 */ /* 0x000ee8000c1e1900 */
[----:B------:R-:W4:Y:S01]  /*07d0*/  LDG.E R17, desc[UR6][R12.64] ;  /* 0x000000060c117981 */ /* 0x000f22000c1e1900 */
[----:B--2---:R-:W-:-:S04]  /*07e0*/  IMAD.WIDE R18, R5, 0x4, R18 ;  /* 0x0000000405127825 */ /* 0x004fc800078e0212 */
[----:B---3--:R-:W-:-:S04]  /*07f0*/  FADD R16, -R24, R23 ;  /* 0x0000001718107221 */ /* 0x008fc80000000100 */
[----:B----4-:R-:W-:Y:S01]  /*0800*/  FFMA R27, R16, UR5, R17 ;  /* 0x00000005101b7c23 */ /* 0x010fe20008000011 */
[----:B------:R-:W-:-:S04]  /*0810*/  IMAD.WIDE R16, R2, 0x4, R10 ;  /* 0x0000000402107825 */ /* 0x000fc800078e020a */
[----:B------:R1:W-:Y:S04]  /*0820*/  STG.E desc[UR6][R12.64], R27 ;  /* 0x0000001b0c007986 */ /* 0x0003e8000c101906 */
[----:B------:R-:W2:Y:S04]  /*0830*/  LDG.E R17, desc[UR6][R16.64] ;  /* 0x0000000610117981 */ /* 0x000ea8000c1e1900 */
[----:B------:R-:W3:Y:S01]  /*0840*/  LDG.E R29, desc[UR6][R18.64] ;  /* 0x00000006121d7981 */ /* 0x000ee2000c1e1900 */
[----:B------:R-:W-:-:S04]  /*0850*/  IMAD.WIDE R10, R6, 0x4, R10 ;  /* 0x00000004060a7825 */ /* 0x000fc800078e020a */
[----:B0-----:R-:W-:-:S04]  /*0860*/  IMAD.WIDE R14, R6, 0x4, R14 ;  /* 0x00000004060e7825 */ /* 0x001fc800078e020e */
[----:B--2---:R-:W-:-:S04]  /*0870*/  FADD R24, -R24, R17 ;  /* 0x0000001118187221 */ /* 0x004fc80000000100 */
[----:B---3--:R-:W-:-:S05]  /*0880*/  FFMA R29, R24, UR5, R29 ;  /* 0x00000005181d7c23 */ /* 0x008fca000800001d */
[----:B------:R0:W-:Y:S04]  /*0890*/  STG.E desc[UR6][R18.64], R29 ;  /* 0x0000001d12007986 */ /* 0x0001e8000c101906 */
[----:B------:R-:W2:Y:S04]  /*08a0*/  LDG.E R24, desc[UR6][R10.64] ;  /* 0x000000060a187981 */ /* 0x000ea8000c1e1900 */
[----:B------:R-:W2:Y:S04]  /*08b0*/  LDG.E R23, desc[UR6][R10.64+0x4] ;  /* 0x000004060a177981 */ /* 0x000ea8000c1e1900 */
[----:B------:R-:W3:Y:S01]  /*08c0*/  LDG.E R22, desc[UR6][R14.64+0x4] ;  /* 0x000004060e167981 */ /* 0x000ee2000c1e1900 */
[----:B------:R-:W-:-:S04]  /*08d0*/  IMAD.WIDE R16, R0, 0x4, R10 ;  /* 0x0000000400107825 */ /* 0x000fc800078e020a */
[----:B-1----:R-:W-:-:S04]  /*08e0*/  IMAD.WIDE R12, R6, 0x4, R12 ;  /* 0x00000004060c7825 */ /* 0x002fc800078e020c */
[----:B--2---:R-:W-:-:S04]  /*08f0*/  FADD R23, -R24, R23 ;  /* 0x0000001718177221 */ /* 0x004fc80000000100 */
[----:B---3--:R-:W-:-:S05]  /*0900*/  FFMA R25, R23, UR5, R22 ;  /* 0x0000000517197c23 */ /* 0x008fca0008000016 */
[----:B------:R1:W-:Y:S04]  /*0910*/  STG.E desc[UR6][R14.64+0x4], R25 ;  /* 0x000004190e007986 */ /* 0x0003e8000c101906 */
[----:B------:R-:W2:Y:S04]  /*0920*/  LDG.E R17, desc[UR6][R16.64] ;  /* 0x0000000610117981 */ /* 0x000ea8000c1e1900 */
[----:B------:R-:W3:Y:S01]  /*0930*/  LDG.E R23, desc[UR6][R12.64] ;  /* 0x000000060c177981 */ /* 0x000ee2000c1e1900 */
[----:B0-----:R-:W-:-:S04]  /*0940*/  IMAD.WIDE R18, R6, 0x4, R18 ;  /* 0x0000000406127825 */ /* 0x001fc800078e0212 */
[----:B--2---:R-:W-:-:S04]  /*0950*/  FADD R22, -R24, R17 ;  /* 0x0000001118167221 */ /* 0x004fc80000000100 */
[----:B---3--:R-:W-:Y:S01]  /*0960*/  FFMA R27, R22, UR5, R23 ;  /* 0x00000005161b7c23 */ /* 0x008fe20008000017 */
[----:B------:R-:W-:-:S04]  /*0970*/  IMAD.WIDE R22, R2, 0x4, R10 ;  /* 0x0000000402167825 */ /* 0x000fc800078e020a */
[----:B------:R0:W-:Y:S04]  /*0980*/  STG.E desc[UR6][R12.64], R27 ;  /* 0x0000001b0c007986 */ /* 0x0001e8000c101906 */
[----:B------:R-:W2:Y:S04]  /*0990*/  LDG.E R23, desc[UR6][R22.64] ;  /* 0x0000000616177981 */ /* 0x000ea8000c1e1900 */
[----:B------:R-:W3:Y:S01]  /*09a0*/  LDG.E R29, desc[UR6][R18.64] ;  /* 0x00000006121d7981 */ /* 0x000ee2000c1e1900 */
[----:B------:R-:W-:-:S04]  /*09b0*/  IMAD.WIDE R10, R6, 0x4, R10 ;  /* 0x00000004060a7825 */ /* 0x000fc800078e020a */
[----:B------:R-:W-:-:S04]  /*09c0*/  IMAD.WIDE R16, R6, 0x4, R14 ;  /* 0x0000000406107825 */ /* 0x000fc800078e020e */
[----:B--2---:R-:W-:-:S04]  /*09d0*/  FADD R24, -R24, R23 ;  /* 0x0000001718187221 */ /* 0x004fc80000000100 */
[----:B---3--:R-:W-:-:S05]  /*09e0*/  FFMA R29, R24, UR5, R29 ;  /* 0x00000005181d7c23 */ /* 0x008fca000800001d */
[----:B------:R2:W-:Y:S04]  /*09f0*/  STG.E desc[UR6][R18.64], R29 ;  /* 0x0000001d12007986 */ /* 0x0005e8000c101906 */
[----:B------:R-:W3:Y:S04]  /*0a00*/  LDG.E R24, desc[UR6][R10.64] ;  /* 0x000000060a187981 */ /* 0x000ee8000c1e1900 */
[----:B-1----:R-:W3:Y:S04]  /*0a10*/  LDG.E R15, desc[UR6][R10.64+0x4] ;  /* 0x000004060a0f7981 */ /* 0x002ee8000c1e1900 */
[----:B------:R-:W4:Y:S01]  /*0a20*/  LDG.E R14, desc[UR6][R16.64+0x4] ;  /* 0x00000406100e7981 */ /* 0x000f22000c1e1900 */
[----:B0-----:R-:W-:-:S04]  /*0a30*/  IMAD.WIDE R12, R6, 0x4, R12 ;  /* 0x00000004060c7825 */ /* 0x001fc800078e020c */
[----:B---3--:R-:W-:-:S04]  /*0a40*/  FADD R15, -R24, R15 ;  /* 0x0000000f180f7221 */ /* 0x008fc80000000100 */
[----:B----4-:R-:W-:Y:S01]  /*0a50*/  FFMA R25, R15, UR5, R14 ;  /* 0x000000050f197c23 */ /* 0x010fe2000800000e */
[----:B------:R-:W-:-:S04]  /*0a60*/  IMAD.WIDE R14, R0, 0x4, R10 ;  /* 0x00000004000e7825 */ /* 0x000fc800078e020a */
        /* <DEDUP_REMOVED lines=18> */
[----:B-1----:R-:W-:-:S04]  /*0b90*/  IMAD.WIDE R12, R6, 0x4, R12 ;  /* 0x00000004060c7825 */ /* 0x002fc800078e020c */
[----:B--2---:R-:W-:-:S04]  /*0ba0*/  FADD R15, -R24, R15 ;  /* 0x0000000f180f7221 */ /* 0x004fc80000000100 */
[----:B---3--:R-:W-:Y:S01]  /*0bb0*/  FFMA R23, R15, UR5, R14 ;  /* 0x000000050f177c23 */ /* 0x008fe2000800000e */
[----:B------:R-:W-:-:S04]  /*0bc0*/  IMAD.WIDE R14, R0, 0x4, R10 ;  /* 0x00000004000e7825 */ /* 0x000fc800078e020a */
[----:B------:R2:W-:Y:S04]  /*0bd0*/  STG.E desc[UR6][R16.64+0x4], R23 ;  /* 0x0000041710007986 */ /* 0x0005e8000c101906 */
[----:B------:R-:W3:Y:S04]  /*0be0*/  LDG.E R15, desc[UR6][R14.64] ;  /* 0x000000060e0f7981 */ /* 0x000ee8000c1e1900 */
[----:B------:R-:W4:Y:S01]  /*0bf0*/  LDG.E R25, desc[UR6][R12.64] ;  /* 0x000000060c197981 */ /* 0x000f22000c1e1900 */
[----:B------:R-:W-:-:S04]  /*0c00*/  IMAD.WIDE R10, R2, 0x4, R10 ;  /* 0x00000004020a7825 */ /* 0x000fc800078e020a */
[----:B0-----:R-:W-:-:S04]  /*0c10*/  IMAD.WIDE R18, R6, 0x4, R18 ;  /* 0x0000000406127825 */ /* 0x001fc800078e0212 */
[----:B---3--:R-:W-:-:S04]  /*0c20*/  FADD R22, -R24, R15 ;  /* 0x0000000f18167221 */ /* 0x008fc80000000100 */
[----:B----4-:R-:W-:-:S05]  /*0c30*/  FFMA R25, R22, UR5, R25 ;  /* 0x0000000516197c23 */ /* 0x010fca0008000019 */
[----:B------:R2:W-:Y:S04]  /*0c40*/  STG.E desc[UR6][R12.64], R25 ;  /* 0x000000190c007986 */ /* 0x0005e8000c101906 */
[----:B------:R-:W3:Y:S04]  /*0c50*/  LDG.E R11, desc[UR6][R10.64] ;  /* 0x000000060a0b7981 */ /* 0x000ee8000c1e1900 */
[----:B------:R-:W4:Y:S01]  /*0c60*/  LDG.E R27, desc[UR6][R18.64] ;  /* 0x00000006121b7981 */ /* 0x000f22000c1e1900 */
[----:B------:R-:W-:-:S04]  /*0c70*/  IADD3 R21, PT, PT, R21, 0x4, RZ ;  /* 0x0000000415157810 */ /* 0x000fc80007ffe0ff */
[----:B------:R-:W-:Y:S02]  /*0c80*/  ISETP.NE.AND P0, PT, R21, RZ, PT ;  /* 0x000000ff1500720c */ /* 0x000fe40003f05270 */
[C---:B------:R-:W-:Y:S02]  /*0c90*/  LEA R8, R20.reuse, R8, 0x2 ;  /* 0x0000000814087211 */ /* 0x040fe400078e10ff */
[C---:B------:R-:W-:Y:S02]  /*0ca0*/  LEA R9, R20.reuse, R9, 0x2 ;  /* 0x0000000914097211 */ /* 0x040fe400078e10ff */
[----:B------:R-:W-:Y:S01]  /*0cb0*/  LEA R5, R20, R5, 0x2 ;  /* 0x0000000514057211 */ /* 0x000fe200078e10ff */
[----:B---3--:R-:W-:-:S04]  /*0cc0*/  FADD R24, -R24, R11 ;  /* 0x0000000b18187221 */ /* 0x008fc80000000100 */
[----:B----4-:R-:W-:-:S05]  /*0cd0*/  FFMA R27, R24, UR5, R27 ;  /* 0x00000005181b7c23 */ /* 0x010fca000800001b */
[----:B------:R2:W-:Y:S01]  /*0ce0*/  STG.E desc[UR6][R18.64], R27 ;  /* 0x0000001b12007986 */ /* 0x0005e2000c101906 */
[----:B------:R-:W-:Y:S05]  /*0cf0*/  @P0 BRA `(.L_x_183) ;  /* 0xfffffff800780947 */ /* 0x000fea000383ffff */
.L_x_182:
[----:B------:R-:W-:-:S13]  /*0d00*/  LOP3.LUT P0, R5, R4, 0x3, RZ, 0xc0, !PT ;  /* 0x0000000304057812 */ /* 0x000fda000780c0ff */
[----:B------:R-:W-:Y:S05]  /*0d10*/  @!P0 BRA `(.L_x_181) ;  /* 0x0000000400608947 */ /* 0x000fea0003800000 */
[----:B------:R-:W-:Y:S02]  /*0d20*/  ISETP.NE.AND P0, PT, R5, 0x1, PT ;  /* 0x000000010500780c */ /* 0x000fe40003f05270 */
[----:B------:R-:W-:-:S04]  /*0d30*/  LOP3.LUT R4, R4, 0x1, RZ, 0xc0, !PT ;  /* 0x0000000104047812 */ /* 0x000fc800078ec0ff */
[----:B------:R-:W-:-:S07]  /*0d40*/  ISETP.NE.U32.AND P1, PT, R4, 0x1, PT ;  /* 0x000000010400780c */ /* 0x000fce0003f25070 */
[----:B------:R-:W-:Y:S06]  /*0d50*/  @!P0 BRA `(.L_x_184) ;  /* 0x0000000000d48947 */ /* 0x000fec0003800000 */
[----:B------:R-:W1:Y:S01]  /*0d60*/  LDC.64 R10, c[0x0][0x3a0] ;  /* 0x0000e800ff0a7b82 */ /* 0x000e620000000a00 */
[----:B--2---:R-:W-:Y:S01]  /*0d70*/  IMAD R13, R6, R7, R3 ;  /* 0x00000007060d7224 */ /* 0x004fe200078e0203 */
[----:B------:R-:W2:Y:S06]  /*0d80*/  LDCU UR5, c[0x0][0x398] ;  /* 0x00007300ff0577ac */ /* 0x000eac0008000800 */
[----:B------:R-:W3:Y:S08]  /*0d90*/  LDC.64 R8, c[0x0][0x380] ;  /* 0x0000e000ff087b82 */ /* 0x000ef00000000a00 */
[----:B------:R-:W4:Y:S01]  /*0da0*/  LDC.64 R4, c[0x0][0x388] ;  /* 0x0000e200ff047b82 */ /* 0x000f220000000a00 */
[----:B-1----:R-:W-:-:S05]  /*0db0*/  IMAD.WIDE R10, R13, 0x4, R10 ;  /* 0x000000040d0a7825 */ /* 0x002fca00078e020a */
[----:B0-----:R-:W5:Y:S01]  /*0dc0*/  LDG.E R14, desc[UR6][R10.64] ;  /* 0x000000060a0e7981 */ /* 0x001f62000c1e1900 */
[----:B---3--:R-:W-:-:S03]  /*0dd0*/  IMAD.WIDE R8, R13, 0x4, R8 ;  /* 0x000000040d087825 */ /* 0x008fc600078e0208 */
[----:B------:R-:W5:Y:S04]  /*0de0*/  LDG.E R15, desc[UR6][R10.64+0x4] ;  /* 0x000004060a0f7981 */ /* 0x000f68000c1e1900 */
[----:B------:R-:W2:Y:S01]  /*0df0*/  LDG.E R12, desc[UR6][R8.64+0x4] ;  /* 0x00000406080c7981 */ /* 0x000ea2000c1e1900 */
[----:B------:R-:W-:Y:S01]  /*0e00*/  IADD3 R17, PT, PT, R13, R0, RZ ;  /* 0x000000000d117210 */ /* 0x000fe20007ffe0ff */
[----:B------:R-:W-:-:S04]  /*0e10*/  IMAD.WIDE R18, R0, 0x4, R10 ;  /* 0x0000000400127825 */ /* 0x000fc800078e020a */
[----:B----4-:R-:W-:Y:S02]  /*0e20*/  IMAD.WIDE R4, R17, 0x4, R4 ;  /* 0x0000000411047825 */ /* 0x010fe400078e0204 */
[----:B------:R-:W0:Y:S02]  /*0e30*/  LDC.64 R16, c[0x0][0x390] ;  /* 0x0000e400ff107b82 */ /* 0x000e240000000a00 */
[----:B-----5:R-:W-:-:S04]  /*0e40*/  FADD R15, -R14, R15 ;  /* 0x0000000f0e0f7221 */ /* 0x020fc80000000100 */
[----:B--2---:R-:W-:-:S05]  /*0e50*/  FFMA R15, R15, UR5, R12 ;  /* 0x000000050f0f7c23 */ /* 0x004fca000800000c */
[----:B------:R1:W-:Y:S04]  /*0e60*/  STG.E desc[UR6][R8.64+0x4], R15 ;  /* 0x0000040f08007986 */ /* 0x0003e8000c101906 */
[----:B------:R-:W2:Y:S04]  /*0e70*/  LDG.E R19, desc[UR6][R18.64] ;  /* 0x0000000612137981 */ /* 0x000ea8000c1e1900 */
[----:B------:R-:W3:Y:S01]  /*0e80*/  LDG.E R21, desc[UR6][R4.64] ;  /* 0x0000000604157981 */ /* 0x000ee2000c1e1900 */
[----:B------:R-:W-:Y:S01]  /*0e90*/  IADD3 R13, PT, PT, R2, R13, RZ ;  /* 0x0000000d020d7210 */ /* 0x000fe20007ffe0ff */
[----:B--2---:R-:W-:-:S04]  /*0ea0*/  FADD R12, -R14, R19 ;  /* 0x000000130e0c7221 */ /* 0x004fc80000000100 */
[----:B---3--:R-:W-:Y:S01]  /*0eb0*/  FFMA R23, R12, UR5, R21 ;  /* 0x000000050c177c23 */ /* 0x008fe20008000015 */
[----:B------:R-:W-:-:S04]  /*0ec0*/  IMAD.WIDE R20, R2, 0x4, R10 ;  /* 0x0000000402147825 */ /* 0x000fc800078e020a */
[----:B0-----:R-:W-:Y:S01]  /*0ed0*/  IMAD.WIDE R12, R13, 0x4, R16 ;  /* 0x000000040d0c7825 */ /* 0x001fe200078e0210 */
[----:B------:R0:W-:Y:S04]  /*0ee0*/  STG.E desc[UR6][R4.64], R23 ;  /* 0x0000001704007986 */ /* 0x0001e8000c101906 */
[----:B------:R-:W2:Y:S04]  /*0ef0*/  LDG.E R21, desc[UR6][R20.64] ;  /* 0x0000000614157981 */ /* 0x000ea8000c1e1900 */
[----:B-1----:R-:W3:Y:S01]  /*0f00*/  LDG.E R15, desc[UR6][R12.64] ;  /* 0x000000060c0f7981 */ /* 0x002ee2000c1e1900 */
[----:B------:R-:W-:-:S04]  /*0f10*/  IMAD.WIDE R10, R6, 0x4, R10 ;  /* 0x00000004060a7825 */ /* 0x000fc800078e020a */
[----:B------:R-:W-:-:S04]  /*0f20*/  IMAD.WIDE R8, R6, 0x4, R8 ;  /* 0x0000000406087825 */ /* 0x000fc800078e0208 */
[----:B--2---:R-:W-:-:S04]  /*0f30*/  FADD R14, -R14, R21 ;  /* 0x000000150e0e7221 */ /* 0x004fc80000000100 */
[----:B---3--:R-:W-:-:S05]  /*0f40*/  FFMA R15, R14, UR5, R15 ;  /* 0x000000050e0f7c23 */ /* 0x008fca000800000f */
[----:B------:R1:W-:Y:S04]  /*0f50*/  STG.E desc[UR6][R12.64], R15 ;  /* 0x0000000f0c007986 */ /* 0x0003e8000c101906 */
[----:B------:R-:W2:Y:S04]  /*0f60*/  LDG.E R14, desc[UR6][R10.64] ;  /* 0x000000060a0e7981 */ /* 0x000ea8000c1e1900 */
        /* <DEDUP_REMOVED lines=8> */
[----:B------:R-:W4:Y:S01]  /*0ff0*/  LDG.E R18, desc[UR6][R4.64] ;  /* 0x0000000604127981 */ /* 0x000f22000c1e1900 */
[----:B------:R-:W-:-:S04]  /*1000*/  IMAD.WIDE R10, R2, 0x4, R10 ;  /* 0x00000004020a7825 */ /* 0x000fc800078e020a */
[----:B-1----:R-:W-:-:S04]  /*1010*/  IMAD.WIDE R12, R6, 0x4, R12 ;  /* 0x00000004060c7825 */ /* 0x002fc800078e020c */
[----:B--2---:R-:W-:-:S04]  /*1020*/  FADD R15, -R14, R17 ;  /* 0x000000110e0f7221 */ /* 0x004fc80000000100 */
[----:B----4-:R-:W-:-:S05]  /*1030*/  FFMA R15, R15, UR5, R18 ;  /* 0x000000050f0f7c23 */ /* 0x010fca0008000012 */
[----:B------:R3:W-:Y:S04]  /*1040*/  STG.E desc[UR6][R4.64], R15 ;  /* 0x0000000f04007986 */ /* 0x0007e8000c101906 */
[----:B------:R-:W2:Y:S04]  /*1050*/  LDG.E R11, desc[UR6][R10.64] ;  /* 0x000000060a0b7981 */ /* 0x000ea8000c1e1900 */
[----:B------:R-:W4:Y:S01]  /*1060*/  LDG.E R21, desc[UR6][R12.64] ;  /* 0x000000060c157981 */ /* 0x000f22000c1e1900 */
[----:B------:R-:W-:Y:S01]  /*1070*/  IADD3 R7, PT, PT, R7, 0x2, RZ ;  /* 0x0000000207077810 */ /* 0x000fe20007ffe0ff */
[----:B--2---:R-:W-:-:S04]  /*1080*/  FADD R14, -R14, R11 ;  /* 0x0000000b0e0e7221 */ /* 0x004fc80000000100 */
[----:B----4-:R-:W-:-:S05]  /*1090*/  FFMA R21, R14, UR5, R21 ;  /* 0x000000050e157c23 */ /* 0x010fca0008000015 */
[----:B------:R3:W-:Y:S02]  /*10a0*/  STG.E desc[UR6][R12.64], R21 ;  /* 0x000000150c007986 */ /* 0x0007e4000c101906 */
.L_x_184:
[----:B------:R-:W-:Y:S05]  /*10b0*/  @P1 BRA `(.L_x_181) ;  /* 0x0000000000781947 */ /* 0x000fea0003800000 */
[----:B---3--:R-:W1:Y:S01]  /*10c0*/  LDC.64 R4, c[0x0][0x3a0] ;  /* 0x0000e800ff047b82 */ /* 0x008e620000000a00 */
[----:B------:R-:W-:Y:S01]  /*10d0*/  IMAD R15, R6, R7, R3 ;  /* 0x00000007060f7224 */ /* 0x000fe200078e0203 */
[----:B------:R-:W3:Y:S06]  /*10e0*/  LDCU UR5, c[0x0][0x398] ;  /* 0x00007300ff0577ac */ /* 0x000eec0008000800 */
[----:B------:R-:W4:Y:S08]  /*10f0*/  LDC.64 R8, c[0x0][0x380] ;  /* 0x0000e000ff087b82 */ /* 0x000f300000000a00 */
[----:B------:R-:W5:Y:S01]  /*1100*/  LDC.64 R6, c[0x0][0x388] ;  /* 0x0000e200ff067b82 */ /* 0x000f620000000a00 */
[----:B-1----:R-:W-:-:S05]  /*1110*/  IMAD.WIDE R4, R15, 0x4, R4 ;  /* 0x000000040f047825 */ /* 0x002fca00078e0204 */
[----:B0-----:R-:W3:Y:S01]  /*1120*/  LDG.E R3, desc[UR6][R4.64] ;  /* 0x0000000604037981 */ /* 0x001ee2000c1e1900 */
[----:B----4-:R-:W-:-:S03]  /*1130*/  IMAD.WIDE R8, R15, 0x4, R8 ;  /* 0x000000040f087825 */ /* 0x010fc600078e0208 */
[----:B------:R-:W3:Y:S04]  /*1140*/  LDG.E R10, desc[UR6][R4.64+0x4] ;  /* 0x00000406040a7981 */ /* 0x000ee8000c1e1900 */
[----:B------:R-:W4:Y:S01]  /*1150*/  LDG.E R11, desc[UR6][R8.64+0x4] ;  /* 0x00000406080b7981 */ /* 0x000f22000c1e1900 */
[----:B--2---:R-:W-:-:S05]  /*1160*/  IADD3 R13, PT, PT, R15, R0, RZ ;  /* 0x000000000f0d7210 */ /* 0x004fca0007ffe0ff */
[----:B-----5:R-:W-:Y:S02]  /*1170*/  IMAD.WIDE R6, R13, 0x4, R6 ;  /* 0x000000040d067825 */ /* 0x020fe400078e0206 */
[----:B------:R-:W0:Y:S02]  /*1180*/  LDC.64 R12, c[0x0][0x390] ;  /* 0x0000e400ff0c7b82 */ /* 0x000e240000000a00 */
[----:B---3--:R-:W-:-:S04]  /*1190*/  FADD R10, -R3, R10 ;  /* 0x0000000a030a7221 */ /* 0x008fc80000000100 */
[----:B----4-:R-:W-:Y:S01]  /*11a0*/  FFMA R17, R10, UR5, R11 ;  /* 0x000000050a117c23 */ /* 0x010fe2000800000b */
[----:B------:R-:W-:-:S04]  /*11b0*/  IMAD.WIDE R10, R0, 0x4, R4 ;  /* 0x00000004000a7825 */ /* 0x000fc800078e0204 */
[----:B------:R1:W-:Y:S04]  /*11c0*/  STG.E desc[UR6][R8.64+0x4], R17 ;  /* 0x0000041108007986 */ /* 0x0003e8000c101906 */
[----:B------:R-:W2:Y:S04]  /*11d0*/  LDG.E R10, desc[UR6][R10.64] ;  /* 0x000000060a0a7981 */ /* 0x000ea8000c1e1900 */
[----:B------:R-:W3:Y:S01]  /*11e0*/  LDG.E R19, desc[UR6][R6.64] ;  /* 0x0000000606137981 */ /* 0x000ee2000c1e1900 */
[C---:B------:R-:W-:Y:S01]  /*11f0*/  IADD3 R15, PT, PT, R2.reuse, R15, RZ ;  /* 0x0000000f020f7210 */ /* 0x040fe20007ffe0ff */
[----:B------:R-:W-:-:S04]  /*1200*/  IMAD.WIDE R4, R2, 0x4, R4 ;  /* 0x0000000402047825 */ /* 0x000fc800078e0204 */
[----:B0-----:R-:W-:-:S04]  /*1210*/  IMAD.WIDE R12, R15, 0x4, R12 ;  /* 0x000000040f0c7825 */ /* 0x001fc800078e020c */
[----:B--2---:R-:W-:-:S04]  /*1220*/  FADD R0, -R3, R10 ;  /* 0x0000000a03007221 */ /* 0x004fc80000000100 */
[----:B---3--:R-:W-:-:S05]  /*1230*/  FFMA R19, R0, UR5, R19 ;  /* 0x0000000500137c23 */ /* 0x008fca0008000013 */
[----:B------:R1:W-:Y:S04]  /*1240*/  STG.E desc[UR6][R6.64], R19 ;  /* 0x0000001306007986 */ /* 0x0003e8000c101906 */
[----:B------:R-:W2:Y:S04]  /*1250*/  LDG.E R4, desc[UR6][R4.64] ;  /* 0x0000000604047981 */ /* 0x000ea8000c1e1900 */
[----:B------:R-:W3:Y:S01]  /*1260*/  LDG.E R0, desc[UR6][R12.64] ;  /* 0x000000060c007981 */ /* 0x000ee2000c1e1900 */
[----:B--2---:R-:W-:-:S04]  /*1270*/  FADD R3, -R3, R4 ;  /* 0x0000000403037221 */ /* 0x004fc80000000100 */
[----:B---3--:R-:W-:-:S05]  /*1280*/  FFMA R3, R3, UR5, R0 ;  /* 0x0000000503037c23 */ /* 0x008fca0008000000 */
[----:B------:R1:W-:Y:S02]  /*1290*/  STG.E desc[UR6][R12.64], R3 ;  /* 0x000000030c007986 */ /* 0x0003e4000c101906 */
.L_x_181:
[----:B0-----:R-:W-:Y:S05]  /*12a0*/  BSYNC.RECONVERGENT B0 ;  /* 0x0000000000007941 */ /* 0x001fea0003800200 */
.L_x_180:
[----:B------:R-:W-:Y:S06]  /*12b0*/  BAR.SYNC.DEFER_BLOCKING 0x0 ;  /* 0x0000000000007b1d */ /* 0x000fec0000010000 */
[----:B------:R-:W-:Y:S05]  /*12c0*/  EXIT ;  /* 0x000000000000794d */ /* 0x000fea0003800000 */
.L_x_185:
        /* <DEDUP_REMOVED lines=11> */
.L_x_228:


//--------------------- .text._Z8updateP1PfS_S_S_S_fiiii --------------------------
	.section	.text._Z8updateP1PfS_S_S_S_fiiii,"ax",@progbits
	.align	128
        .global         _Z8updateP1PfS_S_S_S_fiiii
        .type           _Z8updateP1PfS_S_S_S_fiiii,@function
        .size           _Z8updateP1PfS_S_S_S_fiiii,(.L_x_221 - _Z8updateP1PfS_S_S_S_fiiii)
        .other          _Z8updateP1PfS_S_S_S_fiiii,@"STO_CUDA_ENTRY STV_DEFAULT"
_Z8updateP1PfS_S_S_S_fiiii:
.text._Z8updateP1PfS_S_S_S_fiiii:
[----:B------:R-:W-:Y:S08]  /*0000*/  LDC R1, c[0x0][0x37c] ;  /* 0x0000df00ff017b82 */ /* 0x000ff00000000800 */
[----:B------:R-:W0:Y:S01]  /*0010*/  LDC R3, c[0x0][0x3ac] ;  /* 0x0000eb00ff037b82 */ /* 0x000e220000000800 */
[----:B------:R-:W1:Y:S01]  /*0020*/  S2R R5, SR_TID.X ;  /* 0x0000000000057919 */ /* 0x000e620000002100 */
[----:B------:R-:W2:Y:S01]  /*0030*/  LDCU UR5, c[0x0][0x360] ;  /* 0x00006c00ff0577ac */ /* 0x000ea20008000800 */
[----:B------:R-:W-:Y:S01]  /*0040*/  HFMA2 R6, -RZ, RZ, 0, 0 ;  /* 0x00000000ff067431 */ /* 0x000fe200000001ff */
[----:B------:R-:W-:Y:S01]  /*0050*/  BSSY.RECONVERGENT B0, `(.L_x_186) ;  /* 0x0000167000007945 */ /* 0x000fe20003800200 */
[----:B------:R-:W3:Y:S03]  /*0060*/  LDCU UR9, c[0x0][0x3b4] ;  /* 0x00007680ff0977ac */ /* 0x000ee60008000800 */
[----:B------:R-:W2:Y:S01]  /*0070*/  S2UR UR4, SR_CTAID.X ;  /* 0x00000000000479c3 */ /* 0x000ea20000002500 */
[----:B0-----:R-:W-:Y:S01]  /*0080*/  IABS R0, R3 ;  /* 0x0000000300007213 */ /* 0x001fe20000000000 */
[----:B------:R-:W-:-:S03]  /*0090*/  VIADD R11, R3, 0xffffffff ;  /* 0xffffffff030b7836 */ /* 0x000fc60000000000 */
[----:B------:R-:W0:Y:S01]  /*00a0*/  I2F.RP R2, R0 ;  /* 0x0000000000027306 */ /* 0x000e220000209400 */
[----:B--2---:R-:W-:-:S06]  /*00b0*/  UIMAD UR4, UR4, UR5, URZ ;  /* 0x00000005040472a4 */ /* 0x004fcc000f8e02ff */
[----:B-1----:R-:W-:Y:S01]  /*00c0*/  VIADD R20, R5, UR4 ;  /* 0x0000000405147c36 */ /* 0x002fe20008000000 */
[----:B0-----:R-:W0:Y:S04]  /*00d0*/  MUFU.RCP R2, R2 ;  /* 0x0000000200027308 */ /* 0x001e280000001000 */
[----:B------:R-:W-:Y:S02]  /*00e0*/  IABS R8, R20 ;  /* 0x0000001400087213 */ /* 0x000fe40000000000 */
[----:B------:R-:W-:Y:S01]  /*00f0*/  ISETP.GE.AND P2, PT, R20, RZ, PT ;  /* 0x000000ff1400720c */ /* 0x000fe20003f46270 */
[----:B0-----:R-:W-:-:S06]  /*0100*/  VIADD R7, R2, 0xffffffe ;  /* 0x0ffffffe02077836 */ /* 0x001fcc0000000000 */
[----:B------:R-:W0:Y:S02]  /*0110*/  F2I.FTZ.U32.TRUNC.NTZ R7, R7 ;  /* 0x0000000700077305 */ /* 0x000e24000021f000 */
[----:B0-----:R-:W-:-:S04]  /*0120*/  IMAD.MOV R9, RZ, RZ, -R7 ;  /* 0x000000ffff097224 */ /* 0x001fc800078e0a07 */
[----:B------:R-:W-:-:S04]  /*0130*/  IMAD R9, R9, R0, RZ ;  /* 0x0000000009097224 */ /* 0x000fc800078e02ff */
[----:B------:R-:W-:Y:S01]  /*0140*/  IMAD.HI.U32 R6, R7, R9, R6 ;  /* 0x0000000907067227 */ /* 0x000fe200078e0006 */
[----:B------:R-:W-:-:S05]  /*0150*/  LOP3.LUT R7, RZ, R3, RZ, 0x33, !PT ;  /* 0x00000003ff077212 */ /* 0x000fca00078e33ff */
[----:B------:R-:W-:-:S04]  /*0160*/  IMAD.HI.U32 R6, R6, R8, RZ ;  /* 0x0000000806067227 */ /* 0x000fc800078e00ff */
[----:B------:R-:W-:-:S04]  /*0170*/  IMAD.MOV R9, RZ, RZ, -R6 ;  /* 0x000000ffff097224 */ /* 0x000fc800078e0a06 */
[----:B------:R-:W-:-:S05]  /*0180*/  IMAD R9, R0, R9, R8 ;  /* 0x0000000900097224 */ /* 0x000fca00078e0208 */
[----:B------:R-:W-:-:S13]  /*0190*/  ISETP.GT.U32.AND P1, PT, R0, R9, PT ;  /* 0x000000090000720c */ /* 0x000fda0003f24070 */
[----:B------:R-:W-:-:S04]  /*01a0*/  @!P1 IMAD.IADD R9, R9, 0x1, -R0 ;  /* 0x0000000109099824 */ /* 0x000fc800078e0a00 */
[----:B------:R-:W-:Y:S01]  /*01b0*/  IMAD.IADD R2, R9, 0x1, -R0 ;  /* 0x0000000109027824 */ /* 0x000fe200078e0a00 */
[----:B------:R-:W-:-:S04]  /*01c0*/  ISETP.GT.U32.AND P0, PT, R0, R9, PT ;  /* 0x000000090000720c */ /* 0x000fc80003f04070 */
[----:B------:R-:W-:Y:S02]  /*01d0*/  SEL R2, R2, R9, !P0 ;  /* 0x0000000902027207 */ /* 0x000fe40004000000 */
[----:B------:R-:W-:Y:S02]  /*01e0*/  ISETP.NE.AND P0, PT, R3, RZ, PT ;  /* 0x000000ff0300720c */ /* 0x000fe40003f05270 */
[----:B------:R-:W-:-:S04]  /*01f0*/  @!P2 IADD3 R2, PT, PT, -R2, RZ, RZ ;  /* 0x000000ff0202a210 */ /* 0x000fc80007ffe1ff */
        /* <DEDUP_REMOVED lines=11> */
[----:B0-----:R-:W-:Y:S01]  /*02b0*/  MOV R10, RZ ;  /* 0x000000ff000a7202 */ /* 0x001fe20000000f00 */
        /* <DEDUP_REMOVED lines=8> */
[----:B------:R-:W-:Y:S02]  /*0340*/  @!P4 IMAD.IADD R2, R2, 0x1, -R15 ;  /* 0x000000010202c824 */ /* 0x000fe400078e0a0f */
[----:B------:R-:W-:Y:S01]  /*0350*/  @!P4 VIADD R11, R11, 0x1 ;  /* 0x000000010b0bc836 */ /* 0x000fe20000000000 */
[----:B------:R-:W-:Y:S02]  /*0360*/  ISETP.NE.AND P4, PT, R13, RZ, PT ;  /* 0x000000ff0d00720c */ /* 0x000fe40003f85270 */
[----:B------:R-:W-:Y:S02]  /*0370*/  ISETP.GE.U32.AND P2, PT, R2, R15, PT ;  /* 0x0000000f0200720c */ /* 0x000fe40003f46070 */
[----:B------:R-:W-:-:S04]  /*0380*/  LOP3.LUT R2, R20, R13, RZ, 0x3c, !PT ;  /* 0x0000000d14027212 */ /* 0x000fc800078e3cff */
[----:B------:R-:W-:Y:S01]  /*0390*/  ISETP.GE.AND P3, PT, R2, RZ, PT ;  /* 0x000000ff0200720c */ /* 0x000fe20003f66270 */
[----:B-1----:R-:W-:-:S04]  /*03a0*/  IMAD.U32 R2, RZ, RZ, UR5 ;  /* 0x00000005ff027e24 */ /* 0x002fc8000f8e00ff */
[----:B------:R-:W-:Y:S02]  /*03b0*/  VIADD R8, R2, 0xffffffff ;  /* 0xffffffff02087836 */ /* 0x000fe40000000000 */
[----:B------:R-:W-:-:S06]  /*03c0*/  @P2 IADD3 R11, PT, PT, R11, 0x1, RZ ;  /* 0x000000010b0b2810 */ /* 0x000fcc0007ffe0ff */
[----:B------:R-:W-:Y:S01]  /*03d0*/  @!P3 IMAD.MOV R11, RZ, RZ, -R11 ;  /* 0x000000ffff0bb224 */ /* 0x000fe200078e0a0b */
[----:B------:R-:W-:-:S04]  /*03e0*/  @!P4 LOP3.LUT R11, RZ, R13, RZ, 0x33, !PT ;  /* 0x0000000dff0bc212 */ /* 0x000fc800078e33ff */
[----:B------:R-:W-:-:S13]  /*03f0*/  ISETP.GE.AND P2, PT, R11, R8, PT ;  /* 0x000000080b00720c */ /* 0x000fda0003f46270 */
[----:B------:R-:W-:Y:S05]  /*0400*/  @P2 BRA `(.L_x_187) ;  /* 0x0000001000ac2947 */ /* 0x000fea0003800000 */
[----:B------:R-:W-:Y:S01]  /*0410*/  IABS R11, R4 ;  /* 0x00000004000b7213 */ /* 0x000fe20000000000 */
[----:B------:R-:W-:Y:S01]  /*0420*/  @!P1 VIADD R6, R6, 0x1 ;  /* 0x0000000106069836 */ /* 0x000fe20000000000 */
[----:B------:R-:W-:Y:S02]  /*0430*/  ISETP.GE.U32.AND P2, PT, R9, R0, PT ;  /* 0x000000000900720c */ /* 0x000fe40003f46070 */
[----:B------:R-:W0:Y:S01]  /*0440*/  I2F.RP R10, R11 ;  /* 0x0000000b000a7306 */ /* 0x000e220000209400 */
[----:B------:R-:W-:-:S04]  /*0450*/  LOP3.LUT R3, R20, R3, RZ, 0x3c, !PT ;  /* 0x0000000314037212 */ /* 0x000fc800078e3cff */
[----:B------:R-:W-:-:S06]  /*0460*/  ISETP.GE.AND P3, PT, R3, RZ, PT ;  /* 0x000000ff0300720c */ /* 0x000fcc0003f66270 */
[----:B------:R-:W-:Y:S01]  /*0470*/  @P2 VIADD R6, R6, 0x1 ;  /* 0x0000000106062836 */ /* 0x000fe20000000000 */
[----:B0-----:R-:W0:Y:S06]  /*0480*/  MUFU.RCP R10, R10 ;  /* 0x0000000a000a7308 */ /* 0x001e2c0000001000 */
[----:B------:R-:W-:-:S04]  /*0490*/  @!P3 IADD3 R6, PT, PT, -R6, RZ, RZ ;  /* 0x000000ff0606b210 */ /* 0x000fc80007ffe1ff */
[----:B------:R-:W-:-:S04]  /*04a0*/  SEL R6, R7, R6, !P0 ;  /* 0x0000000607067207 */ /* 0x000fc80004000000 */
[----:B------:R-:W-:Y:S02]  /*04b0*/  ISETP.GE.AND P2, PT, R6, RZ, PT ;  /* 0x000000ff0600720c */ /* 0x000fe40003f46270 */
[----:B0-----:R-:W-:-:S04]  /*04c0*/  IADD3 R8, PT, PT, R10, 0xffffffe, RZ ;  /* 0x0ffffffe0a087810 */ /* 0x001fc80007ffe0ff */
[----:B------:R0:W1:Y:S02]  /*04d0*/  F2I.FTZ.U32.TRUNC.NTZ R9, R8 ;  /* 0x0000000800097305 */ /* 0x000064000021f000 */
[----:B0-----:R-:W-:Y:S02]  /*04e0*/  IMAD.MOV.U32 R8, RZ, RZ, RZ ;  /* 0x000000ffff087224 */ /* 0x001fe400078e00ff */
[----:B-1----:R-:W-:-:S04]  /*04f0*/  IMAD.MOV R0, RZ, RZ, -R9 ;  /* 0x000000ffff007224 */ /* 0x002fc800078e0a09 */
[----:B------:R-:W-:Y:S01]  /*0500*/  IMAD R3, R0, R11, RZ ;  /* 0x0000000b00037224 */ /* 0x000fe200078e02ff */
[----:B------:R-:W-:-:S03]  /*0510*/  IABS R0, R6 ;  /* 0x0000000600007213 */ /* 0x000fc60000000000 */
[----:B------:R-:W-:-:S04]  /*0520*/  IMAD.HI.U32 R8, R9, R3, R8 ;  /* 0x0000000309087227 */ /* 0x000fc800078e0008 */
[----:B------:R-:W-:Y:S02]  /*0530*/  VIADD R3, R4, 0xffffffff ;  /* 0xffffffff04037836 */ /* 0x000fe40000000000 */
[----:B------:R-:W-:-:S04]  /*0540*/  IMAD.HI.U32 R8, R8, R0, RZ ;  /* 0x0000000008087227 */ /* 0x000fc800078e00ff */
[----:B------:R-:W-:-:S04]  /*0550*/  IMAD.MOV R8, RZ, RZ, -R8 ;  /* 0x000000ffff087224 */ /* 0x000fc800078e0a08 */
[----:B------:R-:W-:-:S05]  /*0560*/  IMAD R0, R11, R8, R0 ;  /* 0x000000080b007224 */ /* 0x000fca00078e0200 */
        /* <DEDUP_REMOVED lines=10> */
[----:B------:R-:W1:Y:S01]  /*0610*/  LDC R0, c[0x0][0x3a8] ;  /* 0x0000ea00ff007b82 */ /* 0x000e620000000800 */
[----:B------:R-:W-:-:S07]  /*0620*/  IMAD.MOV.U32 R6, RZ, RZ, RZ ;  /* 0x000000ffff067224 */ /* 0x000fce00078e00ff */
[----:B------:R-:W2:Y:S01]  /*0630*/  LDC.64 R22, c[0x0][0x358] ;  /* 0x0000d600ff167b82 */ /* 0x000ea20000000a00 */
[----:B0-----:R-:W-:-:S09]  /*0640*/  UISETP.GE.AND UP0, UPT, UR5, 0x1, UPT ;  /* 0x000000010500788c */ /* 0x001fd2000bf06270 */
[----:B------:R-:W-:Y:S05]  /*0650*/  BRA.U !UP0, `(.L_x_188) ;  /* 0x0000000108c87547 */ /* 0x000fea000b800000 */
[----:B------:R-:W0:Y:S01]  /*0660*/  LDC.64 R34, c[0x0][0x380] ;  /* 0x0000e000ff227b82 */ /* 0x000e220000000a00 */
[----:B------:R-:W-:Y:S01]  /*0670*/  UISETP.LT.U32.AND UP0, UPT, UR5, 0x2, UPT ;  /* 0x000000020500788c */ /* 0x000fe2000bf01070 */
[----:B------:R-:W-:-:S03]  /*0680*/  MOV R10, R20 ;  /* 0x00000014000a7202 */ /* 0x000fc60000000f00 */
[----:B------:R-:W-:-:S03]  /*0690*/  USEL UR5, UR5, 0x2, UP0 ;  /* 0x0000000205057887 */ /* 0x000fc60008000000 */
[----:B------:R-:W3:Y:S01]  /*06a0*/  LDC R9, c[0x0][0x3a8] ;  /* 0x0000ea00ff097b82 */ /* 0x000ee20000000800 */
[----:B------:R-:W-:Y:S02]  /*06b0*/  UIADD3 UR6, UPT, UPT, -UR5, URZ, URZ ;  /* 0x000000ff05067290 */ /* 0x000fe4000fffe1ff */
[----:B------:R-:W-:-:S04]  /*06c0*/  IMAD.U32 R6, RZ, RZ, UR5 ;  /* 0x00000005ff067e24 */ /* 0x000fc8000f8e00ff */
[----:B------:R-:W-:Y:S01]  /*06d0*/  IMAD.U32 R11, RZ, RZ, UR6 ;  /* 0x00000006ff0b7e24 */ /* 0x000fe2000f8e00ff */
[----:B------:R-:W4:Y:S08]  /*06e0*/  LDC.64 R32, c[0x0][0x390] ;  /* 0x0000e400ff207b82 */ /* 0x000f300000000a00 */
[----:B------:R-:W1:Y:S01]  /*06f0*/  LDC.64 R16, c[0x0][0x3a0] ;  /* 0x0000e800ff107b82 */ /* 0x000e620000000a00 */
[----:B0-----:R-:W-:-:S07]  /*0700*/  IMAD.WIDE R34, R20, 0x4, R34 ;  /* 0x0000000414227825 */ /* 0x001fce00078e0222 */
[----:B------:R-:W0:Y:S08]  /*0710*/  LDC.64 R14, c[0x0][0x398] ;  /* 0x0000e600ff0e7b82 */ /* 0x000e300000000a00 */
[----:B---3--:R-:W0:Y:S02]  /*0720*/  LDC.64 R18, c[0x0][0x388] ;  /* 0x0000e200ff127b82 */ /* 0x008e240000000a00 */
.L_x_191:
[----:B--2---:R-:W-:Y:S01]  /*0730*/  R2UR UR10, R22 ;  /* 0x00000000160a72ca */ /* 0x004fe200000e0000 */
[----:B-1----:R-:W-:Y:S01]  /*0740*/  IMAD.WIDE R2, R10, 0x4, R16 ;  /* 0x000000040a027825 */ /* 0x002fe200078e0210 */
[C---:B------:R-:W-:Y:S02]  /*0750*/  R2UR UR11, R23.reuse ;  /* 0x00000000170b72ca */ /* 0x040fe400000e0000 */
[C---:B------:R-:W-:Y:S02]  /*0760*/  R2UR UR12, R22.reuse ;  /* 0x00000000160c72ca */ /* 0x040fe400000e0000 */
[C---:B------:R-:W-:Y:S02]  /*0770*/  R2UR UR13, R23.reuse ;  /* 0x00000000170d72ca */ /* 0x040fe400000e0000 */
[----:B------:R-:W-:Y:S02]  /*0780*/  R2UR UR6, R22 ;  /* 0x00000000160672ca */ /* 0x000fe400000e0000 */
[----:B------:R-:W-:-:S05]  /*0790*/  R2UR UR7, R23 ;  /* 0x00000000170772ca */ /* 0x000fca00000e0000 */
[----:B------:R-:W2:Y:S01]  /*07a0*/  LDG.E R3, desc[UR10][R2.64] ;  /* 0x0000000a02037981 */ /* 0x000ea2000c1e1900 */
[----:B0-----:R-:W-:-:S06]  /*07b0*/  IMAD.WIDE R26, R10, 0x4, R18 ;  /* 0x000000040a1a7825 */ /* 0x001fcc00078e0212 */
[----:B---3--:R-:W3:Y:S04]  /*07c0*/  LDG.E R26, desc[UR12][R26.64] ;  /* 0x0000000c1a1a7981 */ /* 0x008ee8000c1e1900 */
[----:B------:R-:W3:Y:S01]  /*07d0*/  LDG.E R7, desc[UR6][R34.64] ;  /* 0x0000000622077981 */ /* 0x000ee2000c1e1900 */
[----:B------:R-:W0:Y:S01]  /*07e0*/  MUFU.RCP R4, R9 ;  /* 0x0000000900047308 */ /* 0x000e220000001000 */
[----:B----4-:R-:W-:Y:S01]  /*07f0*/  IMAD.WIDE R24, R10, 0x4, R32 ;  /* 0x000000040a187825 */ /* 0x010fe200078e0220 */
[----:B------:R-:W-:Y:S03]  /*0800*/  BSSY.RECONVERGENT B1, `(.L_x_189) ;  /* 0x000000e000017945 */ /* 0x000fe60003800200 */
[----:B------:R-:W-:Y:S01]  /*0810*/  VIADD R11, R11, 0x1 ;  /* 0x000000010b0b7836 */ /* 0x000fe20000000000 */
[----:B------:R1:W5:Y:S04]  /*0820*/  LDG.E R8, desc[UR10][R24.64] ;  /* 0x0000000a18087981 */ /* 0x000368000c1e1900 */
[----:B------:R-:W-:Y:S01]  /*0830*/  ISETP.NE.AND P1, PT, R11, RZ, PT ;  /* 0x000000ff0b00720c */ /* 0x000fe20003f25270 */
[----:B0-----:R-:W-:-:S04]  /*0840*/  FFMA R21, R4, -R9, 1 ;  /* 0x3f80000004157423 */ /* 0x001fc80000000809 */
[----:B------:R-:W-:Y:S01]  /*0850*/  FFMA R4, R4, R21, R4 ;  /* 0x0000001504047223 */ /* 0x000fe20000000004 */
[----:B--2---:R-:W0:Y:S03]  /*0860*/  FCHK P0, R3, R9 ;  /* 0x0000000903007302 */ /* 0x004e260000000000 */
[----:B------:R-:W-:-:S04]  /*0870*/  FFMA R2, R3, R4, RZ ;  /* 0x0000000403027223 */ /* 0x000fc800000000ff */
[----:B------:R-:W-:-:S04]  /*0880*/  FFMA R21, R2, -R9, R3 ;  /* 0x8000000902157223 */ /* 0x000fc80000000003 */
[----:B------:R-:W-:Y:S01]  /*0890*/  FFMA R2, R4, R21, R2 ;  /* 0x0000001504027223 */ /* 0x000fe20000000002 */
[----:B---3--:R-:W-:Y:S01]  /*08a0*/  FADD R7, R7, -R26 ;  /* 0x8000001a07077221 */ /* 0x008fe20000000000 */
[----:B01----:R-:W-:Y:S06]  /*08b0*/  @!P0 BRA `(.L_x_190) ;  /* 0x0000000000088947 */ /* 0x003fec0003800000 */
[----:B------:R-:W-:-:S07]  /*08c0*/  MOV R4, 0x8e0 ;  /* 0x000008e000047802 */ /* 0x000fce0000000f00 */
[----:B-----5:R-:W-:Y:S05]  /*08d0*/  CALL.REL.NOINC `($__internal_4_$__cuda_sm3x_div_rn_noftz_f32_slowpath) ;  /* 0x0000000c00847944 */ /* 0x020fea0003c00000 */
.L_x_190:
[----:B------:R-:W-:Y:S05]  /*08e0*/  BSYNC.RECONVERGENT B1 ;  /* 0x0000000000017941 */ /* 0x000fea0003800200 */
.L_x_189:
[----:B------:R-:W-:Y:S01]  /*08f0*/  R2UR UR6, R22 ;  /* 0x00000000160672ca */ /* 0x000fe200000e0000 */
[----:B------:R-:W-:Y:S01]  /*0900*/  FADD R7, R7, R2 ;  /* 0x0000000207077221 */ /* 0x000fe20000000000 */
[----:B------:R-:W-:Y:S01]  /*0910*/  R2UR UR7, R23 ;  /* 0x00000000170772ca */ /* 0x000fe200000e0000 */
[----:B------:R-:W-:Y:S01]  /*0920*/  IMAD.WIDE R24, R10, 0x4, R14 ;  /* 0x000000040a187825 */ /* 0x000fe200078e020e */
[----:B------:R-:W-:-:S03]  /*0930*/  MOV R2, UR9 ;  /* 0x0000000900027c02 */ /* 0x000fc60008000f00 */
[----:B-----5:R-:W-:Y:S02]  /*0940*/  FADD R7, R8, -R7 ;  /* 0x8000000708077221 */ /* 0x020fe40000000000 */
[----:B------:R-:W-:-:S06]  /*0950*/  IMAD R10, R13, R2, R10 ;  /* 0x000000020d0a7224 */ /* 0x000fcc00078e020a */
[----:B------:R3:W-:Y:S01]  /*0960*/  STG.E desc[UR6][R24.64], R7 ;  /* 0x0000000718007986 */ /* 0x0007e2000c101906 */
[----:B------:R-:W-:Y:S05]  /*0970*/  @P1 BRA `(.L_x_191) ;  /* 0xfffffffc006c1947 */ /* 0x000fea000383ffff */
.L_x_188:
[----:B------:R-:W0:Y:S02]  /*0980*/  LDCU UR5, c[0x0][0x3b8] ;  /* 0x00007700ff0577ac */ /* 0x000e240008000800 */
[----:B0-----:R-:W-:-:S13]  /*0990*/  ISETP.GE.AND P0, PT, R6, UR5, PT ;  /* 0x0000000506007c0c */ /* 0x001fda000bf06270 */
[----:B------:R-:W-:Y:S05]  /*09a0*/  @P0 BRA `(.L_x_187) ;  /* 0x0000000c00440947 */ /* 0x000fea0003800000 */
[----:B------:R-:W0:Y:S01]  /*09b0*/  LDC.64 R8, c[0x0][0x388] ;  /* 0x0000e200ff087b82 */ /* 0x000e220000000a00 */
[----:B------:R-:W-:Y:S01]  /*09c0*/  IADD3 R3, PT, PT, -R6, UR5, RZ ;  /* 0x0000000506037c10 */ /* 0x000fe2000fffe1ff */
[----:B---3--:R-:W-:-:S03]  /*09d0*/  IMAD R7, R13, R2, RZ ;  /* 0x000000020d077224 */ /* 0x008fc600078e02ff */
[----:B------:R-:W-:Y:S01]  /*09e0*/  LOP3.LUT P0, R3, R3, 0x3, RZ, 0xc0, !PT ;  /* 0x0000000303037812 */ /* 0x000fe2000780c0ff */
[----:B0-----:R-:W-:-:S04]  /*09f0*/  IMAD.WIDE R20, R20, 0x4, R8 ;  /* 0x0000000414147825 */ /* 0x001fc800078e0208 */
[----:B------:R-:W-:-:S08]  /*0a00*/  IMAD.MOV.U32 R8, RZ, RZ, R6 ;  /* 0x000000ffff087224 */ /* 0x000fd000078e0006 */
[----:B------:R-:W-:Y:S05]  /*0a10*/  @!P0 BRA `(.L_x_192) ;  /* 0x0000000000c88947 */ /* 0x000fea0003800000 */
[----:B------:R-:W0:Y:S01]  /*0a20*/  LDCU UR5, c[0x0][0x3b0] ;  /* 0x00007600ff0577ac */ /* 0x000e220008000800 */
[----:B------:R-:W3:Y:S01]  /*0a30*/  LDC R9, c[0x0][0x3a8] ;  /* 0x0000ea00ff097b82 */ /* 0x000ee20000000800 */
[----:B------:R-:W-:Y:S01]  /*0a40*/  IMAD R2, R6, R2, RZ ;  /* 0x0000000206027224 */ /* 0x000fe200078e02ff */
[C---:B------:R-:W-:Y:S01]  /*0a50*/  IADD3 R11, PT, PT, -R3.reuse, RZ, RZ ;  /* 0x000000ff030b7210 */ /* 0x040fe20007ffe1ff */
[----:B------:R-:W4:Y:S01]  /*0a60*/  LDCU UR6, c[0x0][0x3ac] ;  /* 0x00007580ff0677ac */ /* 0x000f220008000800 */
[----:B------:R-:W-:-:S04]  /*0a70*/  IMAD.IADD R8, R3, 0x1, R6 ;  /* 0x0000000103087824 */ /* 0x000fc800078e0206 */
[----:B------:R-:W1:Y:S08]  /*0a80*/  LDC.64 R18, c[0x0][0x390] ;  /* 0x0000e400ff127b82 */ /* 0x000e700000000a00 */
[----:B------:R-:W1:Y:S01]  /*0a90*/  LDC.64 R16, c[0x0][0x3a0] ;  /* 0x0000e800ff107b82 */ /* 0x000e620000000a00 */
[----:B0-----:R-:W-:-:S04]  /*0aa0*/  IMAD R2, R2, UR5, RZ ;  /* 0x0000000502027c24 */ /* 0x001fc8000f8e02ff */
[----:B----4-:R-:W-:-:S03]  /*0ab0*/  IMAD R10, R2, UR6, RZ ;  /* 0x00000006020a7c24 */ /* 0x010fc6000f8e02ff */
[----:B------:R-:W0:Y:S02]  /*0ac0*/  LDC.64 R14, c[0x0][0x398] ;  /* 0x0000e600ff0e7b82 */ /* 0x000e240000000a00 */
[----:B------:R-:W-:-:S07]  /*0ad0*/  IADD3 R12, PT, PT, R5, UR4, R10 ;  /* 0x00000004050c7c10 */ /* 0x000fce000fffe00a */
.L_x_195:
        /* <DEDUP_REMOVED lines=8> */
[----:B------:R-:W-:-:S06]  /*0b60*/  IMAD.WIDE R24, R10, 0x4, R20 ;  /* 0x000000040a187825 */ /* 0x000fcc00078e0214 */
[----:B----4-:R-:W4:Y:S04]  /*0b70*/  LDG.E R24, desc[UR12][R24.64] ;  /* 0x0000000c18187981 */ /* 0x010f28000c1e1900 */
[----:B------:R-:W4:Y:S01]  /*0b80*/  LDG.E R3, desc[UR6][R20.64] ;  /* 0x0000000614037981 */ /* 0x000f22000c1e1900 */
[----:B---3--:R-:W1:Y:S01]  /*0b90*/  MUFU.RCP R2, R9 ;  /* 0x0000000900027308 */ /* 0x008e620000001000 */
[----:B------:R-:W-:Y:S01]  /*0ba0*/  IMAD.WIDE R26, R12, 0x4, R18 ;  /* 0x000000040c1a7825 */ /* 0x000fe200078e0212 */
[----:B------:R-:W-:Y:S04]  /*0bb0*/  BSSY.RECONVERGENT B1, `(.L_x_193) ;  /* 0x000000d000017945 */ /* 0x000fe80003800200 */
[----:B------:R3:W5:Y:S01]  /*0bc0*/  LDG.E R13, desc[UR10][R26.64] ;  /* 0x0000000a1a0d7981 */ /* 0x000762000c1e1900 */
[----:B-1----:R-:W-:-:S04]  /*0bd0*/  FFMA R33, R2, -R9, 1 ;  /* 0x3f80000002217423 */ /* 0x002fc80000000809 */
[----:B------:R-:W-:Y:S01]  /*0be0*/  FFMA R2, R2, R33, R2 ;  /* 0x0000002102027223 */ /* 0x000fe20000000002 */
[----:B--2---:R-:W1:Y:S03]  /*0bf0*/  FCHK P0, R31, R9 ;  /* 0x000000091f007302 */ /* 0x004e660000000000 */
[----:B------:R-:W-:-:S04]  /*0c00*/  FFMA R4, R2, R31, RZ ;  /* 0x0000001f02047223 */ /* 0x000fc800000000ff */
[----:B------:R-:W-:-:S04]  /*0c10*/  FFMA R29, R4, -R9, R31 ;  /* 0x80000009041d7223 */ /* 0x000fc8000000001f */
[----:B------:R-:W-:Y:S01]  /*0c20*/  FFMA R2, R2, R29, R4 ;  /* 0x0000001d02027223 */ /* 0x000fe20000000004 */
[----:B----4-:R-:W-:Y:S01]  /*0c30*/  FADD R24, R3, -R24 ;  /* 0x8000001803187221 */ /* 0x010fe20000000000 */
[----:B-1-3--:R-:W-:Y:S06]  /*0c40*/  @!P0 BRA `(.L_x_194) ;  /* 0x00000000000c8947 */ /* 0x00afec0003800000 */
[----:B------:R-:W-:Y:S01]  /*0c50*/  IMAD.MOV.U32 R3, RZ, RZ, R31 ;  /* 0x000000ffff037224 */ /* 0x000fe200078e001f */
[----:B------:R-:W-:-:S07]  /*0c60*/  MOV R4, 0xc80 ;  /* 0x00000c8000047802 */ /* 0x000fce0000000f00 */
[----:B0----5:R-:W-:Y:S05]  /*0c70*/  CALL.REL.NOINC `($__internal_4_$__cuda_sm3x_div_rn_noftz_f32_slowpath) ;  /* 0x00000008009c7944 */ /* 0x021fea0003c00000 */
.L_x_194:
[----:B------:R-:W-:Y:S05]  /*0c80*/  BSYNC.RECONVERGENT B1 ;  /* 0x0000000000017941 */ /* 0x000fea0003800200 */
.L_x_193:
[----:B------:R-:W-:Y:S01]  /*0c90*/  VIADD R11, R11, 0x1 ;  /* 0x000000010b0b7836 */ /* 0x000fe20000000000 */
[----:B------:R-:W-:Y:S01]  /*0ca0*/  R2UR UR6, R22 ;  /* 0x00000000160672ca */ /* 0x000fe200000e0000 */
[----:B------:R-:W-:Y:S01]  /*0cb0*/  FADD R24, R24, R2 ;  /* 0x0000000218187221 */ /* 0x000fe20000000000 */
[----:B------:R-:W-:Y:S01]  /*0cc0*/  R2UR UR7, R23 ;  /* 0x00000000170772ca */ /* 0x000fe200000e0000 */
[----:B0-----:R-:W-:Y:S01]  /*0cd0*/  IMAD.WIDE R2, R12, 0x4, R14 ;  /* 0x000000040c027825 */ /* 0x001fe200078e020e */
[----:B------:R-:W-:-:S03]  /*0ce0*/  ISETP.NE.AND P0, PT, R11, RZ, PT ;  /* 0x000000ff0b00720c */ /* 0x000fc60003f05270 */
[----:B-----5:R-:W-:Y:S01]  /*0cf0*/  FADD R13, R13, -R24 ;  /* 0x800000180d0d7221 */ /* 0x020fe20000000000 */
[C---:B------:R-:W-:Y:S01]  /*0d00*/  IADD3 R10, PT, PT, R7.reuse, R10, RZ ;  /* 0x0000000a070a7210 */ /* 0x040fe20007ffe0ff */
[----:B------:R-:W-:-:S06]  /*0d10*/  IMAD.IADD R12, R7, 0x1, R12 ;  /* 0x00000001070c7824 */ /* 0x000fcc00078e020c */
[----:B------:R4:W-:Y:S02]  /*0d20*/  STG.E desc[UR6][R2.64], R13 ;  /* 0x0000000d02007986 */ /* 0x0009e4000c101906 */
[----:B------:R-:W-:Y:S05]  /*0d30*/  @P0 BRA `(.L_x_195) ;  /* 0xfffffffc00680947 */ /* 0x000fea000383ffff */
.L_x_192:
[----:B------:R-:W4:Y:S02]  /*0d40*/  LDCU UR8, c[0x0][0x3b8] ;  /* 0x00007700ff0877ac */ /* 0x000f240008000800 */
[----:B----4-:R-:W-:-:S05]  /*0d50*/  VIADD R2, R6, -UR8 ;  /* 0x8000000806027c36 */ /* 0x010fca0008000000 */
[----:B------:R-:W-:-:S13]  /*0d60*/  ISETP.GT.U32.AND P0, PT, R2, -0x4, PT ;  /* 0xfffffffc0200780c */ /* 0x000fda0003f04070 */
[----:B------:R-:W-:Y:S05]  /*0d70*/  @P0 BRA `(.L_x_187) ;  /* 0x0000000800500947 */ /* 0x000fea0003800000 */
[----:B------:R-:W0:Y:S01]  /*0d80*/  LDC R9, c[0x0][0x3ac] ;  /* 0x0000eb00ff097b82 */ /* 0x000e220000000800 */
[----:B------:R-:W3:Y:S07]  /*0d90*/  LDCU.64 UR6, c[0x0][0x3b0] ;  /* 0x00007600ff0677ac */ /* 0x000eee0008000a00 */
[----:B------:R-:W4:Y:S08]  /*0da0*/  LDC R6, c[0x0][0x3a8] ;  /* 0x0000ea00ff067b82 */ /* 0x000f300000000800 */
[----:B------:R-:W1:Y:S01]  /*0db0*/  LDC.64 R14, c[0x0][0x390] ;  /* 0x0000e400ff0e7b82 */ /* 0x000e620000000a00 */
[----:B---3--:R-:W-:-:S06]  /*0dc0*/  UIMAD UR5, UR6, UR7, URZ ;  /* 0x00000007060572a4 */ /* 0x008fcc000f8e02ff */
[----:B0-----:R-:W-:-:S04]  /*0dd0*/  IMAD R9, R9, UR5, RZ ;  /* 0x0000000509097c24 */ /* 0x001fc8000f8e02ff */
[----:B------:R-:W-:Y:S01]  /*0de0*/  IMAD R10, R9, R8, RZ ;  /* 0x00000008090a7224 */ /* 0x000fe200078e02ff */
[----:B------:R-:W-:-:S04]  /*0df0*/  IADD3 R8, PT, PT, R8, -UR8, RZ ;  /* 0x8000000808087c10 */ /* 0x000fc8000fffe0ff */
[----:B----4-:R-:W-:-:S07]  /*0e00*/  IADD3 R12, PT, PT, R5, UR4, R10 ;  /* 0x00000004050c7c10 */ /* 0x010fce000fffe00a */
.L_x_204:
[----:B0-----:R-:W0:Y:S01]  /*0e10*/  LDC.64 R18, c[0x0][0x3a0] ;  /* 0x0000e800ff127b82 */ /* 0x001e220000000a00 */
[C---:B--2---:R-:W-:Y:S02]  /*0e20*/  R2UR UR10, R22.reuse ;  /* 0x00000000160a72ca */ /* 0x044fe400000e0000 */
[C---:B------:R-:W-:Y:S02]  /*0e30*/  R2UR UR11, R23.reuse ;  /* 0x00000000170b72ca */ /* 0x040fe400000e0000 */
[C---:B------:R-:W-:Y:S02]  /*0e40*/  R2UR UR6, R22.reuse ;  /* 0x00000000160672ca */ /* 0x040fe400000e0000 */
[C---:B------:R-:W-:Y:S02]  /*0e50*/  R2UR UR7, R23.reuse ;  /* 0x00000000170772ca */ /* 0x040fe400000e0000 */
[----:B------:R-:W-:Y:S02]  /*0e60*/  R2UR UR12, R22 ;  /* 0x00000000160c72ca */ /* 0x000fe400000e0000 */
[----:B------:R-:W-:Y:S01]  /*0e70*/  R2UR UR13, R23 ;  /* 0x00000000170d72ca */ /* 0x000fe200000e0000 */
[----:B------:R-:W-:-:S08]  /*0e80*/  IMAD.WIDE R32, R10, 0x4, R20 ;  /* 0x000000040a207825 */ /* 0x000fd000078e0214 */
[----:B------:R-:W2:Y:S01]  /*0e90*/  LDG.E R5, desc[UR6][R20.64] ;  /* 0x0000000614057981 */ /* 0x000ea2000c1e1900 */
[----:B0-----:R-:W-:-:S03]  /*0ea0*/  IMAD.WIDE R18, R12, 0x4, R18 ;  /* 0x000000040c127825 */ /* 0x001fc600078e0212 */
[----:B------:R-:W2:Y:S04]  /*0eb0*/  LDG.E R4, desc[UR12][R32.64] ;  /* 0x0000000c20047981 */ /* 0x000ea8000c1e1900 */
[----:B------:R-:W3:Y:S01]  /*0ec0*/  LDG.E R13, desc[UR10][R18.64] ;  /* 0x0000000a120d7981 */ /* 0x000ee2000c1e1900 */
[----:B------:R-:W0:Y:S01]  /*0ed0*/  MUFU.RCP R3, R6 ;  /* 0x0000000600037308 */ /* 0x000e220000001000 */
[----:B-1----:R-:W-:Y:S01]  /*0ee0*/  IMAD.WIDE R34, R12, 0x4, R14 ;  /* 0x000000040c227825 */ /* 0x002fe200078e020e */
[----:B------:R-:W-:Y:S04]  /*0ef0*/  BSSY.RECONVERGENT B1, `(.L_x_196) ;  /* 0x000000d000017945 */ /* 0x000fe80003800200 */
[----:B------:R1:W5:Y:S01]  /*0f00*/  LDG.E R11, desc[UR10][R34.64] ;  /* 0x0000000a220b7981 */ /* 0x000362000c1e1900 */
[----:B0-----:R-:W-:-:S04]  /*0f10*/  FFMA R2, R3, -R6, 1 ;  /* 0x3f80000003027423 */ /* 0x001fc80000000806 */
[----:B------:R-:W-:Y:S01]  /*0f20*/  FFMA R2, R3, R2, R3 ;  /* 0x0000000203027223 */ /* 0x000fe20000000003 */
[----:B---3--:R-:W0:Y:S03]  /*0f30*/  FCHK P0, R13, R6 ;  /* 0x000000060d007302 */ /* 0x008e260000000000 */
[----:B------:R-:W-:-:S04]  /*0f40*/  FFMA R3, R2, R13, RZ ;  /* 0x0000000d02037223 */ /* 0x000fc800000000ff */
[----:B------:R-:W-:Y:S01]  /*0f50*/  FFMA R16, R3, -R6, R13 ;  /* 0x8000000603107223 */ /* 0x000fe2000000000d */
[----:B--2---:R-:W-:-:S03]  /*0f60*/  FADD R5, R5, -R4 ;  /* 0x8000000405057221 */ /* 0x004fc60000000000 */
[----:B------:R-:W-:Y:S01]  /*0f70*/  FFMA R2, R2, R16, R3 ;  /* 0x0000001002027223 */ /* 0x000fe20000000003 */
[----:B01----:R-:W-:Y:S06]  /*0f80*/  @!P0 BRA `(.L_x_197) ;  /* 0x00000000000c8947 */ /* 0x003fec0003800000 */
[----:B------:R-:W-:Y:S01]  /*0f90*/  IMAD.MOV.U32 R3, RZ, RZ, R13 ;  /* 0x000000ffff037224 */ /* 0x000fe200078e000d */
[----:B------:R-:W-:-:S07]  /*0fa0*/  MOV R4, 0xfc0 ;  /* 0x00000fc000047802 */ /* 0x000fce0000000f00 */
[----:B-----5:R-:W-:Y:S05]  /*0fb0*/  CALL.REL.NOINC `($__internal_4_$__cuda_sm3x_div_rn_noftz_f32_slowpath) ;  /* 0x0000000400cc7944 */ /* 0x020fea0003c00000 */
.L_x_197:
[----:B------:R-:W-:Y:S05]  /*0fc0*/  BSYNC.RECONVERGENT B1 ;  /* 0x0000000000017941 */ /* 0x000fea0003800200 */
.L_x_196:
[----:B------:R-:W0:Y:S01]  /*0fd0*/  LDC.64 R16, c[0x0][0x398] ;  /* 0x0000e600ff107b82 */ /* 0x000e220000000a00 */
[C---:B------:R-:W-:Y:S01]  /*0fe0*/  R2UR UR6, R22.reuse ;  /* 0x00000000160672ca */ /* 0x040fe200000e0000 */
[----:B------:R-:W-:Y:S01]  /*0ff0*/  FADD R2, R5, R2 ;  /* 0x0000000205027221 */ /* 0x000fe20000000000 */
[----:B------:R-:W-:Y:S01]  /*1000*/  R2UR UR7, R23 ;  /* 0x00000000170772ca */ /* 0x000fe200000e0000 */
[----:B------:R-:W-:Y:S01]  /*1010*/  IMAD.WIDE R18, R7, 0x4, R18 ;  /* 0x0000000407127825 */ /* 0x000fe200078e0212 */
[----:B------:R-:W-:-:S03]  /*1020*/  R2UR UR14, R22 ;  /* 0x00000000160e72ca */ /* 0x000fc600000e0000 */
[----:B-----5:R-:W-:Y:S01]  /*1030*/  FADD R3, R11, -R2 ;  /* 0x800000020b037221 */ /* 0x020fe20000000000 */
[C---:B------:R-:W-:Y:S02]  /*1040*/  R2UR UR15, R23.reuse ;  /* 0x00000000170f72ca */ /* 0x040fe400000e0000 */
[C---:B------:R-:W-:Y:S02]  /*1050*/  R2UR UR10, R22.reuse ;  /* 0x00000000160a72ca */ /* 0x040fe400000e0000 */
[C---:B------:R-:W-:Y:S02]  /*1060*/  R2UR UR11, R23.reuse ;  /* 0x00000000170b72ca */ /* 0x040fe400000e0000 */
[----:B------:R-:W-:Y:S02]  /*1070*/  R2UR UR12, R22 ;  /* 0x00000000160c72ca */ /* 0x000fe400000e0000 */
[----:B------:R-:W-:Y:S01]  /*1080*/  R2UR UR13, R23 ;  /* 0x00000000170d72ca */ /* 0x000fe200000e0000 */
[----:B0-----:R-:W-:-:S05]  /*1090*/  IMAD.WIDE R16, R12, 0x4, R16 ;  /* 0x000000040c107825 */ /* 0x001fca00078e0210 */
[----:B------:R0:W-:Y:S04]  /*10a0*/  STG.E desc[UR6][R16.64], R3 ;  /* 0x0000000310007986 */ /* 0x0001e8000c101906 */
[----:B------:R-:W2:Y:S01]  /*10b0*/  LDG.E R13, desc[UR14][R18.64] ;  /* 0x0000000e120d7981 */ /* 0x000ea2000c1e1900 */
[----:B------:R-:W-:-:S03]  /*10c0*/  IMAD.WIDE R32, R7, 0x4, R32 ;  /* 0x0000000407207825 */ /* 0x000fc600078e0220 */
[----:B------:R-:W3:Y:S04]  /*10d0*/  LDG.E R5, desc[UR10][R20.64] ;  /* 0x0000000a14057981 */ /* 0x000ee8000c1e1900 */
[----:B------:R-:W3:Y:S01]  /*10e0*/  LDG.E R4, desc[UR12][R32.64] ;  /* 0x0000000c20047981 */ /* 0x000ee2000c1e1900 */
[----:B------:R-:W1:Y:S01]  /*10f0*/  MUFU.RCP R25, R6 ;  /* 0x0000000600197308 */ /* 0x000e620000001000 */
[----:B------:R-:W-:Y:S01]  /*1100*/  IMAD.WIDE R34, R7, 0x4, R34 ;  /* 0x0000000407227825 */ /* 0x000fe200078e0222 */
[----:B------:R-:W-:Y:S04]  /*1110*/  BSSY.RECONVERGENT B1, `(.L_x_198) ;  /* 0x000000d000017945 */ /* 0x000fe80003800200 */
[----:B------:R4:W5:Y:S01]  /*1120*/  LDG.E R11, desc[UR6][R34.64] ;  /* 0x00000006220b7981 */ /* 0x000962000c1e1900 */
[----:B-1----:R-:W-:-:S04]  /*1130*/  FFMA R2, R25, -R6, 1 ;  /* 0x3f80000019027423 */ /* 0x002fc80000000806 */
[----:B------:R-:W-:Y:S01]  /*1140*/  FFMA R2, R25, R2, R25 ;  /* 0x0000000219027223 */ /* 0x000fe20000000019 */
[----:B--2---:R-:W1:Y:S03]  /*1150*/  FCHK P0, R13, R6 ;  /* 0x000000060d007302 */ /* 0x004e660000000000 */
[----:B0-----:R-:W-:-:S04]  /*1160*/  FFMA R3, R2, R13, RZ ;  /* 0x0000000d02037223 */ /* 0x001fc800000000ff */
[----:B------:R-:W-:Y:S01]  /*1170*/  FFMA R24, R3, -R6, R13 ;  /* 0x8000000603187223 */ /* 0x000fe2000000000d */
[----:B---3--:R-:W-:-:S03]  /*1180*/  FADD R5, R5, -R4 ;  /* 0x8000000405057221 */ /* 0x008fc60000000000 */
[----:B------:R-:W-:Y:S01]  /*1190*/  FFMA R2, R2, R24, R3 ;  /* 0x0000001802027223 */ /* 0x000fe20000000003 */
[----:B-1--4-:R-:W-:Y:S06]  /*11a0*/  @!P0 BRA `(.L_x_199) ;  /* 0x00000000000c8947 */ /* 0x012fec0003800000 */
[----:B------:R-:W-:Y:S01]  /*11b0*/  IMAD.MOV.U32 R3, RZ, RZ, R13 ;  /* 0x000000ffff037224 */ /* 0x000fe200078e000d */
[----:B------:R-:W-:-:S07]  /*11c0*/  MOV R4, 0x11e0 ;  /* 0x000011e000047802 */ /* 0x000fce0000000f00 */
[----:B-----5:R-:W-:Y:S05]  /*11d0*/  CALL.REL.NOINC `($__internal_4_$__cuda_sm3x_div_rn_noftz_f32_slowpath) ;  /* 0x0000000400447944 */ /* 0x020fea0003c00000 */
.L_x_199:
[----:B------:R-:W-:Y:S05]  /*11e0*/  BSYNC.RECONVERGENT B1 ;  /* 0x0000000000017941 */ /* 0x000fea0003800200 */
.L_x_198:
[C---:B------:R-:W-:Y:S01]  /*11f0*/  R2UR UR6, R22.reuse ;  /* 0x00000000160672ca */ /* 0x040fe200000e0000 */
[----:B------:R-:W-:Y:S01]  /*1200*/  FADD R2, R5, R2 ;  /* 0x0000000205027221 */ /* 0x000fe20000000000 */
[----:B------:R-:W-:Y:S01]  /*1210*/  R2UR UR7, R23 ;  /* 0x00000000170772ca */ /* 0x000fe200000e0000 */
[----:B------:R-:W-:Y:S01]  /*1220*/  IMAD.WIDE R16, R7, 0x4, R16 ;  /* 0x0000000407107825 */ /* 0x000fe200078e0210 */
[----:B------:R-:W-:-:S03]  /*1230*/  R2UR UR14, R22 ;  /* 0x00000000160e72ca */ /* 0x000fc600000e0000 */
[----:B-----5:R-:W-:Y:S01]  /*1240*/  FADD R3, R11, -R2 ;  /* 0x800000020b037221 */ /* 0x020fe20000000000 */
[----:B------:R-:W-:Y:S01]  /*1250*/  R2UR UR15, R23 ;  /* 0x00000000170f72ca */ /* 0x000fe200000e0000 */
[----:B------:R-:W-:Y:S01]  /*1260*/  IMAD.WIDE R18, R7, 0x4, R18 ;  /* 0x0000000407127825 */ /* 0x000fe200078e0212 */
[C---:B------:R-:W-:Y:S02]  /*1270*/  R2UR UR10, R22.reuse ;  /* 0x00000000160a72ca */ /* 0x040fe400000e0000 */
[C---:B------:R-:W-:Y:S02]  /*1280*/  R2UR UR11, R23.reuse ;  /* 0x00000000170b72ca */ /* 0x040fe400000e0000 */
[----:B------:R-:W-:Y:S02]  /*1290*/  R2UR UR12, R22 ;  /* 0x00000000160c72ca */ /* 0x000fe400000e0000 */
[----:B------:R-:W-:Y:S01]  /*12a0*/  R2UR UR13, R23 ;  /* 0x00000000170d72ca */ /* 0x000fe200000e0000 */
        /* <DEDUP_REMOVED lines=17> */
[----:B------:R-:W-:Y:S02]  /*13c0*/  MOV R3, R13 ;  /* 0x0000000d00037202 */ /* 0x000fe40000000f00 */
[----:B------:R-:W-:-:S07]  /*13d0*/  MOV R4, 0x13f0 ;  /* 0x000013f000047802 */ /* 0x000fce0000000f00 */
[----:B-----5:R-:W-:Y:S05]  /*13e0*/  CALL.REL.NOINC `($__internal_4_$__cuda_sm3x_div_rn_noftz_f32_slowpath) ;  /* 0x0000000000c07944 */ /* 0x020fea0003c00000 */
.L_x_201:
[----:B------:R-:W-:Y:S05]  /*13f0*/  BSYNC.RECONVERGENT B1 ;  /* 0x0000000000017941 */ /* 0x000fea0003800200 */
.L_x_200:
        /* <DEDUP_REMOVED lines=14> */
[----:B------:R-:W-:-:S06]  /*14e0*/  IMAD.WIDE R32, R7, 0x4, R32 ;  /* 0x0000000407207825 */ /* 0x000fcc00078e0220 */
        /* <DEDUP_REMOVED lines=10> */
[----:B------:R-:W-:-:S04]  /*1590*/  FFMA R4, R11, -R6, R18 ;  /* 0x800000060b047223 */ /* 0x000fc80000000012 */
[----:B------:R-:W-:Y:S01]  /*15a0*/  FFMA R2, R2, R4, R11 ;  /* 0x0000000402027223 */ /* 0x000fe2000000000b */
[----:B---3--:R-:W-:Y:S01]  /*15b0*/  FADD R11, R3, -R32 ;  /* 0x80000020030b7221 */ /* 0x008fe20000000000 */
[----:B-1--4-:R-:W-:Y:S06]  /*15c0*/  @!P0 BRA `(.L_x_203) ;  /* 0x00000000000c8947 */ /* 0x012fec0003800000 */
[----:B------:R-:W-:Y:S01]  /*15d0*/  IMAD.MOV.U32 R3, RZ, RZ, R18 ;  /* 0x000000ffff037224 */ /* 0x000fe200078e0012 */
[----:B------:R-:W-:-:S07]  /*15e0*/  MOV R4, 0x1600 ;  /* 0x0000160000047802 */ /* 0x000fce0000000f00 */
[----:B-----5:R-:W-:Y:S05]  /*15f0*/  CALL.REL.NOINC `($__internal_4_$__cuda_sm3x_div_rn_noftz_f32_slowpath) ;  /* 0x00000000003c7944 */ /* 0x020fea0003c00000 */
.L_x_203:
[----:B------:R-:W-:Y:S05]  /*1600*/  BSYNC.RECONVERGENT B1 ;  /* 0x0000000000017941 */ /* 0x000fea0003800200 */
.L_x_202:
[----:B------:R-:W-:Y:S01]  /*1610*/  VIADD R8, R8, 0x4 ;  /* 0x0000000408087836 */ /* 0x000fe20000000000 */
[----:B------:R-:W-:Y:S01]  /*1620*/  R2UR UR6, R22 ;  /* 0x00000000160672ca */ /* 0x000fe200000e0000 */
[----:B------:R-:W-:Y:S01]  /*1630*/  FADD R2, R11, R2 ;  /* 0x000000020b027221 */ /* 0x000fe20000000000 */
[----:B------:R-:W-:Y:S01]  /*1640*/  R2UR UR7, R23 ;  /* 0x00000000170772ca */ /* 0x000fe200000e0000 */
[----:B------:R-:W-:Y:S01]  /*1650*/  IMAD.WIDE R16, R7, 0x4, R16 ;  /* 0x0000000407107825 */ /* 0x000fe200078e0210 */
[----:B------:R-:W-:-:S03]  /*1660*/  ISETP.NE.AND P0, PT, R8, RZ, PT ;  /* 0x000000ff0800720c */ /* 0x000fc60003f05270 */
[----:B-----5:R-:W-:Y:S01]  /*1670*/  FADD R5, R5, -R2 ;  /* 0x8000000205057221 */ /* 0x020fe20000000000 */
[C---:B------:R-:W-:Y:S01]  /*1680*/  LEA R10, R9.reuse, R10, 0x2 ;  /* 0x0000000a090a7211 */ /* 0x040fe200078e10ff */
[----:B------:R-:W-:-:S06]  /*1690*/  IMAD R12, R9, 0x4, R12 ;  /* 0x00000004090c7824 */ /* 0x000fcc00078e020c */
[----:B------:R0:W-:Y:S02]  /*16a0*/  STG.E desc[UR6][R16.64], R5 ;  /* 0x0000000510007986 */ /* 0x0001e4000c101906 */
[----:B------:R-:W-:Y:S05]  /*16b0*/  @P0 BRA `(.L_x_204) ;  /* 0xfffffff400d40947 */ /* 0x000fea000383ffff */
.L_x_187:
[----:B------:R-:W-:Y:S05]  /*16c0*/  BSYNC.RECONVERGENT B0 ;  /* 0x0000000000007941 */ /* 0x000fea0003800200 */
.L_x_186:
[----:B------:R-:W-:Y:S06]  /*16d0*/  BAR.SYNC.DEFER_BLOCKING 0x0 ;  /* 0x0000000000007b1d */ /* 0x000fec0000010000 */
[----:B------:R-:W-:Y:S05]  /*16e0*/  EXIT ;  /* 0x000000000000794d */ /* 0x000fea0003800000 */
        .weak           $__internal_4_$__cuda_sm3x_div_rn_noftz_f32_slowpath
        .type           $__internal_4_$__cuda_sm3x_div_rn_noftz_f32_slowpath,@function
        .size           $__internal_4_$__cuda_sm3x_div_rn_noftz_f32_slowpath,(.L_x_221 - $__internal_4_$__cuda_sm3x_div_rn_noftz_f32_slowpath)
$__internal_4_$__cuda_sm3x_div_rn_noftz_f32_slowpath:
[--C-:B------:R-:W-:Y:S01]  /*16f0*/  SHF.R.U32.HI R25, RZ, 0x17, R0.reuse ;  /* 0x00000017ff197819 */ /* 0x100fe20000011600 */
[----:B------:R-:W-:Y:S01]  /*1700*/  BSSY.RECONVERGENT B2, `(.L_x_205) ;  /* 0x0000063000027945 */ /* 0x000fe20003800200 */
[----:B------:R-:W-:Y:S01]  /*1710*/  SHF.R.U32.HI R2, RZ, 0x17, R3 ;  /* 0x00000017ff027819 */ /* 0x000fe20000011603 */
[----:B------:R-:W-:Y:S01]  /*1720*/  IMAD.MOV.U32 R29, RZ, RZ, R0 ;  /* 0x000000ffff1d7224 */ /* 0x000fe200078e0000 */
        /* <DEDUP_REMOVED lines=29> */
[----:B------:R-:W-:Y:S01]  /*1900*/  @!P2 FFMA R29, R0, 1.84467440737095516160e+19, RZ ;  /* 0x5f800000001da823 */ /* 0x000fe200000000ff */
[----:B------:R-:W-:-:S07]  /*1910*/  @!P2 VIADD R26, R26, 0x40 ;  /* 0x000000401a1aa836 */ /* 0x000fce0000000000 */
.L_x_206:
[----:B------:R-:W-:Y:S01]  /*1920*/  LEA R28, R25, 0xc0800000, 0x17 ;  /* 0xc0800000191c7811 */ /* 0x000fe200078eb8ff */
[----:B------:R-:W-:Y:S01]  /*1930*/  VIADD R30, R2, 0xffffff81 ;  /* 0xffffff81021e7836 */ /* 0x000fe20000000000 */
[----:B------:R-:W-:Y:S02]  /*1940*/  BSSY.RECONVERGENT B3, `(.L_x_211) ;  /* 0x0000035000037945 */ /* 0x000fe40003800200 */
[----:B------:R-:W-:Y:S01]  /*1950*/  IADD3 R31, PT, PT, -R28, R29, RZ ;  /* 0x0000001d1c1f7210 */ /* 0x000fe20007ffe1ff */
[C---:B------:R-:W-:Y:S01]  /*1960*/  IMAD R2, R30.reuse, -0x800000, R3 ;  /* 0xff8000001e027824 */ /* 0x040fe200078e0203 */
[----:B------:R-:W-:Y:S02]  /*1970*/  IADD3 R25, PT, PT, R30, 0x7f, -R25 ;  /* 0x0000007f1e197810 */ /* 0x000fe40007ffe819 */
[----:B------:R-:W0:Y:S01]  /*1980*/  MUFU.RCP R28, R31 ;  /* 0x0000001f001c7308 */ /* 0x000e220000001000 */
[----:B------:R-:W-:Y:S02]  /*1990*/  FADD.FTZ R27, -R31, -RZ ;  /* 0x800000ff1f1b7221 */ /* 0x000fe40000010100 */
[----:B------:R-:W-:-:S02]  /*19a0*/  IMAD.IADD R25, R25, 0x1, R26 ;  /* 0x0000000119197824 */ /* 0x000fc400078e021a */
        /* <DEDUP_REMOVED lines=23> */
[C---:B------:R-:W-:Y:S01]  /*1b20*/  VIADD R27, R3.reuse, 0x20 ;  /* 0x00000020031b7836 */ /* 0x040fe20000000000 */
[----:B------:R-:W-:Y:S02]  /*1b30*/  ISETP.NE.AND P3, PT, R3, RZ, PT ;  /* 0x000000ff0300720c */ /* 0x000fe40003f65270 */
[----:B------:R-:W-:Y:S02]  /*1b40*/  LOP3.LUT R25, R25, 0x7fffff, RZ, 0xc0, !PT ;  /* 0x007fffff19197812 */ /* 0x000fe400078ec0ff */
[----:B------:R-:W-:Y:S02]  /*1b50*/  ISETP.NE.AND P2, PT, R3, RZ, PT ;  /* 0x000000ff0300720c */ /* 0x000fe40003f45270 */
[----:B------:R-:W-:-:S02]  /*1b60*/  LOP3.LUT R28, R25, 0x800000, RZ, 0xfc, !PT ;  /* 0x00800000191c7812 */ /* 0x000fc400078efcff */
[----:B------:R-:W-:Y:S02]  /*1b70*/  IADD3 R3, PT, PT, -R3, RZ, RZ ;  /* 0x000000ff03037210 */ /* 0x000fe40007ffe1ff */
[----:B------:R-:W-:Y:S02]  /*1b80*/  SHF.L.U32 R27, R28, R27, RZ ;  /* 0x0000001b1c1b7219 */ /* 0x000fe400000006ff */
[----:B------:R-:W-:Y:S02]  /*1b90*/  FSETP.NEU.FTZ.AND P0, PT, R26, R29, PT ;  /* 0x0000001d1a00720b */ /* 0x000fe40003f1d000 */
[----:B------:R-:W-:Y:S02]  /*1ba0*/  SEL R3, R3, RZ, P3 ;  /* 0x000000ff03037207 */ /* 0x000fe40001800000 */
[----:B------:R-:W-:Y:S02]  /*1bb0*/  ISETP.NE.AND P2, PT, R27, RZ, P2 ;  /* 0x000000ff1b00720c */ /* 0x000fe40001745270 */
[----:B------:R-:W-:-:S02]  /*1bc0*/  SHF.R.U32.HI R28, RZ, R3, R28 ;  /* 0x00000003ff1c7219 */ /* 0x000fc4000001161c */
[----:B------:R-:W-:Y:S02]  /*1bd0*/  PLOP3.LUT P0, PT, P0, P2, PT, 0xf8, 0x8f ;  /* 0x00000000008f781c */ /* 0x000fe40000705f70 */
[----:B------:R-:W-:Y:S02]  /*1be0*/  SHF.R.U32.HI R25, RZ, 0x1, R28 ;  /* 0x00000001ff197819 */ /* 0x000fe4000001161c */
[----:B------:R-:W-:-:S04]  /*1bf0*/  SEL R26, RZ, 0x1, !P0 ;  /* 0x00000001ff1a7807 */ /* 0x000fc80004000000 */
[----:B------:R-:W-:-:S04]  /*1c00*/  LOP3.LUT R3, R26, 0x1, R25, 0xf8, !PT ;  /* 0x000000011a037812 */ /* 0x000fc800078ef819 */
[----:B------:R-:W-:-:S05]  /*1c10*/  LOP3.LUT R28, R3, R28, RZ, 0xc0, !PT ;  /* 0x0000001c031c7212 */ /* 0x000fca00078ec0ff */
[----:B------:R-:W-:-:S05]  /*1c20*/  IMAD.IADD R25, R25, 0x1, R28 ;  /* 0x0000000119197824 */ /* 0x000fca00078e021c */
[----:B------:R-:W-:Y:S01]  /*1c30*/  LOP3.LUT R2, R25, R2, RZ, 0xfc, !PT ;  /* 0x0000000219027212 */ /* 0x000fe200078efcff */
[----:B------:R-:W-:Y:S06]  /*1c40*/  BRA `(.L_x_214) ;  /* 0x0000000000107947 */ /* 0x000fec0003800000 */
.L_x_213:
[----:B------:R-:W-:-:S04]  /*1c50*/  LOP3.LUT R2, R2, 0x80000000, RZ, 0xc0, !PT ;  /* 0x8000000002027812 */ /* 0x000fc800078ec0ff */
[----:B------:R-:W-:Y:S01]  /*1c60*/  LOP3.LUT R2, R2, 0x7f800000, RZ, 0xfc, !PT ;  /* 0x7f80000002027812 */ /* 0x000fe200078efcff */
[----:B------:R-:W-:Y:S06]  /*1c70*/  BRA `(.L_x_214) ;  /* 0x0000000000047947 */ /* 0x000fec0003800000 */
.L_x_212:
[----:B------:R-:W-:-:S07]  /*1c80*/  IMAD R2, R25, 0x800000, R2 ;  /* 0x0080000019027824 */ /* 0x000fce00078e0202 */
.L_x_214:
[----:B------:R-:W-:Y:S05]  /*1c90*/  BSYNC.RECONVERGENT B3 ;  /* 0x0000000000037941 */ /* 0x000fea0003800200 */
.L_x_211:
[----:B------:R-:W-:Y:S05]  /*1ca0*/  BRA `(.L_x_215) ;  /* 0x0000000000207947 */ /* 0x000fea0003800000 */
.L_x_210:
[----:B------:R-:W-:-:S04]  /*1cb0*/  LOP3.LUT R3, R29, 0x80000000, R3, 0x48, !PT ;  /* 0x800000001d037812 */ /* 0x000fc800078e4803 */
[----:B------:R-:W-:Y:S01]  /*1cc0*/  LOP3.LUT R2, R3, 0x7f800000, RZ, 0xfc, !PT ;  /* 0x7f80000003027812 */ /* 0x000fe200078efcff */
[----:B------:R-:W-:Y:S06]  /*1cd0*/  BRA `(.L_x_215) ;  /* 0x0000000000147947 */ /* 0x000fec0003800000 */
.L_x_209:
[----:B------:R-:W-:Y:S01]  /*1ce0*/  LOP3.LUT R2, R29, 0x80000000, R3, 0x48, !PT ;  /* 0x800000001d027812 */ /* 0x000fe200078e4803 */
[----:B------:R-:W-:Y:S06]  /*1cf0*/  BRA `(.L_x_215) ;  /* 0x00000000000c7947 */ /* 0x000fec0003800000 */
.L_x_208:
[----:B------:R-:W0:Y:S01]  /*1d00*/  MUFU.RSQ R2, -QNAN ;  /* 0xffc0000000027908 */ /* 0x000e220000001400 */
[----:B------:R-:W-:Y:S05]  /*1d10*/  BRA `(.L_x_215) ;  /* 0x0000000000047947 */ /* 0x000fea0003800000 */
.L_x_207:
[----:B------:R-:W-:-:S07]  /*1d20*/  FADD.FTZ R2, R3, R0 ;  /* 0x0000000003027221 */ /* 0x000fce0000010000 */
.L_x_215:
[----:B------:R-:W-:Y:S05]  /*1d30*/  BSYNC.RECONVERGENT B2 ;  /* 0x0000000000027941 */ /* 0x000fea0003800200 */
.L_x_205:
[----:B------:R-:W-:Y:S01]  /*1d40*/  MOV R26, R4 ;  /* 0x00000004001a7202 */ /* 0x000fe20000000f00 */
[----:B------:R-:W-:-:S04]  /*1d50*/  IMAD.MOV.U32 R27, RZ, RZ, 0x0 ;  /* 0x00000000ff1b7424 */ /* 0x000fc800078e00ff */
[----:B0-----:R-:W-:Y:S05]  /*1d60*/  RET.REL.NODEC R26 `(_Z8updateP1PfS_S_S_S_fiiii) ;  /* 0xffffffe01aa47950 */ /* 0x001fea0003c3ffff */
.L_x_216:
        /* <DEDUP_REMOVED lines=9> */
.L_x_221:


//--------------------- .nv.shared.reserved.0     --------------------------
	.section	.nv.shared.reserved.0,"aw",@nobits
	.weak		__nv_reservedSMEM_offset_0_alias
	.size		__nv_reservedSMEM_offset_0_alias, 0, 64
	.other		__nv_reservedSMEM_offset_0_alias,@"STO_CUDA_RESERVED_SHARED STV_DEFAULT"
__nv_reservedSMEM_offset_0_alias:
	.zero		0
	.zero		64


//--------------------- .nv.constant0._Z24resolveBoundaryCondtionsPfiiii --------------------------
	.section	.nv.constant0._Z24resolveBoundaryCondtionsPfiiii,"a",@progbits
	.sectionflags	@""
	.align	4
.nv.constant0._Z24resolveBoundaryCondtionsPfiiii:
	.zero		920


//--------------------- .nv.constant0._Z17errorAccumulationPfjj --------------------------
	.section	.nv.constant0._Z17errorAccumulationPfjj,"a",@progbits
	.sectionflags	@""
	.align	4
.nv.constant0._Z17errorAccumulationPfjj:
	.zero		912


//--------------------- .nv.constant0._Z13updatePstMultPfS_S_S_S_S_S_S_S_S_fiiii --------------------------
	.section	.nv.constant0._Z13updatePstMultPfS_S_S_S_S_S_S_S_S_fiiii,"a",@progbits
	.sectionflags	@""
	.align	4
.nv.constant0._Z13updatePstMultPfS_S_S_S_S_S_S_S_S_fiiii:
	.zero		996


//--------------------- .nv.constant0._Z14calcDivergencePfS_S_S_iiii --------------------------
	.section	.nv.constant0._Z14calcDivergencePfS_S_S_iiii,"a",@progbits
	.sectionflags	@""
	.align	4
.nv.constant0._Z14calcDivergencePfS_S_S_iiii:
	.zero		944


//--------------------- .nv.constant0._Z14projStep2TotalPfS_S_S_iiii --------------------------
	.section	.nv.constant0._Z14projStep2TotalPfS_S_S_iiii,"a",@progbits
	.sectionflags	@""
	.align	4
.nv.constant0._Z14projStep2TotalPfS_S_S_iiii:
	.zero		944


//--------------------- .nv.constant0._Z14projStep1alphaPfS_S_S_S_S_iiii --------------------------
	.section	.nv.constant0._Z14projStep1alphaPfS_S_S_S_S_iiii,"a",@progbits
	.sectionflags	@""
	.align	4
.nv.constant0._Z14projStep1alphaPfS_S_S_S_S_iiii:
	.zero		960


//--------------------- .nv.constant0._Z7updatePPfS_S_fS_iiii --------------------------
	.section	.nv.constant0._Z7updatePPfS_S_fS_iiii,"a",@progbits
	.sectionflags	@""
	.align	4
.nv.constant0._Z7updatePPfS_S_fS_iiii:
	.zero		952


//--------------------- .nv.constant0._Z8updateP1PfS_S_S_S_fiiii --------------------------
	.section	.nv.constant0._Z8updateP1PfS_S_S_S_fiiii,"a",@progbits
	.sectionflags	@""
	.align	4
.nv.constant0._Z8updateP1PfS_S_S_S_fiiii:
	.zero		956


//--------------------- SYMBOLS --------------------------

	.type		.nv.reservedSmem.offset0,@object
	.size		.nv.reservedSmem.offset0,0x4
